	.target	sm_103a

	.elftype	@"ET_EXEC"


//--------------------- .note.nv.tkinfo           --------------------------
	.section	.note.nv.tkinfo,"",@"SHT_NOTE"
	.sectionflags	@"SHF_NOTE_NV_TKINFO"
	.tkinfo
        /*0018*/ 	.word	0x00000002
        /*0030*/ 	.string	""
        /*0030*/ 	.string	"ptxas"
        /*0030*/ 	.string	"Cuda compilation tools, release 13.0, V13.0.88"
        /*0030*/ 	.string	"Build cuda_13.0.r13.0/compiler.36424714_0"
        /*0030*/ 	.string	"-arch sm_103a -m 64 "



//--------------------- .note.nv.cuinfo           --------------------------
	.section	.note.nv.cuinfo,"",@"SHT_NOTE"
	.sectionflags	@"SHF_NOTE_NV_CUINFO"
        /*0018*/ 	.short	0x0002
        /*001a*/ 	.short	0x0067
        /*001c*/ 	.short	0x0082
	.zero		2


//--------------------- .nv.info                  --------------------------
	.section	.nv.info,"",@"SHT_CUDA_INFO"
	.align	4


	//----- nvinfo : EIATTR_REGCOUNT
	.align		4
        /*0000*/ 	.byte	0x04, 0x2f
        /*0002*/ 	.short	(.L_12 - .L_11)
	.align		4
.L_11:
        /*0004*/ 	.word	index@(_ZN7cutlass13device_kernelIN5flash11enable_sm90INS1_16FlashAttnFwdSm90INS1_25CollectiveMainloopFwdSm90ILi2EN4cute5tupleIJNS5_1CILi1EEES8_S8_EEENS6_IJNS7_ILi128EEENS7_ILi96EEENS7_ILi64EEEEEELi256ENS_6half_tEfNS_4arch4Sm90ELb1ELb0ELb0ELb1ELb0ELb1ELb1ELb1ELb0ELb1ELb1ELb0EEENS1_21CollectiveEpilogueFwdINS6_IJSA_NS7_ILi256EEESB_EEES9_SE_SG_Li256ELb1ELb1ELb1ELb0EEENS1_36VarlenDynamicPersistentTileSchedulerILi128ELi96ELi256ELi128ELb1ELb1ELb1ELb1ELb1ELb1EEEEEEEEEvNT_6ParamsE)
        /*0008*/ 	.word	0x00000004


	//----- nvinfo : EIATTR_FRAME_SIZE
	.align		4
.L_12:
        /*000c*/ 	.byte	0x04, 0x11
        /*000e*/ 	.short	(.L_14 - .L_13)
	.align		4
.L_13:
        /*0010*/ 	.word	index@(_ZN7cutlass13device_kernelIN5flash11enable_sm90INS1_16FlashAttnFwdSm90INS1_25CollectiveMainloopFwdSm90ILi2EN4cute5tupleIJNS5_1CILi1EEES8_S8_EEENS6_IJNS7_ILi128EEENS7_ILi96EEENS7_ILi64EEEEEELi256ENS_6half_tEfNS_4arch4Sm90ELb1ELb0ELb0ELb1ELb0ELb1ELb1ELb1ELb0ELb1ELb1ELb0EEENS1_21CollectiveEpilogueFwdINS6_IJSA_NS7_ILi256EEESB_EEES9_SE_SG_Li256ELb1ELb1ELb1ELb0EEENS1_36VarlenDynamicPersistentTileSchedulerILi128ELi96ELi256ELi128ELb1ELb1ELb1ELb1ELb1ELb1EEEEEEEEEvNT_6ParamsE)
        /*0014*/ 	.word	0x00000000


	//----- nvinfo : EIATTR_REGCOUNT
	.align		4
.L_14:
        /*0018*/ 	.byte	0x04, 0x2f
        /*001a*/ 	.short	(.L_16 - .L_15)
	.align		4
.L_15:
        /*001c*/ 	.word	index@(_ZN7cutlass13device_kernelIN5flash11enable_sm90INS1_16FlashAttnFwdSm90INS1_25CollectiveMainloopFwdSm90ILi2EN4cute5tupleIJNS5_1CILi1EEES8_S8_EEENS6_IJNS7_ILi128EEENS7_ILi96EEENS7_ILi64EEEEEELi256ENS_6half_tEfNS_4arch4Sm90ELb1ELb0ELb0ELb1ELb0ELb0ELb1ELb1ELb0ELb1ELb1ELb0EEENS1_21CollectiveEpilogueFwdINS6_IJSA_NS7_ILi256EEESB_EEES9_SE_SG_Li256ELb1ELb1ELb1ELb0EEENS1_36VarlenDynamicPersistentTileSchedulerILi128ELi96ELi256ELi128ELb1ELb1ELb1ELb1ELb1ELb1EEEEEEEEEvNT_6ParamsE)
        /*0020*/ 	.word	0x00000004


	//----- nvinfo : EIATTR_FRAME_SIZE
	.align		4
.L_16:
        /*0024*/ 	.byte	0x04, 0x11
        /*0026*/ 	.short	(.L_18 - .L_17)
	.align		4
.L_17:
        /*0028*/ 	.word	index@(_ZN7cutlass13device_kernelIN5flash11enable_sm90INS1_16FlashAttnFwdSm90INS1_25CollectiveMainloopFwdSm90ILi2EN4cute5tupleIJNS5_1CILi1EEES8_S8_EEENS6_IJNS7_ILi128EEENS7_ILi96EEENS7_ILi64EEEEEELi256ENS_6half_tEfNS_4arch4Sm90ELb1ELb0ELb0ELb1ELb0ELb0ELb1ELb1ELb0ELb1ELb1ELb0EEENS1_21CollectiveEpilogueFwdINS6_IJSA_NS7_ILi256EEESB_EEES9_SE_SG_Li256ELb1ELb1ELb1ELb0EEENS1_36VarlenDynamicPersistentTileSchedulerILi128ELi96ELi256ELi128ELb1ELb1ELb1ELb1ELb1ELb1EEEEEEEEEvNT_6ParamsE)
        /*002c*/ 	.word	0x00000000


	//----- nvinfo : EIATTR_REGCOUNT
	.align		4
.L_18:
        /*0030*/ 	.byte	0x04, 0x2f
        /*0032*/ 	.short	(.L_20 - .L_19)
	.align		4
.L_19:
        /*0034*/ 	.word	index@(_ZN7cutlass13device_kernelIN5flash11enable_sm90INS1_16FlashAttnFwdSm90INS1_25CollectiveMainloopFwdSm90ILi2EN4cute5tupleIJNS5_1CILi1EEES8_S8_EEENS6_IJNS7_ILi128EEENS7_ILi96EEENS7_ILi64EEEEEELi256ENS_6half_tEfNS_4arch4Sm90ELb1ELb0ELb0ELb1ELb0ELb1ELb0ELb1ELb0ELb1ELb1ELb0EEENS1_21CollectiveEpilogueFwdINS6_IJSA_NS7_ILi256EEESB_EEES9_SE_SG_Li256ELb1ELb1ELb1ELb0EEENS1_36VarlenDynamicPersistentTileSchedulerILi128ELi96ELi256ELi128ELb1ELb1ELb1ELb1ELb1ELb1EEEEEEEEEvNT_6ParamsE)
        /*0038*/ 	.word	0x00000004


	//----- nvinfo : EIATTR_FRAME_SIZE
	.align		4
.L_20:
        /*003c*/ 	.byte	0x04, 0x11
        /*003e*/ 	.short	(.L_22 - .L_21)
	.align		4
.L_21:
        /*0040*/ 	.word	index@(_ZN7cutlass13device_kernelIN5flash11enable_sm90INS1_16FlashAttnFwdSm90INS1_25CollectiveMainloopFwdSm90ILi2EN4cute5tupleIJNS5_1CILi1EEES8_S8_EEENS6_IJNS7_ILi128EEENS7_ILi96EEENS7_ILi64EEEEEELi256ENS_6half_tEfNS_4arch4Sm90ELb1ELb0ELb0ELb1ELb0ELb1ELb0ELb1ELb0ELb1ELb1ELb0EEENS1_21CollectiveEpilogueFwdINS6_IJSA_NS7_ILi256EEESB_EEES9_SE_SG_Li256ELb1ELb1ELb1ELb0EEENS1_36VarlenDynamicPersistentTileSchedulerILi128ELi96ELi256ELi128ELb1ELb1ELb1ELb1ELb1ELb1EEEEEEEEEvNT_6ParamsE)
        /*0044*/ 	.word	0x00000000


	//----- nvinfo : EIATTR_REGCOUNT
	.align		4
.L_22:
        /*0048*/ 	.byte	0x04, 0x2f
        /*004a*/ 	.short	(.L_24 - .L_23)
	.align		4
.L_23:
        /*004c*/ 	.word	index@(_ZN7cutlass13device_kernelIN5flash11enable_sm90INS1_16FlashAttnFwdSm90INS1_25CollectiveMainloopFwdSm90ILi2EN4cute5tupleIJNS5_1CILi1EEES8_S8_EEENS6_IJNS7_ILi128EEENS7_ILi96EEENS7_ILi64EEEEEELi256ENS_6half_tEfNS_4arch4Sm90ELb1ELb0ELb0ELb1ELb0ELb0ELb0ELb1ELb0ELb1ELb1ELb0EEENS1_21CollectiveEpilogueFwdINS6_IJSA_NS7_ILi256EEESB_EEES9_SE_SG_Li256ELb1ELb1ELb1ELb0EEENS1_36VarlenDynamicPersistentTileSchedulerILi128ELi96ELi256ELi128ELb1ELb1ELb1ELb1ELb1ELb1EEEEEEEEEvNT_6ParamsE)
        /*0050*/ 	.word	0x00000004


	//----- nvinfo : EIATTR_FRAME_SIZE
	.align		4
.L_24:
        /*0054*/ 	.byte	0x04, 0x11
        /*0056*/ 	.short	(.L_26 - .L_25)
	.align		4
.L_25:
        /*0058*/ 	.word	index@(_ZN7cutlass13device_kernelIN5flash11enable_sm90INS1_16FlashAttnFwdSm90INS1_25CollectiveMainloopFwdSm90ILi2EN4cute5tupleIJNS5_1CILi1EEES8_S8_EEENS6_IJNS7_ILi128EEENS7_ILi96EEENS7_ILi64EEEEEELi256ENS_6half_tEfNS_4arch4Sm90ELb1ELb0ELb0ELb1ELb0ELb0ELb0ELb1ELb0ELb1ELb1ELb0EEENS1_21CollectiveEpilogueFwdINS6_IJSA_NS7_ILi256EEESB_EEES9_SE_SG_Li256ELb1ELb1ELb1ELb0EEENS1_36VarlenDynamicPersistentTileSchedulerILi128ELi96ELi256ELi128ELb1ELb1ELb1ELb1ELb1ELb1EEEEEEEEEvNT_6ParamsE)
        /*005c*/ 	.word	0x00000000


	//----- nvinfo : EIATTR_REGCOUNT
	.align		4
.L_26:
        /*0060*/ 	.byte	0x04, 0x2f
        /*0062*/ 	.short	(.L_28 - .L_27)
	.align		4
.L_27:
        /*0064*/ 	.word	index@(_ZN7cutlass13device_kernelIN5flash11enable_sm90INS1_16FlashAttnFwdSm90INS1_25CollectiveMainloopFwdSm90ILi2EN4cute5tupleIJNS5_1CILi1EEES8_S8_EEENS6_IJNS7_ILi128EEENS7_ILi96EEENS7_ILi64EEEEEELi256ENS_6half_tEfNS_4arch4Sm90ELb1ELb0ELb0ELb0ELb0ELb0ELb1ELb1ELb0ELb1ELb1ELb0EEENS1_21CollectiveEpilogueFwdINS6_IJSA_NS7_ILi256EEESB_EEES9_SE_SG_Li256ELb0ELb1ELb1ELb0EEENS1_19SingleTileSchedulerILb0ELb1ELb1ELi128EEEEEEEEEvNT_6ParamsE)
        /*0068*/ 	.word	0x00000004


	//----- nvinfo : EIATTR_FRAME_SIZE
	.align		4
.L_28:
        /*006c*/ 	.byte	0x04, 0x11
        /*006e*/ 	.short	(.L_30 - .L_29)
	.align		4
.L_29:
        /*0070*/ 	.word	index@(_ZN7cutlass13device_kernelIN5flash11enable_sm90INS1_16FlashAttnFwdSm90INS1_25CollectiveMainloopFwdSm90ILi2EN4cute5tupleIJNS5_1CILi1EEES8_S8_EEENS6_IJNS7_ILi128EEENS7_ILi96EEENS7_ILi64EEEEEELi256ENS_6half_tEfNS_4arch4Sm90ELb1ELb0ELb0ELb0ELb0ELb0ELb1ELb1ELb0ELb1ELb1ELb0EEENS1_21CollectiveEpilogueFwdINS6_IJSA_NS7_ILi256EEESB_EEES9_SE_SG_Li256ELb0ELb1ELb1ELb0EEENS1_19SingleTileSchedulerILb0ELb1ELb1ELi128EEEEEEEEEvNT_6ParamsE)
        /*0074*/ 	.word	0x00000000


	//----- nvinfo : EIATTR_REGCOUNT
	.align		4
.L_30:
        /*0078*/ 	.byte	0x04, 0x2f
        /*007a*/ 	.short	(.L_32 - .L_31)
	.align		4
.L_31:
        /*007c*/ 	.word	index@(_ZN7cutlass13device_kernelIN5flash11enable_sm90INS1_16FlashAttnFwdSm90INS1_25CollectiveMainloopFwdSm90ILi2EN4cute5tupleIJNS5_1CILi1EEES8_S8_EEENS6_IJNS7_ILi128EEENS7_ILi96EEENS7_ILi64EEEEEELi256ENS_6half_tEfNS_4arch4Sm90ELb1ELb0ELb0ELb0ELb0ELb0ELb0ELb1ELb0ELb1ELb1ELb0EEENS1_21CollectiveEpilogueFwdINS6_IJSA_NS7_ILi256EEESB_EEES9_SE_SG_Li256ELb0ELb1ELb1ELb0EEENS1_19SingleTileSchedulerILb0ELb1ELb1ELi128EEEEEEEEEvNT_6ParamsE)
        /*0080*/ 	.word	0x00000004


	//----- nvinfo : EIATTR_FRAME_SIZE
	.align		4
.L_32:
        /*0084*/ 	.byte	0x04, 0x11
        /*0086*/ 	.short	(.L_34 - .L_33)
	.align		4
.L_33:
        /*0088*/ 	.word	index@(_ZN7cutlass13device_kernelIN5flash11enable_sm90INS1_16FlashAttnFwdSm90INS1_25CollectiveMainloopFwdSm90ILi2EN4cute5tupleIJNS5_1CILi1EEES8_S8_EEENS6_IJNS7_ILi128EEENS7_ILi96EEENS7_ILi64EEEEEELi256ENS_6half_tEfNS_4arch4Sm90ELb1ELb0ELb0ELb0ELb0ELb0ELb0ELb1ELb0ELb1ELb1ELb0EEENS1_21CollectiveEpilogueFwdINS6_IJSA_NS7_ILi256EEESB_EEES9_SE_SG_Li256ELb0ELb1ELb1ELb0EEENS1_19SingleTileSchedulerILb0ELb1ELb1ELi128EEEEEEEEEvNT_6ParamsE)
        /*008c*/ 	.word	0x00000000


	//----- nvinfo : EIATTR_REGCOUNT
	.align		4
.L_34:
        /*0090*/ 	.byte	0x04, 0x2f
        /*0092*/ 	.short	(.L_36 - .L_35)
	.align		4
.L_35:
        /*0094*/ 	.word	index@(_ZN7cutlass13device_kernelIN5flash11enable_sm90INS1_16FlashAttnFwdSm90INS1_25CollectiveMainloopFwdSm90ILi2EN4cute5tupleIJNS5_1CILi1EEES8_S8_EEENS6_IJNS7_ILi128EEENS7_ILi96EEENS7_ILi64EEEEEELi256ENS_6half_tEfNS_4arch4Sm90ELb0ELb1ELb0ELb1ELb0ELb1ELb1ELb1ELb0ELb1ELb1ELb0EEENS1_21CollectiveEpilogueFwdINS6_IJSA_NS7_ILi256EEESB_EEES9_SE_SG_Li256ELb1ELb1ELb1ELb0EEENS1_36VarlenDynamicPersistentTileSchedulerILi128ELi96ELi256ELi128ELb1ELb1ELb1ELb1ELb0ELb1EEEEEEEEEvNT_6ParamsE)
        /*0098*/ 	.word	0x00000004


	//----- nvinfo : EIATTR_FRAME_SIZE
	.align		4
.L_36:
        /*009c*/ 	.byte	0x04, 0x11
        /*009e*/ 	.short	(.L_38 - .L_37)
	.align		4
.L_37:
        /*00a0*/ 	.word	index@(_ZN7cutlass13device_kernelIN5flash11enable_sm90INS1_16FlashAttnFwdSm90INS1_25CollectiveMainloopFwdSm90ILi2EN4cute5tupleIJNS5_1CILi1EEES8_S8_EEENS6_IJNS7_ILi128EEENS7_ILi96EEENS7_ILi64EEEEEELi256ENS_6half_tEfNS_4arch4Sm90ELb0ELb1ELb0ELb1ELb0ELb1ELb1ELb1ELb0ELb1ELb1ELb0EEENS1_21CollectiveEpilogueFwdINS6_IJSA_NS7_ILi256EEESB_EEES9_SE_SG_Li256ELb1ELb1ELb1ELb0EEENS1_36VarlenDynamicPersistentTileSchedulerILi128ELi96ELi256ELi128ELb1ELb1ELb1ELb1ELb0ELb1EEEEEEEEEvNT_6ParamsE)
        /*00a4*/ 	.word	0x00000000


	//----- nvinfo : EIATTR_REGCOUNT
	.align		4
.L_38:
        /*00a8*/ 	.byte	0x04, 0x2f
        /*00aa*/ 	.short	(.L_40 - .L_39)
	.align		4
.L_39:
        /*00ac*/ 	.word	index@(_ZN7cutlass13device_kernelIN5flash11enable_sm90INS1_16FlashAttnFwdSm90INS1_25CollectiveMainloopFwdSm90ILi2EN4cute5tupleIJNS5_1CILi1EEES8_S8_EEENS6_IJNS7_ILi128EEENS7_ILi96EEENS7_ILi64EEEEEELi256ENS_6half_tEfNS_4arch4Sm90ELb0ELb1ELb0ELb1ELb0ELb0ELb1ELb1ELb0ELb1ELb1ELb0EEENS1_21CollectiveEpilogueFwdINS6_IJSA_NS7_ILi256EEESB_EEES9_SE_SG_Li256ELb1ELb1ELb1ELb0EEENS1_36VarlenDynamicPersistentTileSchedulerILi128ELi96ELi256ELi128ELb1ELb1ELb1ELb1ELb0ELb1EEEEEEEEEvNT_6ParamsE)
        /*00b0*/ 	.word	0x00000004


	//----- nvinfo : EIATTR_FRAME_SIZE
	.align		4
.L_40:
        /*00b4*/ 	.byte	0x04, 0x11
        /*00b6*/ 	.short	(.L_42 - .L_41)
	.align		4
.L_41:
        /*00b8*/ 	.word	index@(_ZN7cutlass13device_kernelIN5flash11enable_sm90INS1_16FlashAttnFwdSm90INS1_25CollectiveMainloopFwdSm90ILi2EN4cute5tupleIJNS5_1CILi1EEES8_S8_EEENS6_IJNS7_ILi128EEENS7_ILi96EEENS7_ILi64EEEEEELi256ENS_6half_tEfNS_4arch4Sm90ELb0ELb1ELb0ELb1ELb0ELb0ELb1ELb1ELb0ELb1ELb1ELb0EEENS1_21CollectiveEpilogueFwdINS6_IJSA_NS7_ILi256EEESB_EEES9_SE_SG_Li256ELb1ELb1ELb1ELb0EEENS1_36VarlenDynamicPersistentTileSchedulerILi128ELi96ELi256ELi128ELb1ELb1ELb1ELb1ELb0ELb1EEEEEEEEEvNT_6ParamsE)
        /*00bc*/ 	.word	0x00000000


	//----- nvinfo : EIATTR_REGCOUNT
	.align		4
.L_42:
        /*00c0*/ 	.byte	0x04, 0x2f
        /*00c2*/ 	.short	(.L_44 - .L_43)
	.align		4
.L_43:
        /*00c4*/ 	.word	index@(_ZN7cutlass13device_kernelIN5flash11enable_sm90INS1_16FlashAttnFwdSm90INS1_25CollectiveMainloopFwdSm90ILi2EN4cute5tupleIJNS5_1CILi1EEES8_S8_EEENS6_IJNS7_ILi128EEENS7_ILi96EEENS7_ILi64EEEEEELi256ENS_6half_tEfNS_4arch4Sm90ELb0ELb1ELb0ELb1ELb0ELb1ELb0ELb1ELb0ELb1ELb1ELb0EEENS1_21CollectiveEpilogueFwdINS6_IJSA_NS7_ILi256EEESB_EEES9_SE_SG_Li256ELb1ELb1ELb1ELb0EEENS1_36VarlenDynamicPersistentTileSchedulerILi128ELi96ELi256ELi128ELb1ELb1ELb1ELb1ELb0ELb1EEEEEEEEEvNT_6ParamsE)
        /*00c8*/ 	.word	0x00000004


	//----- nvinfo : EIATTR_FRAME_SIZE
	.align		4
.L_44:
        /*00cc*/ 	.byte	0x04, 0x11
        /*00ce*/ 	.short	(.L_46 - .L_45)
	.align		4
.L_45:
        /*00d0*/ 	.word	index@(_ZN7cutlass13device_kernelIN5flash11enable_sm90INS1_16FlashAttnFwdSm90INS1_25CollectiveMainloopFwdSm90ILi2EN4cute5tupleIJNS5_1CILi1EEES8_S8_EEENS6_IJNS7_ILi128EEENS7_ILi96EEENS7_ILi64EEEEEELi256ENS_6half_tEfNS_4arch4Sm90ELb0ELb1ELb0ELb1ELb0ELb1ELb0ELb1ELb0ELb1ELb1ELb0EEENS1_21CollectiveEpilogueFwdINS6_IJSA_NS7_ILi256EEESB_EEES9_SE_SG_Li256ELb1ELb1ELb1ELb0EEENS1_36VarlenDynamicPersistentTileSchedulerILi128ELi96ELi256ELi128ELb1ELb1ELb1ELb1ELb0ELb1EEEEEEEEEvNT_6ParamsE)
        /*00d4*/ 	.word	0x00000000


	//----- nvinfo : EIATTR_REGCOUNT
	.align		4
.L_46:
        /*00d8*/ 	.byte	0x04, 0x2f
        /*00da*/ 	.short	(.L_48 - .L_47)
	.align		4
.L_47:
        /*00dc*/ 	.word	index@(_ZN7cutlass13device_kernelIN5flash11enable_sm90INS1_16FlashAttnFwdSm90INS1_25CollectiveMainloopFwdSm90ILi2EN4cute5tupleIJNS5_1CILi1EEES8_S8_EEENS6_IJNS7_ILi128EEENS7_ILi96EEENS7_ILi64EEEEEELi256ENS_6half_tEfNS_4arch4Sm90ELb0ELb1ELb0ELb1ELb0ELb0ELb0ELb1ELb0ELb1ELb1ELb0EEENS1_21CollectiveEpilogueFwdINS6_IJSA_NS7_ILi256EEESB_EEES9_SE_SG_Li256ELb1ELb1ELb1ELb0EEENS1_36VarlenDynamicPersistentTileSchedulerILi128ELi96ELi256ELi128ELb1ELb1ELb1ELb1ELb0ELb1EEEEEEEEEvNT_6ParamsE)
        /*00e0*/ 	.word	0x00000004


	//----- nvinfo : EIATTR_FRAME_SIZE
	.align		4
.L_48:
        /*00e4*/ 	.byte	0x04, 0x11
        /*00e6*/ 	.short	(.L_50 - .L_49)
	.align		4
.L_49:
        /*00e8*/ 	.word	index@(_ZN7cutlass13device_kernelIN5flash11enable_sm90INS1_16FlashAttnFwdSm90INS1_25CollectiveMainloopFwdSm90ILi2EN4cute5tupleIJNS5_1CILi1EEES8_S8_EEENS6_IJNS7_ILi128EEENS7_ILi96EEENS7_ILi64EEEEEELi256ENS_6half_tEfNS_4arch4Sm90ELb0ELb1ELb0ELb1ELb0ELb0ELb0ELb1ELb0ELb1ELb1ELb0EEENS1_21CollectiveEpilogueFwdINS6_IJSA_NS7_ILi256EEESB_EEES9_SE_SG_Li256ELb1ELb1ELb1ELb0EEENS1_36VarlenDynamicPersistentTileSchedulerILi128ELi96ELi256ELi128ELb1ELb1ELb1ELb1ELb0ELb1EEEEEEEEEvNT_6ParamsE)
        /*00ec*/ 	.word	0x00000000


	//----- nvinfo : EIATTR_REGCOUNT
	.align		4
.L_50:
        /*00f0*/ 	.byte	0x04, 0x2f
        /*00f2*/ 	.short	(.L_52 - .L_51)
	.align		4
.L_51:
        /*00f4*/ 	.word	index@(_ZN7cutlass13device_kernelIN5flash11enable_sm90INS1_16FlashAttnFwdSm90INS1_25CollectiveMainloopFwdSm90ILi2EN4cute5tupleIJNS5_1CILi1EEES8_S8_EEENS6_IJNS7_ILi128EEENS7_ILi96EEENS7_ILi64EEEEEELi256ENS_6half_tEfNS_4arch4Sm90ELb0ELb1ELb0ELb0ELb0ELb0ELb1ELb1ELb0ELb1ELb1ELb0EEENS1_21CollectiveEpilogueFwdINS6_IJSA_NS7_ILi256EEESB_EEES9_SE_SG_Li256ELb0ELb1ELb1ELb0EEENS1_19SingleTileSchedulerILb0ELb1ELb1ELi128EEEEEEEEEvNT_6ParamsE)
        /*00f8*/ 	.word	0x00000004


	//----- nvinfo : EIATTR_FRAME_SIZE
	.align		4
.L_52:
        /*00fc*/ 	.byte	0x04, 0x11
        /*00fe*/ 	.short	(.L_54 - .L_53)
	.align		4
.L_53:
        /*0100*/ 	.word	index@(_ZN7cutlass13device_kernelIN5flash11enable_sm90INS1_16FlashAttnFwdSm90INS1_25CollectiveMainloopFwdSm90ILi2EN4cute5tupleIJNS5_1CILi1EEES8_S8_EEENS6_IJNS7_ILi128EEENS7_ILi96EEENS7_ILi64EEEEEELi256ENS_6half_tEfNS_4arch4Sm90ELb0ELb1ELb0ELb0ELb0ELb0ELb1ELb1ELb0ELb1ELb1ELb0EEENS1_21CollectiveEpilogueFwdINS6_IJSA_NS7_ILi256EEESB_EEES9_SE_SG_Li256ELb0ELb1ELb1ELb0EEENS1_19SingleTileSchedulerILb0ELb1ELb1ELi128EEEEEEEEEvNT_6ParamsE)
        /*0104*/ 	.word	0x00000000


	//----- nvinfo : EIATTR_REGCOUNT
	.align		4
.L_54:
        /*0108*/ 	.byte	0x04, 0x2f
        /*010a*/ 	.short	(.L_56 - .L_55)
	.align		4
.L_55:
        /*010c*/ 	.word	index@(_ZN7cutlass13device_kernelIN5flash11enable_sm90INS1_16FlashAttnFwdSm90INS1_25CollectiveMainloopFwdSm90ILi2EN4cute5tupleIJNS5_1CILi1EEES8_S8_EEENS6_IJNS7_ILi128EEENS7_ILi96EEENS7_ILi64EEEEEELi256ENS_6half_tEfNS_4arch4Sm90ELb0ELb1ELb0ELb0ELb0ELb0ELb0ELb1ELb0ELb1ELb1ELb0EEENS1_21CollectiveEpilogueFwdINS6_IJSA_NS7_ILi256EEESB_EEES9_SE_SG_Li256ELb0ELb1ELb1ELb0EEENS1_19SingleTileSchedulerILb0ELb1ELb1ELi128EEEEEEEEEvNT_6ParamsE)
        /*0110*/ 	.word	0x00000004


	//----- nvinfo : EIATTR_FRAME_SIZE
	.align		4
.L_56:
        /*0114*/ 	.byte	0x04, 0x11
        /*0116*/ 	.short	(.L_58 - .L_57)
	.align		4
.L_57:
        /*0118*/ 	.word	index@(_ZN7cutlass13device_kernelIN5flash11enable_sm90INS1_16FlashAttnFwdSm90INS1_25CollectiveMainloopFwdSm90ILi2EN4cute5tupleIJNS5_1CILi1EEES8_S8_EEENS6_IJNS7_ILi128EEENS7_ILi96EEENS7_ILi64EEEEEELi256ENS_6half_tEfNS_4arch4Sm90ELb0ELb1ELb0ELb0ELb0ELb0ELb0ELb1ELb0ELb1ELb1ELb0EEENS1_21CollectiveEpilogueFwdINS6_IJSA_NS7_ILi256EEESB_EEES9_SE_SG_Li256ELb0ELb1ELb1ELb0EEENS1_19SingleTileSchedulerILb0ELb1ELb1ELi128EEEEEEEEEvNT_6ParamsE)
        /*011c*/ 	.word	0x00000000


	//----- nvinfo : EIATTR_REGCOUNT
	.align		4
.L_58:
        /*0120*/ 	.byte	0x04, 0x2f
        /*0122*/ 	.short	(.L_60 - .L_59)
	.align		4
.L_59:
        /*0124*/ 	.word	index@(_ZN7cutlass13device_kernelIN5flash11enable_sm90INS1_16FlashAttnFwdSm90INS1_25CollectiveMainloopFwdSm90ILi2EN4cute5tupleIJNS5_1CILi1EEES8_S8_EEENS6_IJNS7_ILi128EEENS7_ILi96EEENS7_ILi64EEEEEELi256ENS_6half_tEfNS_4arch4Sm90ELb0ELb0ELb0ELb1ELb0ELb1ELb1ELb1ELb0ELb1ELb1ELb0EEENS1_21CollectiveEpilogueFwdINS6_IJSA_NS7_ILi256EEESB_EEES9_SE_SG_Li256ELb1ELb1ELb1ELb0EEENS1_36VarlenDynamicPersistentTileSchedulerILi128ELi96ELi256ELi128ELb1ELb1ELb1ELb0ELb1ELb1EEEEEEEEEvNT_6ParamsE)
        /*0128*/ 	.word	0x00000004


	//----- nvinfo : EIATTR_FRAME_SIZE
	.align		4
.L_60:
        /*012c*/ 	.byte	0x04, 0x11
        /*012e*/ 	.short	(.L_62 - .L_61)
	.align		4
.L_61:
        /*0130*/ 	.word	index@(_ZN7cutlass13device_kernelIN5flash11enable_sm90INS1_16FlashAttnFwdSm90INS1_25CollectiveMainloopFwdSm90ILi2EN4cute5tupleIJNS5_1CILi1EEES8_S8_EEENS6_IJNS7_ILi128EEENS7_ILi96EEENS7_ILi64EEEEEELi256ENS_6half_tEfNS_4arch4Sm90ELb0ELb0ELb0ELb1ELb0ELb1ELb1ELb1ELb0ELb1ELb1ELb0EEENS1_21CollectiveEpilogueFwdINS6_IJSA_NS7_ILi256EEESB_EEES9_SE_SG_Li256ELb1ELb1ELb1ELb0EEENS1_36VarlenDynamicPersistentTileSchedulerILi128ELi96ELi256ELi128ELb1ELb1ELb1ELb0ELb1ELb1EEEEEEEEEvNT_6ParamsE)
        /*0134*/ 	.word	0x00000000


	//----- nvinfo : EIATTR_REGCOUNT
	.align		4
.L_62:
        /*0138*/ 	.byte	0x04, 0x2f
        /*013a*/ 	.short	(.L_64 - .L_63)
	.align		4
.L_63:
        /*013c*/ 	.word	index@(_ZN7cutlass13device_kernelIN5flash11enable_sm90INS1_16FlashAttnFwdSm90INS1_25CollectiveMainloopFwdSm90ILi2EN4cute5tupleIJNS5_1CILi1EEES8_S8_EEENS6_IJNS7_ILi128EEENS7_ILi96EEENS7_ILi64EEEEEELi256ENS_6half_tEfNS_4arch4Sm90ELb0ELb0ELb0ELb1ELb0ELb0ELb1ELb1ELb0ELb1ELb1ELb0EEENS1_21CollectiveEpilogueFwdINS6_IJSA_NS7_ILi256EEESB_EEES9_SE_SG_Li256ELb1ELb1ELb1ELb0EEENS1_36VarlenDynamicPersistentTileSchedulerILi128ELi96ELi256ELi128ELb1ELb1ELb1ELb0ELb1ELb1EEEEEEEEEvNT_6ParamsE)
        /*0140*/ 	.word	0x00000004


	//----- nvinfo : EIATTR_FRAME_SIZE
	.align		4
.L_64:
        /*0144*/ 	.byte	0x04, 0x11
        /*0146*/ 	.short	(.L_66 - .L_65)
	.align		4
.L_65:
        /*0148*/ 	.word	index@(_ZN7cutlass13device_kernelIN5flash11enable_sm90INS1_16FlashAttnFwdSm90INS1_25CollectiveMainloopFwdSm90ILi2EN4cute5tupleIJNS5_1CILi1EEES8_S8_EEENS6_IJNS7_ILi128EEENS7_ILi96EEENS7_ILi64EEEEEELi256ENS_6half_tEfNS_4arch4Sm90ELb0ELb0ELb0ELb1ELb0ELb0ELb1ELb1ELb0ELb1ELb1ELb0EEENS1_21CollectiveEpilogueFwdINS6_IJSA_NS7_ILi256EEESB_EEES9_SE_SG_Li256ELb1ELb1ELb1ELb0EEENS1_36VarlenDynamicPersistentTileSchedulerILi128ELi96ELi256ELi128ELb1ELb1ELb1ELb0ELb1ELb1EEEEEEEEEvNT_6ParamsE)
        /*014c*/ 	.word	0x00000000


	//----- nvinfo : EIATTR_REGCOUNT
	.align		4
.L_66:
        /*0150*/ 	.byte	0x04, 0x2f
        /*0152*/ 	.short	(.L_68 - .L_67)
	.align		4
.L_67:
        /*0154*/ 	.word	index@(_ZN7cutlass13device_kernelIN5flash11enable_sm90INS1_16FlashAttnFwdSm90INS1_25CollectiveMainloopFwdSm90ILi2EN4cute5tupleIJNS5_1CILi1EEES8_S8_EEENS6_IJNS7_ILi128EEENS7_ILi96EEENS7_ILi64EEEEEELi256ENS_6half_tEfNS_4arch4Sm90ELb0ELb0ELb0ELb1ELb0ELb1ELb0ELb1ELb0ELb1ELb1ELb0EEENS1_21CollectiveEpilogueFwdINS6_IJSA_NS7_ILi256EEESB_EEES9_SE_SG_Li256ELb1ELb1ELb1ELb0EEENS1_36VarlenDynamicPersistentTileSchedulerILi128ELi96ELi256ELi128ELb1ELb1ELb1ELb0ELb1ELb1EEEEEEEEEvNT_6ParamsE)
        /*0158*/ 	.word	0x00000004


	//----- nvinfo : EIATTR_FRAME_SIZE
	.align		4
.L_68:
        /*015c*/ 	.byte	0x04, 0x11
        /*015e*/ 	.short	(.L_70 - .L_69)
	.align		4
.L_69:
        /*0160*/ 	.word	index@(_ZN7cutlass13device_kernelIN5flash11enable_sm90INS1_16FlashAttnFwdSm90INS1_25CollectiveMainloopFwdSm90ILi2EN4cute5tupleIJNS5_1CILi1EEES8_S8_EEENS6_IJNS7_ILi128EEENS7_ILi96EEENS7_ILi64EEEEEELi256ENS_6half_tEfNS_4arch4Sm90ELb0ELb0ELb0ELb1ELb0ELb1ELb0ELb1ELb0ELb1ELb1ELb0EEENS1_21CollectiveEpilogueFwdINS6_IJSA_NS7_ILi256EEESB_EEES9_SE_SG_Li256ELb1ELb1ELb1ELb0EEENS1_36VarlenDynamicPersistentTileSchedulerILi128ELi96ELi256ELi128ELb1ELb1ELb1ELb0ELb1ELb1EEEEEEEEEvNT_6ParamsE)
        /*0164*/ 	.word	0x00000000


	//----- nvinfo : EIATTR_REGCOUNT
	.align		4
.L_70:
        /*0168*/ 	.byte	0x04, 0x2f
        /*016a*/ 	.short	(.L_72 - .L_71)
	.align		4
.L_71:
        /*016c*/ 	.word	index@(_ZN7cutlass13device_kernelIN5flash11enable_sm90INS1_16FlashAttnFwdSm90INS1_25CollectiveMainloopFwdSm90ILi2EN4cute5tupleIJNS5_1CILi1EEES8_S8_EEENS6_IJNS7_ILi128EEENS7_ILi96EEENS7_ILi64EEEEEELi256ENS_6half_tEfNS_4arch4Sm90ELb0ELb0ELb0ELb1ELb0ELb0ELb0ELb1ELb0ELb1ELb1ELb0EEENS1_21CollectiveEpilogueFwdINS6_IJSA_NS7_ILi256EEESB_EEES9_SE_SG_Li256ELb1ELb1ELb1ELb0EEENS1_36VarlenDynamicPersistentTileSchedulerILi128ELi96ELi256ELi128ELb1ELb1ELb1ELb0ELb1ELb1EEEEEEEEEvNT_6ParamsE)
        /*0170*/ 	.word	0x00000004


	//----- nvinfo : EIATTR_FRAME_SIZE
	.align		4
.L_72:
        /*0174*/ 	.byte	0x04, 0x11
        /*0176*/ 	.short	(.L_74 - .L_73)
	.align		4
.L_73:
        /*0178*/ 	.word	index@(_ZN7cutlass13device_kernelIN5flash11enable_sm90INS1_16FlashAttnFwdSm90INS1_25CollectiveMainloopFwdSm90ILi2EN4cute5tupleIJNS5_1CILi1EEES8_S8_EEENS6_IJNS7_ILi128EEENS7_ILi96EEENS7_ILi64EEEEEELi256ENS_6half_tEfNS_4arch4Sm90ELb0ELb0ELb0ELb1ELb0ELb0ELb0ELb1ELb0ELb1ELb1ELb0EEENS1_21CollectiveEpilogueFwdINS6_IJSA_NS7_ILi256EEESB_EEES9_SE_SG_Li256ELb1ELb1ELb1ELb0EEENS1_36VarlenDynamicPersistentTileSchedulerILi128ELi96ELi256ELi128ELb1ELb1ELb1ELb0ELb1ELb1EEEEEEEEEvNT_6ParamsE)
        /*017c*/ 	.word	0x00000000


	//----- nvinfo : EIATTR_REGCOUNT
	.align		4
.L_74:
        /*0180*/ 	.byte	0x04, 0x2f
        /*0182*/ 	.short	(.L_76 - .L_75)
	.align		4
.L_75:
        /*0184*/ 	.word	index@(_ZN7cutlass13device_kernelIN5flash11enable_sm90INS1_16FlashAttnFwdSm90INS1_25CollectiveMainloopFwdSm90ILi2EN4cute5tupleIJNS5_1CILi1EEES8_S8_EEENS6_IJNS7_ILi128EEENS7_ILi96EEENS7_ILi64EEEEEELi256ENS_6half_tEfNS_4arch4Sm90ELb0ELb0ELb0ELb0ELb0ELb0ELb1ELb1ELb0ELb1ELb1ELb0EEENS1_21CollectiveEpilogueFwdINS6_IJSA_NS7_ILi256EEESB_EEES9_SE_SG_Li256ELb0ELb1ELb1ELb0EEENS1_19SingleTileSchedulerILb0ELb1ELb1ELi128EEEEEEEEEvNT_6ParamsE)
        /*0188*/ 	.word	0x00000004


	//----- nvinfo : EIATTR_FRAME_SIZE
	.align		4
.L_76:
        /*018c*/ 	.byte	0x04, 0x11
        /*018e*/ 	.short	(.L_78 - .L_77)
	.align		4
.L_77:
        /*0190*/ 	.word	index@(_ZN7cutlass13device_kernelIN5flash11enable_sm90INS1_16FlashAttnFwdSm90INS1_25CollectiveMainloopFwdSm90ILi2EN4cute5tupleIJNS5_1CILi1EEES8_S8_EEENS6_IJNS7_ILi128EEENS7_ILi96EEENS7_ILi64EEEEEELi256ENS_6half_tEfNS_4arch4Sm90ELb0ELb0ELb0ELb0ELb0ELb0ELb1ELb1ELb0ELb1ELb1ELb0EEENS1_21CollectiveEpilogueFwdINS6_IJSA_NS7_ILi256EEESB_EEES9_SE_SG_Li256ELb0ELb1ELb1ELb0EEENS1_19SingleTileSchedulerILb0ELb1ELb1ELi128EEEEEEEEEvNT_6ParamsE)
        /*0194*/ 	.word	0x00000000


	//----- nvinfo : EIATTR_REGCOUNT
	.align		4
.L_78:
        /*0198*/ 	.byte	0x04, 0x2f
        /*019a*/ 	.short	(.L_80 - .L_79)
	.align		4
.L_79:
        /*019c*/ 	.word	index@(_ZN7cutlass13device_kernelIN5flash11enable_sm90INS1_16FlashAttnFwdSm90INS1_25CollectiveMainloopFwdSm90ILi2EN4cute5tupleIJNS5_1CILi1EEES8_S8_EEENS6_IJNS7_ILi128EEENS7_ILi96EEENS7_ILi64EEEEEELi256ENS_6half_tEfNS_4arch4Sm90ELb0ELb0ELb0ELb0ELb0ELb0ELb0ELb1ELb0ELb1ELb1ELb0EEENS1_21CollectiveEpilogueFwdINS6_IJSA_NS7_ILi256EEESB_EEES9_SE_SG_Li256ELb0ELb1ELb1ELb0EEENS1_19SingleTileSchedulerILb0ELb1ELb1ELi128EEEEEEEEEvNT_6ParamsE)
        /*01a0*/ 	.word	0x00000004


	//----- nvinfo : EIATTR_FRAME_SIZE
	.align		4
.L_80:
        /*01a4*/ 	.byte	0x04, 0x11
        /*01a6*/ 	.short	(.L_82 - .L_81)
	.align		4
.L_81:
        /*01a8*/ 	.word	index@(_ZN7cutlass13device_kernelIN5flash11enable_sm90INS1_16FlashAttnFwdSm90INS1_25CollectiveMainloopFwdSm90ILi2EN4cute5tupleIJNS5_1CILi1EEES8_S8_EEENS6_IJNS7_ILi128EEENS7_ILi96EEENS7_ILi64EEEEEELi256ENS_6half_tEfNS_4arch4Sm90ELb0ELb0ELb0ELb0ELb0ELb0ELb0ELb1ELb0ELb1ELb1ELb0EEENS1_21CollectiveEpilogueFwdINS6_IJSA_NS7_ILi256EEESB_EEES9_SE_SG_Li256ELb0ELb1ELb1ELb0EEENS1_19SingleTileSchedulerILb0ELb1ELb1ELi128EEEEEEEEEvNT_6ParamsE)
        /*01ac*/ 	.word	0x00000000


	//----- nvinfo : EIATTR_REGCOUNT
	.align		4
.L_82:
        /*01b0*/ 	.byte	0x04, 0x2f
        /*01b2*/ 	.short	(.L_84 - .L_83)
	.align		4
.L_83:
        /*01b4*/ 	.word	index@(_ZN7cutlass13device_kernelIN5flash11enable_sm90INS1_16FlashAttnFwdSm90INS1_25CollectiveMainloopFwdSm90ILi2EN4cute5tupleIJNS5_1CILi1EEES8_S8_EEENS6_IJNS7_ILi64EEESA_SA_EEELi512ENS_6half_tEfNS_4arch4Sm90ELb1ELb0ELb0ELb1ELb0ELb1ELb1ELb0ELb0ELb1ELb1ELb0EEENS1_21CollectiveEpilogueFwdINS6_IJSA_NS7_ILi512EEESA_EEES9_SC_SE_Li256ELb1ELb1ELb1ELb0EEENS1_36VarlenDynamicPersistentTileSchedulerILi64ELi64ELi256ELi128ELb1ELb1ELb1ELb1ELb1ELb1EEEEEEEEEvNT_6ParamsE)
        /*01b8*/ 	.word	0x00000004


	//----- nvinfo : EIATTR_FRAME_SIZE
	.align		4
.L_84:
        /*01bc*/ 	.byte	0x04, 0x11
        /*01be*/ 	.short	(.L_86 - .L_85)
	.align		4
.L_85:
        /*01c0*/ 	.word	index@(_ZN7cutlass13device_kernelIN5flash11enable_sm90INS1_16FlashAttnFwdSm90INS1_25CollectiveMainloopFwdSm90ILi2EN4cute5tupleIJNS5_1CILi1EEES8_S8_EEENS6_IJNS7_ILi64EEESA_SA_EEELi512ENS_6half_tEfNS_4arch4Sm90ELb1ELb0ELb0ELb1ELb0ELb1ELb1ELb0ELb0ELb1ELb1ELb0EEENS1_21CollectiveEpilogueFwdINS6_IJSA_NS7_ILi512EEESA_EEES9_SC_SE_Li256ELb1ELb1ELb1ELb0EEENS1_36VarlenDynamicPersistentTileSchedulerILi64ELi64ELi256ELi128ELb1ELb1ELb1ELb1ELb1ELb1EEEEEEEEEvNT_6ParamsE)
        /*01c4*/ 	.word	0x00000000


	//----- nvinfo : EIATTR_REGCOUNT
	.align		4
.L_86:
        /*01c8*/ 	.byte	0x04, 0x2f
        /*01ca*/ 	.short	(.L_88 - .L_87)
	.align		4
.L_87:
        /*01cc*/ 	.word	index@(_ZN7cutlass13device_kernelIN5flash11enable_sm90INS1_16FlashAttnFwdSm90INS1_25CollectiveMainloopFwdSm90ILi2EN4cute5tupleIJNS5_1CILi1EEES8_S8_EEENS6_IJNS7_ILi64EEESA_SA_EEELi512ENS_6half_tEfNS_4arch4Sm90ELb1ELb0ELb0ELb1ELb0ELb0ELb1ELb0ELb0ELb1ELb1ELb0EEENS1_21CollectiveEpilogueFwdINS6_IJSA_NS7_ILi512EEESA_EEES9_SC_SE_Li256ELb1ELb1ELb1ELb0EEENS1_36VarlenDynamicPersistentTileSchedulerILi64ELi64ELi256ELi128ELb1ELb1ELb1ELb1ELb1ELb1EEEEEEEEEvNT_6ParamsE)
        /*01d0*/ 	.word	0x00000004


	//----- nvinfo : EIATTR_FRAME_SIZE
	.align		4
.L_88:
        /*01d4*/ 	.byte	0x04, 0x11
        /*01d6*/ 	.short	(.L_90 - .L_89)
	.align		4
.L_89:
        /*01d8*/ 	.word	index@(_ZN7cutlass13device_kernelIN5flash11enable_sm90INS1_16FlashAttnFwdSm90INS1_25CollectiveMainloopFwdSm90ILi2EN4cute5tupleIJNS5_1CILi1EEES8_S8_EEENS6_IJNS7_ILi64EEESA_SA_EEELi512ENS_6half_tEfNS_4arch4Sm90ELb1ELb0ELb0ELb1ELb0ELb0ELb1ELb0ELb0ELb1ELb1ELb0EEENS1_21CollectiveEpilogueFwdINS6_IJSA_NS7_ILi512EEESA_EEES9_SC_SE_Li256ELb1ELb1ELb1ELb0EEENS1_36VarlenDynamicPersistentTileSchedulerILi64ELi64ELi256ELi128ELb1ELb1ELb1ELb1ELb1ELb1EEEEEEEEEvNT_6ParamsE)
        /*01dc*/ 	.word	0x00000000


	//----- nvinfo : EIATTR_REGCOUNT
	.align		4
.L_90:
        /*01e0*/ 	.byte	0x04, 0x2f
        /*01e2*/ 	.short	(.L_92 - .L_91)
	.align		4
.L_91:
        /*01e4*/ 	.word	index@(_ZN7cutlass13device_kernelIN5flash11enable_sm90INS1_16FlashAttnFwdSm90INS1_25CollectiveMainloopFwdSm90ILi2EN4cute5tupleIJNS5_1CILi1EEES8_S8_EEENS6_IJNS7_ILi64EEESA_SA_EEELi512ENS_6half_tEfNS_4arch4Sm90ELb1ELb0ELb0ELb1ELb0ELb1ELb0ELb0ELb0ELb1ELb1ELb0EEENS1_21CollectiveEpilogueFwdINS6_IJSA_NS7_ILi512EEESA_EEES9_SC_SE_Li256ELb1ELb1ELb1ELb0EEENS1_36VarlenDynamicPersistentTileSchedulerILi64ELi64ELi256ELi128ELb1ELb1ELb1ELb1ELb1ELb1EEEEEEEEEvNT_6ParamsE)
        /*01e8*/ 	.word	0x00000004


	//----- nvinfo : EIATTR_FRAME_SIZE
	.align		4
.L_92:
        /*01ec*/ 	.byte	0x04, 0x11
        /*01ee*/ 	.short	(.L_94 - .L_93)
	.align		4
.L_93:
        /*01f0*/ 	.word	index@(_ZN7cutlass13device_kernelIN5flash11enable_sm90INS1_16FlashAttnFwdSm90INS1_25CollectiveMainloopFwdSm90ILi2EN4cute5tupleIJNS5_1CILi1EEES8_S8_EEENS6_IJNS7_ILi64EEESA_SA_EEELi512ENS_6half_tEfNS_4arch4Sm90ELb1ELb0ELb0ELb1ELb0ELb1ELb0ELb0ELb0ELb1ELb1ELb0EEENS1_21CollectiveEpilogueFwdINS6_IJSA_NS7_ILi512EEESA_EEES9_SC_SE_Li256ELb1ELb1ELb1ELb0EEENS1_36VarlenDynamicPersistentTileSchedulerILi64ELi64ELi256ELi128ELb1ELb1ELb1ELb1ELb1ELb1EEEEEEEEEvNT_6ParamsE)
        /*01f4*/ 	.word	0x00000000


	//----- nvinfo : EIATTR_REGCOUNT
	.align		4
.L_94:
        /*01f8*/ 	.byte	0x04, 0x2f
        /*01fa*/ 	.short	(.L_96 - .L_95)
	.align		4
.L_95:
        /*01fc*/ 	.word	index@(_ZN7cutlass13device_kernelIN5flash11enable_sm90INS1_16FlashAttnFwdSm90INS1_25CollectiveMainloopFwdSm90ILi2EN4cute5tupleIJNS5_1CILi1EEES8_S8_EEENS6_IJNS7_ILi64EEESA_SA_EEELi512ENS_6half_tEfNS_4arch4Sm90ELb1ELb0ELb0ELb1ELb0ELb0ELb0ELb0ELb0ELb1ELb1ELb0EEENS1_21CollectiveEpilogueFwdINS6_IJSA_NS7_ILi512EEESA_EEES9_SC_SE_Li256ELb1ELb1ELb1ELb0EEENS1_36VarlenDynamicPersistentTileSchedulerILi64ELi64ELi256ELi128ELb1ELb1ELb1ELb1ELb1ELb1EEEEEEEEEvNT_6ParamsE)
        /*0200*/ 	.word	0x00000004


	//----- nvinfo : EIATTR_FRAME_SIZE
	.align		4
.L_96:
        /*0204*/ 	.byte	0x04, 0x11
        /*0206*/ 	.short	(.L_98 - .L_97)
	.align		4
.L_97:
        /*0208*/ 	.word	index@(_ZN7cutlass13device_kernelIN5flash11enable_sm90INS1_16FlashAttnFwdSm90INS1_25CollectiveMainloopFwdSm90ILi2EN4cute5tupleIJNS5_1CILi1EEES8_S8_EEENS6_IJNS7_ILi64EEESA_SA_EEELi512ENS_6half_tEfNS_4arch4Sm90ELb1ELb0ELb0ELb1ELb0ELb0ELb0ELb0ELb0ELb1ELb1ELb0EEENS1_21CollectiveEpilogueFwdINS6_IJSA_NS7_ILi512EEESA_EEES9_SC_SE_Li256ELb1ELb1ELb1ELb0EEENS1_36VarlenDynamicPersistentTileSchedulerILi64ELi64ELi256ELi128ELb1ELb1ELb1ELb1ELb1ELb1EEEEEEEEEvNT_6ParamsE)
        /*020c*/ 	.word	0x00000000


	//----- nvinfo : EIATTR_REGCOUNT
	.align		4
.L_98:
        /*0210*/ 	.byte	0x04, 0x2f
        /*0212*/ 	.short	(.L_100 - .L_99)
	.align		4
.L_99:
        /*0214*/ 	.word	index@(_ZN7cutlass13device_kernelIN5flash11enable_sm90INS1_16FlashAttnFwdSm90INS1_25CollectiveMainloopFwdSm90ILi2EN4cute5tupleIJNS5_1CILi1EEES8_S8_EEENS6_IJNS7_ILi64EEESA_SA_EEELi512ENS_6half_tEfNS_4arch4Sm90ELb1ELb0ELb0ELb0ELb0ELb0ELb1ELb0ELb0ELb1ELb1ELb0EEENS1_21CollectiveEpilogueFwdINS6_IJSA_NS7_ILi512EEESA_EEES9_SC_SE_Li256ELb0ELb1ELb1ELb0EEENS1_19SingleTileSchedulerILb0ELb1ELb1ELi64EEEEEEEEEvNT_6ParamsE)
        /*0218*/ 	.word	0x00000004


	//----- nvinfo : EIATTR_FRAME_SIZE
	.align		4
.L_100:
        /*021c*/ 	.byte	0x04, 0x11
        /*021e*/ 	.short	(.L_102 - .L_101)
	.align		4
.L_101:
        /*0220*/ 	.word	index@(_ZN7cutlass13device_kernelIN5flash11enable_sm90INS1_16FlashAttnFwdSm90INS1_25CollectiveMainloopFwdSm90ILi2EN4cute5tupleIJNS5_1CILi1EEES8_S8_EEENS6_IJNS7_ILi64EEESA_SA_EEELi512ENS_6half_tEfNS_4arch4Sm90ELb1ELb0ELb0ELb0ELb0ELb0ELb1ELb0ELb0ELb1ELb1ELb0EEENS1_21CollectiveEpilogueFwdINS6_IJSA_NS7_ILi512EEESA_EEES9_SC_SE_Li256ELb0ELb1ELb1ELb0EEENS1_19SingleTileSchedulerILb0ELb1ELb1ELi64EEEEEEEEEvNT_6ParamsE)
        /*0224*/ 	.word	0x00000000


	//----- nvinfo : EIATTR_REGCOUNT
	.align		4
.L_102:
        /*0228*/ 	.byte	0x04, 0x2f
        /*022a*/ 	.short	(.L_104 - .L_103)
	.align		4
.L_103:
        /*022c*/ 	.word	index@(_ZN7cutlass13device_kernelIN5flash11enable_sm90INS1_16FlashAttnFwdSm90INS1_25CollectiveMainloopFwdSm90ILi2EN4cute5tupleIJNS5_1CILi1EEES8_S8_EEENS6_IJNS7_ILi64EEESA_SA_EEELi512ENS_6half_tEfNS_4arch4Sm90ELb1ELb0ELb0ELb0ELb0ELb0ELb0ELb0ELb0ELb1ELb1ELb0EEENS1_21CollectiveEpilogueFwdINS6_IJSA_NS7_ILi512EEESA_EEES9_SC_SE_Li256ELb0ELb1ELb1ELb0EEENS1_19SingleTileSchedulerILb0ELb1ELb1ELi64EEEEEEEEEvNT_6ParamsE)
        /*0230*/ 	.word	0x00000004


	//----- nvinfo : EIATTR_FRAME_SIZE
	.align		4
.L_104:
        /*0234*/ 	.byte	0x04, 0x11
        /*0236*/ 	.short	(.L_106 - .L_105)
	.align		4
.L_105:
        /*0238*/ 	.word	index@(_ZN7cutlass13device_kernelIN5flash11enable_sm90INS1_16FlashAttnFwdSm90INS1_25CollectiveMainloopFwdSm90ILi2EN4cute5tupleIJNS5_1CILi1EEES8_S8_EEENS6_IJNS7_ILi64EEESA_SA_EEELi512ENS_6half_tEfNS_4arch4Sm90ELb1ELb0ELb0ELb0ELb0ELb0ELb0ELb0ELb0ELb1ELb1ELb0EEENS1_21CollectiveEpilogueFwdINS6_IJSA_NS7_ILi512EEESA_EEES9_SC_SE_Li256ELb0ELb1ELb1ELb0EEENS1_19SingleTileSchedulerILb0ELb1ELb1ELi64EEEEEEEEEvNT_6ParamsE)
        /*023c*/ 	.word	0x00000000


	//----- nvinfo : EIATTR_REGCOUNT
	.align		4
.L_106:
        /*0240*/ 	.byte	0x04, 0x2f
        /*0242*/ 	.short	(.L_108 - .L_107)
	.align		4
.L_107:
        /*0244*/ 	.word	index@(_ZN7cutlass13device_kernelIN5flash11enable_sm90INS1_16FlashAttnFwdSm90INS1_25CollectiveMainloopFwdSm90ILi2EN4cute5tupleIJNS5_1CILi1EEES8_S8_EEENS6_IJNS7_ILi64EEESA_SA_EEELi512ENS_6half_tEfNS_4arch4Sm90ELb0ELb1ELb0ELb1ELb0ELb1ELb1ELb0ELb0ELb1ELb1ELb0EEENS1_21CollectiveEpilogueFwdINS6_IJSA_NS7_ILi512EEESA_EEES9_SC_SE_Li256ELb1ELb1ELb1ELb0EEENS1_36VarlenDynamicPersistentTileSchedulerILi64ELi64ELi256ELi128ELb1ELb1ELb1ELb1ELb0ELb1EEEEEEEEEvNT_6ParamsE)
        /*0248*/ 	.word	0x00000004


	//----- nvinfo : EIATTR_FRAME_SIZE
	.align		4
.L_108:
        /*024c*/ 	.byte	0x04, 0x11
        /*024e*/ 	.short	(.L_110 - .L_109)
	.align		4
.L_109:
        /*0250*/ 	.word	index@(_ZN7cutlass13device_kernelIN5flash11enable_sm90INS1_16FlashAttnFwdSm90INS1_25CollectiveMainloopFwdSm90ILi2EN4cute5tupleIJNS5_1CILi1EEES8_S8_EEENS6_IJNS7_ILi64EEESA_SA_EEELi512ENS_6half_tEfNS_4arch4Sm90ELb0ELb1ELb0ELb1ELb0ELb1ELb1ELb0ELb0ELb1ELb1ELb0EEENS1_21CollectiveEpilogueFwdINS6_IJSA_NS7_ILi512EEESA_EEES9_SC_SE_Li256ELb1ELb1ELb1ELb0EEENS1_36VarlenDynamicPersistentTileSchedulerILi64ELi64ELi256ELi128ELb1ELb1ELb1ELb1ELb0ELb1EEEEEEEEEvNT_6ParamsE)
        /*0254*/ 	.word	0x00000000


	//----- nvinfo : EIATTR_REGCOUNT
	.align		4
.L_110:
        /*0258*/ 	.byte	0x04, 0x2f
        /*025a*/ 	.short	(.L_112 - .L_111)
	.align		4
.L_111:
        /*025c*/ 	.word	index@(_ZN7cutlass13device_kernelIN5flash11enable_sm90INS1_16FlashAttnFwdSm90INS1_25CollectiveMainloopFwdSm90ILi2EN4cute5tupleIJNS5_1CILi1EEES8_S8_EEENS6_IJNS7_ILi64EEESA_SA_EEELi512ENS_6half_tEfNS_4arch4Sm90ELb0ELb1ELb0ELb1ELb0ELb0ELb1ELb0ELb0ELb1ELb1ELb0EEENS1_21CollectiveEpilogueFwdINS6_IJSA_NS7_ILi512EEESA_EEES9_SC_SE_Li256ELb1ELb1ELb1ELb0EEENS1_36VarlenDynamicPersistentTileSchedulerILi64ELi64ELi256ELi128ELb1ELb1ELb1ELb1ELb0ELb1EEEEEEEEEvNT_6ParamsE)
        /*0260*/ 	.word	0x00000004


	//----- nvinfo : EIATTR_FRAME_SIZE
	.align		4
.L_112:
        /*0264*/ 	.byte	0x04, 0x11
        /*0266*/ 	.short	(.L_114 - .L_113)
	.align		4
.L_113:
        /*0268*/ 	.word	index@(_ZN7cutlass13device_kernelIN5flash11enable_sm90INS1_16FlashAttnFwdSm90INS1_25CollectiveMainloopFwdSm90ILi2EN4cute5tupleIJNS5_1CILi1EEES8_S8_EEENS6_IJNS7_ILi64EEESA_SA_EEELi512ENS_6half_tEfNS_4arch4Sm90ELb0ELb1ELb0ELb1ELb0ELb0ELb1ELb0ELb0ELb1ELb1ELb0EEENS1_21CollectiveEpilogueFwdINS6_IJSA_NS7_ILi512EEESA_EEES9_SC_SE_Li256ELb1ELb1ELb1ELb0EEENS1_36VarlenDynamicPersistentTileSchedulerILi64ELi64ELi256ELi128ELb1ELb1ELb1ELb1ELb0ELb1EEEEEEEEEvNT_6ParamsE)
        /*026c*/ 	.word	0x00000000


	//----- nvinfo : EIATTR_REGCOUNT
	.align		4
.L_114:
        /*0270*/ 	.byte	0x04, 0x2f
        /*0272*/ 	.short	(.L_116 - .L_115)
	.align		4
.L_115:
        /*0274*/ 	.word	index@(_ZN7cutlass13device_kernelIN5flash11enable_sm90INS1_16FlashAttnFwdSm90INS1_25CollectiveMainloopFwdSm90ILi2EN4cute5tupleIJNS5_1CILi1EEES8_S8_EEENS6_IJNS7_ILi64EEESA_SA_EEELi512ENS_6half_tEfNS_4arch4Sm90ELb0ELb1ELb0ELb1ELb0ELb1ELb0ELb0ELb0ELb1ELb1ELb0EEENS1_21CollectiveEpilogueFwdINS6_IJSA_NS7_ILi512EEESA_EEES9_SC_SE_Li256ELb1ELb1ELb1ELb0EEENS1_36VarlenDynamicPersistentTileSchedulerILi64ELi64ELi256ELi128ELb1ELb1ELb1ELb1ELb0ELb1EEEEEEEEEvNT_6ParamsE)
        /*0278*/ 	.word	0x00000004


	//----- nvinfo : EIATTR_FRAME_SIZE
	.align		4
.L_116:
        /*027c*/ 	.byte	0x04, 0x11
        /*027e*/ 	.short	(.L_118 - .L_117)
	.align		4
.L_117:
        /*0280*/ 	.word	index@(_ZN7cutlass13device_kernelIN5flash11enable_sm90INS1_16FlashAttnFwdSm90INS1_25CollectiveMainloopFwdSm90ILi2EN4cute5tupleIJNS5_1CILi1EEES8_S8_EEENS6_IJNS7_ILi64EEESA_SA_EEELi512ENS_6half_tEfNS_4arch4Sm90ELb0ELb1ELb0ELb1ELb0ELb1ELb0ELb0ELb0ELb1ELb1ELb0EEENS1_21CollectiveEpilogueFwdINS6_IJSA_NS7_ILi512EEESA_EEES9_SC_SE_Li256ELb1ELb1ELb1ELb0EEENS1_36VarlenDynamicPersistentTileSchedulerILi64ELi64ELi256ELi128ELb1ELb1ELb1ELb1ELb0ELb1EEEEEEEEEvNT_6ParamsE)
        /*0284*/ 	.word	0x00000000


	//----- nvinfo : EIATTR_REGCOUNT
	.align		4
.L_118:
        /*0288*/ 	.byte	0x04, 0x2f
        /*028a*/ 	.short	(.L_120 - .L_119)
	.align		4
.L_119:
        /*028c*/ 	.word	index@(_ZN7cutlass13device_kernelIN5flash11enable_sm90INS1_16FlashAttnFwdSm90INS1_25CollectiveMainloopFwdSm90ILi2EN4cute5tupleIJNS5_1CILi1EEES8_S8_EEENS6_IJNS7_ILi64EEESA_SA_EEELi512ENS_6half_tEfNS_4arch4Sm90ELb0ELb1ELb0ELb1ELb0ELb0ELb0ELb0ELb0ELb1ELb1ELb0EEENS1_21CollectiveEpilogueFwdINS6_IJSA_NS7_ILi512EEESA_EEES9_SC_SE_Li256ELb1ELb1ELb1ELb0EEENS1_36VarlenDynamicPersistentTileSchedulerILi64ELi64ELi256ELi128ELb1ELb1ELb1ELb1ELb0ELb1EEEEEEEEEvNT_6ParamsE)
        /*0290*/ 	.word	0x00000004


	//----- nvinfo : EIATTR_FRAME_SIZE
	.align		4
.L_120:
        /*0294*/ 	.byte	0x04, 0x11
        /*0296*/ 	.short	(.L_122 - .L_121)
	.align		4
.L_121:
        /*0298*/ 	.word	index@(_ZN7cutlass13device_kernelIN5flash11enable_sm90INS1_16FlashAttnFwdSm90INS1_25CollectiveMainloopFwdSm90ILi2EN4cute5tupleIJNS5_1CILi1EEES8_S8_EEENS6_IJNS7_ILi64EEESA_SA_EEELi512ENS_6half_tEfNS_4arch4Sm90ELb0ELb1ELb0ELb1ELb0ELb0ELb0ELb0ELb0ELb1ELb1ELb0EEENS1_21CollectiveEpilogueFwdINS6_IJSA_NS7_ILi512EEESA_EEES9_SC_SE_Li256ELb1ELb1ELb1ELb0EEENS1_36VarlenDynamicPersistentTileSchedulerILi64ELi64ELi256ELi128ELb1ELb1ELb1ELb1ELb0ELb1EEEEEEEEEvNT_6ParamsE)
        /*029c*/ 	.word	0x00000000


	//----- nvinfo : EIATTR_REGCOUNT
	.align		4
.L_122:
        /*02a0*/ 	.byte	0x04, 0x2f
        /*02a2*/ 	.short	(.L_124 - .L_123)
	.align		4
.L_123:
        /*02a4*/ 	.word	index@(_ZN7cutlass13device_kernelIN5flash11enable_sm90INS1_16FlashAttnFwdSm90INS1_25CollectiveMainloopFwdSm90ILi2EN4cute5tupleIJNS5_1CILi1EEES8_S8_EEENS6_IJNS7_ILi64EEESA_SA_EEELi512ENS_6half_tEfNS_4arch4Sm90ELb0ELb1ELb0ELb0ELb0ELb0ELb1ELb0ELb0ELb1ELb1ELb0EEENS1_21CollectiveEpilogueFwdINS6_IJSA_NS7_ILi512EEESA_EEES9_SC_SE_Li256ELb0ELb1ELb1ELb0EEENS1_19SingleTileSchedulerILb0ELb1ELb1ELi64EEEEEEEEEvNT_6ParamsE)
        /*02a8*/ 	.word	0x00000004


	//----- nvinfo : EIATTR_FRAME_SIZE
	.align		4
.L_124:
        /*02ac*/ 	.byte	0x04, 0x11
        /*02ae*/ 	.short	(.L_126 - .L_125)
	.align		4
.L_125:
        /*02b0*/ 	.word	index@(_ZN7cutlass13device_kernelIN5flash11enable_sm90INS1_16FlashAttnFwdSm90INS1_25CollectiveMainloopFwdSm90ILi2EN4cute5tupleIJNS5_1CILi1EEES8_S8_EEENS6_IJNS7_ILi64EEESA_SA_EEELi512ENS_6half_tEfNS_4arch4Sm90ELb0ELb1ELb0ELb0ELb0ELb0ELb1ELb0ELb0ELb1ELb1ELb0EEENS1_21CollectiveEpilogueFwdINS6_IJSA_NS7_ILi512EEESA_EEES9_SC_SE_Li256ELb0ELb1ELb1ELb0EEENS1_19SingleTileSchedulerILb0ELb1ELb1ELi64EEEEEEEEEvNT_6ParamsE)
        /*02b4*/ 	.word	0x00000000


	//----- nvinfo : EIATTR_REGCOUNT
	.align		4
.L_126:
        /*02b8*/ 	.byte	0x04, 0x2f
        /*02ba*/ 	.short	(.L_128 - .L_127)
	.align		4
.L_127:
        /*02bc*/ 	.word	index@(_ZN7cutlass13device_kernelIN5flash11enable_sm90INS1_16FlashAttnFwdSm90INS1_25CollectiveMainloopFwdSm90ILi2EN4cute5tupleIJNS5_1CILi1EEES8_S8_EEENS6_IJNS7_ILi64EEESA_SA_EEELi512ENS_6half_tEfNS_4arch4Sm90ELb0ELb1ELb0ELb0ELb0ELb0ELb0ELb0ELb0ELb1ELb1ELb0EEENS1_21CollectiveEpilogueFwdINS6_IJSA_NS7_ILi512EEESA_EEES9_SC_SE_Li256ELb0ELb1ELb1ELb0EEENS1_19SingleTileSchedulerILb0ELb1ELb1ELi64EEEEEEEEEvNT_6ParamsE)
        /*02c0*/ 	.word	0x00000004


	//----- nvinfo : EIATTR_FRAME_SIZE
	.align		4
.L_128:
        /*02c4*/ 	.byte	0x04, 0x11
        /*02c6*/ 	.short	(.L_130 - .L_129)
	.align		4
.L_129:
        /*02c8*/ 	.word	index@(_ZN7cutlass13device_kernelIN5flash11enable_sm90INS1_16FlashAttnFwdSm90INS1_25CollectiveMainloopFwdSm90ILi2EN4cute5tupleIJNS5_1CILi1EEES8_S8_EEENS6_IJNS7_ILi64EEESA_SA_EEELi512ENS_6half_tEfNS_4arch4Sm90ELb0ELb1ELb0ELb0ELb0ELb0ELb0ELb0ELb0ELb1ELb1ELb0EEENS1_21CollectiveEpilogueFwdINS6_IJSA_NS7_ILi512EEESA_EEES9_SC_SE_Li256ELb0ELb1ELb1ELb0EEENS1_19SingleTileSchedulerILb0ELb1ELb1ELi64EEEEEEEEEvNT_6ParamsE)
        /*02cc*/ 	.word	0x00000000


	//----- nvinfo : EIATTR_REGCOUNT
	.align		4
.L_130:
        /*02d0*/ 	.byte	0x04, 0x2f
        /*02d2*/ 	.short	(.L_132 - .L_131)
	.align		4
.L_131:
        /*02d4*/ 	.word	index@(_ZN7cutlass13device_kernelIN5flash11enable_sm90INS1_16FlashAttnFwdSm90INS1_25CollectiveMainloopFwdSm90ILi2EN4cute5tupleIJNS5_1CILi1EEES8_S8_EEENS6_IJNS7_ILi64EEESA_SA_EEELi512ENS_6half_tEfNS_4arch4Sm90ELb0ELb0ELb0ELb1ELb0ELb1ELb1ELb0ELb0ELb1ELb1ELb0EEENS1_21CollectiveEpilogueFwdINS6_IJSA_NS7_ILi512EEESA_EEES9_SC_SE_Li256ELb1ELb1ELb1ELb0EEENS1_36VarlenDynamicPersistentTileSchedulerILi64ELi64ELi256ELi128ELb1ELb1ELb1ELb0ELb1ELb1EEEEEEEEEvNT_6ParamsE)
        /*02d8*/ 	.word	0x00000004


	//----- nvinfo : EIATTR_FRAME_SIZE
	.align		4
.L_132:
        /*02dc*/ 	.byte	0x04, 0x11
        /*02de*/ 	.short	(.L_134 - .L_133)
	.align		4
.L_133:
        /*02e0*/ 	.word	index@(_ZN7cutlass13device_kernelIN5flash11enable_sm90INS1_16FlashAttnFwdSm90INS1_25CollectiveMainloopFwdSm90ILi2EN4cute5tupleIJNS5_1CILi1EEES8_S8_EEENS6_IJNS7_ILi64EEESA_SA_EEELi512ENS_6half_tEfNS_4arch4Sm90ELb0ELb0ELb0ELb1ELb0ELb1ELb1ELb0ELb0ELb1ELb1ELb0EEENS1_21CollectiveEpilogueFwdINS6_IJSA_NS7_ILi512EEESA_EEES9_SC_SE_Li256ELb1ELb1ELb1ELb0EEENS1_36VarlenDynamicPersistentTileSchedulerILi64ELi64ELi256ELi128ELb1ELb1ELb1ELb0ELb1ELb1EEEEEEEEEvNT_6ParamsE)
        /*02e4*/ 	.word	0x00000000


	//----- nvinfo : EIATTR_REGCOUNT
	.align		4
.L_134:
        /*02e8*/ 	.byte	0x04, 0x2f
        /*02ea*/ 	.short	(.L_136 - .L_135)
	.align		4
.L_135:
        /*02ec*/ 	.word	index@(_ZN7cutlass13device_kernelIN5flash11enable_sm90INS1_16FlashAttnFwdSm90INS1_25CollectiveMainloopFwdSm90ILi2EN4cute5tupleIJNS5_1CILi1EEES8_S8_EEENS6_IJNS7_ILi64EEESA_SA_EEELi512ENS_6half_tEfNS_4arch4Sm90ELb0ELb0ELb0ELb1ELb0ELb0ELb1ELb0ELb0ELb1ELb1ELb0EEENS1_21CollectiveEpilogueFwdINS6_IJSA_NS7_ILi512EEESA_EEES9_SC_SE_Li256ELb1ELb1ELb1ELb0EEENS1_36VarlenDynamicPersistentTileSchedulerILi64ELi64ELi256ELi128ELb1ELb1ELb1ELb0ELb1ELb1EEEEEEEEEvNT_6ParamsE)
        /*02f0*/ 	.word	0x00000004


	//----- nvinfo : EIATTR_FRAME_SIZE
	.align		4
.L_136:
        /*02f4*/ 	.byte	0x04, 0x11
        /*02f6*/ 	.short	(.L_138 - .L_137)
	.align		4
.L_137:
        /*02f8*/ 	.word	index@(_ZN7cutlass13device_kernelIN5flash11enable_sm90INS1_16FlashAttnFwdSm90INS1_25CollectiveMainloopFwdSm90ILi2EN4cute5tupleIJNS5_1CILi1EEES8_S8_EEENS6_IJNS7_ILi64EEESA_SA_EEELi512ENS_6half_tEfNS_4arch4Sm90ELb0ELb0ELb0ELb1ELb0ELb0ELb1ELb0ELb0ELb1ELb1ELb0EEENS1_21CollectiveEpilogueFwdINS6_IJSA_NS7_ILi512EEESA_EEES9_SC_SE_Li256ELb1ELb1ELb1ELb0EEENS1_36VarlenDynamicPersistentTileSchedulerILi64ELi64ELi256ELi128ELb1ELb1ELb1ELb0ELb1ELb1EEEEEEEEEvNT_6ParamsE)
        /*02fc*/ 	.word	0x00000000


	//----- nvinfo : EIATTR_REGCOUNT
	.align		4
.L_138:
        /*0300*/ 	.byte	0x04, 0x2f
        /*0302*/ 	.short	(.L_140 - .L_139)
	.align		4
.L_139:
        /*0304*/ 	.word	index@(_ZN7cutlass13device_kernelIN5flash11enable_sm90INS1_16FlashAttnFwdSm90INS1_25CollectiveMainloopFwdSm90ILi2EN4cute5tupleIJNS5_1CILi1EEES8_S8_EEENS6_IJNS7_ILi64EEESA_SA_EEELi512ENS_6half_tEfNS_4arch4Sm90ELb0ELb0ELb0ELb1ELb0ELb1ELb0ELb0ELb0ELb1ELb1ELb0EEENS1_21CollectiveEpilogueFwdINS6_IJSA_NS7_ILi512EEESA_EEES9_SC_SE_Li256ELb1ELb1ELb1ELb0EEENS1_36VarlenDynamicPersistentTileSchedulerILi64ELi64ELi256ELi128ELb1ELb1ELb1ELb0ELb1ELb1EEEEEEEEEvNT_6ParamsE)
        /*0308*/ 	.word	0x00000004


	//----- nvinfo : EIATTR_FRAME_SIZE
	.align		4
.L_140:
        /*030c*/ 	.byte	0x04, 0x11
        /*030e*/ 	.short	(.L_142 - .L_141)
	.align		4
.L_141:
        /*0310*/ 	.word	index@(_ZN7cutlass13device_kernelIN5flash11enable_sm90INS1_16FlashAttnFwdSm90INS1_25CollectiveMainloopFwdSm90ILi2EN4cute5tupleIJNS5_1CILi1EEES8_S8_EEENS6_IJNS7_ILi64EEESA_SA_EEELi512ENS_6half_tEfNS_4arch4Sm90ELb0ELb0ELb0ELb1ELb0ELb1ELb0ELb0ELb0ELb1ELb1ELb0EEENS1_21CollectiveEpilogueFwdINS6_IJSA_NS7_ILi512EEESA_EEES9_SC_SE_Li256ELb1ELb1ELb1ELb0EEENS1_36VarlenDynamicPersistentTileSchedulerILi64ELi64ELi256ELi128ELb1ELb1ELb1ELb0ELb1ELb1EEEEEEEEEvNT_6ParamsE)
        /*0314*/ 	.word	0x00000000


	//----- nvinfo : EIATTR_REGCOUNT
	.align		4
.L_142:
        /*0318*/ 	.byte	0x04, 0x2f
        /*031a*/ 	.short	(.L_144 - .L_143)
	.align		4
.L_143:
        /*031c*/ 	.word	index@(_ZN7cutlass13device_kernelIN5flash11enable_sm90INS1_16FlashAttnFwdSm90INS1_25CollectiveMainloopFwdSm90ILi2EN4cute5tupleIJNS5_1CILi1EEES8_S8_EEENS6_IJNS7_ILi64EEESA_SA_EEELi512ENS_6half_tEfNS_4arch4Sm90ELb0ELb0ELb0ELb1ELb0ELb0ELb0ELb0ELb0ELb1ELb1ELb0EEENS1_21CollectiveEpilogueFwdINS6_IJSA_NS7_ILi512EEESA_EEES9_SC_SE_Li256ELb1ELb1ELb1ELb0EEENS1_36VarlenDynamicPersistentTileSchedulerILi64ELi64ELi256ELi128ELb1ELb1ELb1ELb0ELb1ELb1EEEEEEEEEvNT_6ParamsE)
        /*0320*/ 	.word	0x00000004


	//----- nvinfo : EIATTR_FRAME_SIZE
	.align		4
.L_144:
        /*0324*/ 	.byte	0x04, 0x11
        /*0326*/ 	.short	(.L_146 - .L_145)
	.align		4
.L_145:
        /*0328*/ 	.word	index@(_ZN7cutlass13device_kernelIN5flash11enable_sm90INS1_16FlashAttnFwdSm90INS1_25CollectiveMainloopFwdSm90ILi2EN4cute5tupleIJNS5_1CILi1EEES8_S8_EEENS6_IJNS7_ILi64EEESA_SA_EEELi512ENS_6half_tEfNS_4arch4Sm90ELb0ELb0ELb0ELb1ELb0ELb0ELb0ELb0ELb0ELb1ELb1ELb0EEENS1_21CollectiveEpilogueFwdINS6_IJSA_NS7_ILi512EEESA_EEES9_SC_SE_Li256ELb1ELb1ELb1ELb0EEENS1_36VarlenDynamicPersistentTileSchedulerILi64ELi64ELi256ELi128ELb1ELb1ELb1ELb0ELb1ELb1EEEEEEEEEvNT_6ParamsE)
        /*032c*/ 	.word	0x00000000


	//----- nvinfo : EIATTR_REGCOUNT
	.align		4
.L_146:
        /*0330*/ 	.byte	0x04, 0x2f
        /*0332*/ 	.short	(.L_148 - .L_147)
	.align		4
.L_147:
        /*0334*/ 	.word	index@(_ZN7cutlass13device_kernelIN5flash11enable_sm90INS1_16FlashAttnFwdSm90INS1_25CollectiveMainloopFwdSm90ILi2EN4cute5tupleIJNS5_1CILi1EEES8_S8_EEENS6_IJNS7_ILi64EEESA_SA_EEELi512ENS_6half_tEfNS_4arch4Sm90ELb0ELb0ELb0ELb0ELb0ELb0ELb1ELb0ELb0ELb1ELb1ELb0EEENS1_21CollectiveEpilogueFwdINS6_IJSA_NS7_ILi512EEESA_EEES9_SC_SE_Li256ELb0ELb1ELb1ELb0EEENS1_19SingleTileSchedulerILb0ELb1ELb1ELi64EEEEEEEEEvNT_6ParamsE)
        /*0338*/ 	.word	0x00000004


	//----- nvinfo : EIATTR_FRAME_SIZE
	.align		4
.L_148:
        /*033c*/ 	.byte	0x04, 0x11
        /*033e*/ 	.short	(.L_150 - .L_149)
	.align		4
.L_149:
        /*0340*/ 	.word	index@(_ZN7cutlass13device_kernelIN5flash11enable_sm90INS1_16FlashAttnFwdSm90INS1_25CollectiveMainloopFwdSm90ILi2EN4cute5tupleIJNS5_1CILi1EEES8_S8_EEENS6_IJNS7_ILi64EEESA_SA_EEELi512ENS_6half_tEfNS_4arch4Sm90ELb0ELb0ELb0ELb0ELb0ELb0ELb1ELb0ELb0ELb1ELb1ELb0EEENS1_21CollectiveEpilogueFwdINS6_IJSA_NS7_ILi512EEESA_EEES9_SC_SE_Li256ELb0ELb1ELb1ELb0EEENS1_19SingleTileSchedulerILb0ELb1ELb1ELi64EEEEEEEEEvNT_6ParamsE)
        /*0344*/ 	.word	0x00000000


	//----- nvinfo : EIATTR_REGCOUNT
	.align		4
.L_150:
        /*0348*/ 	.byte	0x04, 0x2f
        /*034a*/ 	.short	(.L_152 - .L_151)
	.align		4
.L_151:
        /*034c*/ 	.word	index@(_ZN7cutlass13device_kernelIN5flash11enable_sm90INS1_16FlashAttnFwdSm90INS1_25CollectiveMainloopFwdSm90ILi2EN4cute5tupleIJNS5_1CILi1EEES8_S8_EEENS6_IJNS7_ILi64EEESA_SA_EEELi512ENS_6half_tEfNS_4arch4Sm90ELb0ELb0ELb0ELb0ELb0ELb0ELb0ELb0ELb0ELb1ELb1ELb0EEENS1_21CollectiveEpilogueFwdINS6_IJSA_NS7_ILi512EEESA_EEES9_SC_SE_Li256ELb0ELb1ELb1ELb0EEENS1_19SingleTileSchedulerILb0ELb1ELb1ELi64EEEEEEEEEvNT_6ParamsE)
        /*0350*/ 	.word	0x00000004


	//----- nvinfo : EIATTR_FRAME_SIZE
	.align		4
.L_152:
        /*0354*/ 	.byte	0x04, 0x11
        /*0356*/ 	.short	(.L_154 - .L_153)
	.align		4
.L_153:
        /*0358*/ 	.word	index@(_ZN7cutlass13device_kernelIN5flash11enable_sm90INS1_16FlashAttnFwdSm90INS1_25CollectiveMainloopFwdSm90ILi2EN4cute5tupleIJNS5_1CILi1EEES8_S8_EEENS6_IJNS7_ILi64EEESA_SA_EEELi512ENS_6half_tEfNS_4arch4Sm90ELb0ELb0ELb0ELb0ELb0ELb0ELb0ELb0ELb0ELb1ELb1ELb0EEENS1_21CollectiveEpilogueFwdINS6_IJSA_NS7_ILi512EEESA_EEES9_SC_SE_Li256ELb0ELb1ELb1ELb0EEENS1_19SingleTileSchedulerILb0ELb1ELb1ELi64EEEEEEEEEvNT_6ParamsE)
        /*035c*/ 	.word	0x00000000


	//----- nvinfo : EIATTR_REGCOUNT
	.align		4
.L_154:
        /*0360*/ 	.byte	0x04, 0x2f
        /*0362*/ 	.short	(.L_156 - .L_155)
	.align		4
.L_155:
        /*0364*/ 	.word	index@(_ZN7cutlass13device_kernelIN5flash11enable_sm90INS1_16FlashAttnFwdSm90INS1_25CollectiveMainloopFwdSm90ILi2EN4cute5tupleIJNS5_1CILi1EEES8_S8_EEENS6_IJNS7_ILi128EEESA_NS7_ILi192EEEEEELi128ENS_6half_tEfNS_4arch4Sm90ELb1ELb0ELb0ELb1ELb0ELb1ELb0ELb1ELb1ELb1ELb1ELb0EEENS1_21CollectiveEpilogueFwdINS6_IJSA_SA_SA_EEES9_SD_SF_Li256ELb1ELb1ELb1ELb0EEENS1_36VarlenDynamicPersistentTileSchedulerILi128ELi128ELi256ELi128ELb1ELb1ELb1ELb1ELb1ELb1EEEEEEEEEvNT_6ParamsE)
        /*0368*/ 	.word	0x00000004


	//----- nvinfo : EIATTR_FRAME_SIZE
	.align		4
.L_156:
        /*036c*/ 	.byte	0x04, 0x11
        /*036e*/ 	.short	(.L_158 - .L_157)
	.align		4
.L_157:
        /*0370*/ 	.word	index@(_ZN7cutlass13device_kernelIN5flash11enable_sm90INS1_16FlashAttnFwdSm90INS1_25CollectiveMainloopFwdSm90ILi2EN4cute5tupleIJNS5_1CILi1EEES8_S8_EEENS6_IJNS7_ILi128EEESA_NS7_ILi192EEEEEELi128ENS_6half_tEfNS_4arch4Sm90ELb1ELb0ELb0ELb1ELb0ELb1ELb0ELb1ELb1ELb1ELb1ELb0EEENS1_21CollectiveEpilogueFwdINS6_IJSA_SA_SA_EEES9_SD_SF_Li256ELb1ELb1ELb1ELb0EEENS1_36VarlenDynamicPersistentTileSchedulerILi128ELi128ELi256ELi128ELb1ELb1ELb1ELb1ELb1ELb1EEEEEEEEEvNT_6ParamsE)
        /*0374*/ 	.word	0x00000000


	//----- nvinfo : EIATTR_REGCOUNT
	.align		4
.L_158:
        /*0378*/ 	.byte	0x04, 0x2f
        /*037a*/ 	.short	(.L_160 - .L_159)
	.align		4
.L_159:
        /*037c*/ 	.word	index@(_ZN7cutlass13device_kernelIN5flash11enable_sm90INS1_16FlashAttnFwdSm90INS1_25CollectiveMainloopFwdSm90ILi2EN4cute5tupleIJNS5_1CILi1EEES8_S8_EEENS6_IJNS7_ILi128EEESA_NS7_ILi192EEEEEELi128ENS_6half_tEfNS_4arch4Sm90ELb1ELb0ELb0ELb1ELb0ELb0ELb0ELb1ELb1ELb1ELb1ELb0EEENS1_21CollectiveEpilogueFwdINS6_IJSA_SA_SA_EEES9_SD_SF_Li256ELb1ELb1ELb1ELb0EEENS1_36VarlenDynamicPersistentTileSchedulerILi128ELi128ELi256ELi128ELb1ELb1ELb1ELb1ELb1ELb1EEEEEEEEEvNT_6ParamsE)
        /*0380*/ 	.word	0x00000004


	//----- nvinfo : EIATTR_FRAME_SIZE
	.align		4
.L_160:
        /*0384*/ 	.byte	0x04, 0x11
        /*0386*/ 	.short	(.L_162 - .L_161)
	.align		4
.L_161:
        /*0388*/ 	.word	index@(_ZN7cutlass13device_kernelIN5flash11enable_sm90INS1_16FlashAttnFwdSm90INS1_25CollectiveMainloopFwdSm90ILi2EN4cute5tupleIJNS5_1CILi1EEES8_S8_EEENS6_IJNS7_ILi128EEESA_NS7_ILi192EEEEEELi128ENS_6half_tEfNS_4arch4Sm90ELb1ELb0ELb0ELb1ELb0ELb0ELb0ELb1ELb1ELb1ELb1ELb0EEENS1_21CollectiveEpilogueFwdINS6_IJSA_SA_SA_EEES9_SD_SF_Li256ELb1ELb1ELb1ELb0EEENS1_36VarlenDynamicPersistentTileSchedulerILi128ELi128ELi256ELi128ELb1ELb1ELb1ELb1ELb1ELb1EEEEEEEEEvNT_6ParamsE)
        /*038c*/ 	.word	0x00000000


	//----- nvinfo : EIATTR_REGCOUNT
	.align		4
.L_162:
        /*0390*/ 	.byte	0x04, 0x2f
        /*0392*/ 	.short	(.L_164 - .L_163)
	.align		4
.L_163:
        /*0394*/ 	.word	index@(_ZN7cutlass13device_kernelIN5flash11enable_sm90INS1_16FlashAttnFwdSm90INS1_25CollectiveMainloopFwdSm90ILi2EN4cute5tupleIJNS5_1CILi1EEES8_S8_EEENS6_IJNS7_ILi128EEESA_NS7_ILi192EEEEEELi128ENS_6half_tEfNS_4arch4Sm90ELb1ELb0ELb0ELb0ELb0ELb0ELb0ELb1ELb1ELb1ELb1ELb0EEENS1_21CollectiveEpilogueFwdINS6_IJSA_SA_SA_EEES9_SD_SF_Li256ELb0ELb1ELb1ELb0EEENS1_19SingleTileSchedulerILb0ELb1ELb1ELi128EEEEEEEEEvNT_6ParamsE)
        /*0398*/ 	.word	0x00000004


	//----- nvinfo : EIATTR_FRAME_SIZE
	.align		4
.L_164:
        /*039c*/ 	.byte	0x04, 0x11
        /*039e*/ 	.short	(.L_166 - .L_165)
	.align		4
.L_165:
        /*03a0*/ 	.word	index@(_ZN7cutlass13device_kernelIN5flash11enable_sm90INS1_16FlashAttnFwdSm90INS1_25CollectiveMainloopFwdSm90ILi2EN4cute5tupleIJNS5_1CILi1EEES8_S8_EEENS6_IJNS7_ILi128EEESA_NS7_ILi192EEEEEELi128ENS_6half_tEfNS_4arch4Sm90ELb1ELb0ELb0ELb0ELb0ELb0ELb0ELb1ELb1ELb1ELb1ELb0EEENS1_21CollectiveEpilogueFwdINS6_IJSA_SA_SA_EEES9_SD_SF_Li256ELb0ELb1ELb1ELb0EEENS1_19SingleTileSchedulerILb0ELb1ELb1ELi128EEEEEEEEEvNT_6ParamsE)
        /*03a4*/ 	.word	0x00000000


	//----- nvinfo : EIATTR_REGCOUNT
	.align		4
.L_166:
        /*03a8*/ 	.byte	0x04, 0x2f
        /*03aa*/ 	.short	(.L_168 - .L_167)
	.align		4
.L_167:
        /*03ac*/ 	.word	index@(_ZN7cutlass13device_kernelIN5flash11enable_sm90INS1_16FlashAttnFwdSm90INS1_25CollectiveMainloopFwdSm90ILi2EN4cute5tupleIJNS5_1CILi1EEES8_S8_EEENS6_IJNS7_ILi128EEENS7_ILi96EEENS7_ILi192EEEEEELi128ENS_6half_tEfNS_4arch4Sm90ELb0ELb1ELb0ELb1ELb0ELb1ELb0ELb1ELb1ELb1ELb1ELb0EEENS1_21CollectiveEpilogueFwdINS6_IJSA_SA_SB_EEES9_SE_SG_Li256ELb1ELb1ELb1ELb0EEENS1_36VarlenDynamicPersistentTileSchedulerILi128ELi96ELi256ELi128ELb1ELb1ELb1ELb1ELb0ELb1EEEEEEEEEvNT_6ParamsE)
        /*03b0*/ 	.word	0x00000004


	//----- nvinfo : EIATTR_FRAME_SIZE
	.align		4
.L_168:
        /*03b4*/ 	.byte	0x04, 0x11
        /*03b6*/ 	.short	(.L_170 - .L_169)
	.align		4
.L_169:
        /*03b8*/ 	.word	index@(_ZN7cutlass13device_kernelIN5flash11enable_sm90INS1_16FlashAttnFwdSm90INS1_25CollectiveMainloopFwdSm90ILi2EN4cute5tupleIJNS5_1CILi1EEES8_S8_EEENS6_IJNS7_ILi128EEENS7_ILi96EEENS7_ILi192EEEEEELi128ENS_6half_tEfNS_4arch4Sm90ELb0ELb1ELb0ELb1ELb0ELb1ELb0ELb1ELb1ELb1ELb1ELb0EEENS1_21CollectiveEpilogueFwdINS6_IJSA_SA_SB_EEES9_SE_SG_Li256ELb1ELb1ELb1ELb0EEENS1_36VarlenDynamicPersistentTileSchedulerILi128ELi96ELi256ELi128ELb1ELb1ELb1ELb1ELb0ELb1EEEEEEEEEvNT_6ParamsE)
        /*03bc*/ 	.word	0x00000000


	//----- nvinfo : EIATTR_REGCOUNT
	.align		4
.L_170:
        /*03c0*/ 	.byte	0x04, 0x2f
        /*03c2*/ 	.short	(.L_172 - .L_171)
	.align		4
.L_171:
        /*03c4*/ 	.word	index@(_ZN7cutlass13device_kernelIN5flash11enable_sm90INS1_16FlashAttnFwdSm90INS1_25CollectiveMainloopFwdSm90ILi2EN4cute5tupleIJNS5_1CILi1EEES8_S8_EEENS6_IJNS7_ILi128EEENS7_ILi96EEENS7_ILi192EEEEEELi128ENS_6half_tEfNS_4arch4Sm90ELb0ELb1ELb0ELb1ELb0ELb0ELb0ELb1ELb1ELb1ELb1ELb0EEENS1_21CollectiveEpilogueFwdINS6_IJSA_SA_SB_EEES9_SE_SG_Li256ELb1ELb1ELb1ELb0EEENS1_36VarlenDynamicPersistentTileSchedulerILi128ELi96ELi256ELi128ELb1ELb1ELb1ELb1ELb0ELb1EEEEEEEEEvNT_6ParamsE)
        /*03c8*/ 	.word	0x00000004


	//----- nvinfo : EIATTR_FRAME_SIZE
	.align		4
.L_172:
        /*03cc*/ 	.byte	0x04, 0x11
        /*03ce*/ 	.short	(.L_174 - .L_173)
	.align		4
.L_173:
        /*03d0*/ 	.word	index@(_ZN7cutlass13device_kernelIN5flash11enable_sm90INS1_16FlashAttnFwdSm90INS1_25CollectiveMainloopFwdSm90ILi2EN4cute5tupleIJNS5_1CILi1EEES8_S8_EEENS6_IJNS7_ILi128EEENS7_ILi96EEENS7_ILi192EEEEEELi128ENS_6half_tEfNS_4arch4Sm90ELb0ELb1ELb0ELb1ELb0ELb0ELb0ELb1ELb1ELb1ELb1ELb0EEENS1_21CollectiveEpilogueFwdINS6_IJSA_SA_SB_EEES9_SE_SG_Li256ELb1ELb1ELb1ELb0EEENS1_36VarlenDynamicPersistentTileSchedulerILi128ELi96ELi256ELi128ELb1ELb1ELb1ELb1ELb0ELb1EEEEEEEEEvNT_6ParamsE)
        /*03d4*/ 	.word	0x00000000


	//----- nvinfo : EIATTR_REGCOUNT
	.align		4
.L_174:
        /*03d8*/ 	.byte	0x04, 0x2f
        /*03da*/ 	.short	(.L_176 - .L_175)
	.align		4
.L_175:
        /*03dc*/ 	.word	index@(_ZN7cutlass13device_kernelIN5flash11enable_sm90INS1_16FlashAttnFwdSm90INS1_25CollectiveMainloopFwdSm90ILi2EN4cute5tupleIJNS5_1CILi1EEES8_S8_EEENS6_IJNS7_ILi128EEENS7_ILi96EEENS7_ILi192EEEEEELi128ENS_6half_tEfNS_4arch4Sm90ELb0ELb1ELb0ELb0ELb0ELb0ELb0ELb1ELb1ELb1ELb1ELb0EEENS1_21CollectiveEpilogueFwdINS6_IJSA_SA_SB_EEES9_SE_SG_Li256ELb0ELb1ELb1ELb0EEENS1_19SingleTileSchedulerILb0ELb1ELb1ELi128EEEEEEEEEvNT_6ParamsE)
        /*03e0*/ 	.word	0x00000004


	//----- nvinfo : EIATTR_FRAME_SIZE
	.align		4
.L_176:
        /*03e4*/ 	.byte	0x04, 0x11
        /*03e6*/ 	.short	(.L_178 - .L_177)
	.align		4
.L_177:
        /*03e8*/ 	.word	index@(_ZN7cutlass13device_kernelIN5flash11enable_sm90INS1_16FlashAttnFwdSm90INS1_25CollectiveMainloopFwdSm90ILi2EN4cute5tupleIJNS5_1CILi1EEES8_S8_EEENS6_IJNS7_ILi128EEENS7_ILi96EEENS7_ILi192EEEEEELi128ENS_6half_tEfNS_4arch4Sm90ELb0ELb1ELb0ELb0ELb0ELb0ELb0ELb1ELb1ELb1ELb1ELb0EEENS1_21CollectiveEpilogueFwdINS6_IJSA_SA_SB_EEES9_SE_SG_Li256ELb0ELb1ELb1ELb0EEENS1_19SingleTileSchedulerILb0ELb1ELb1ELi128EEEEEEEEEvNT_6ParamsE)
        /*03ec*/ 	.word	0x00000000


	//----- nvinfo : EIATTR_REGCOUNT
	.align		4
.L_178:
        /*03f0*/ 	.byte	0x04, 0x2f
        /*03f2*/ 	.short	(.L_180 - .L_179)
	.align		4
.L_179:
        /*03f4*/ 	.word	index@(_ZN7cutlass13device_kernelIN5flash11enable_sm90INS1_16FlashAttnFwdSm90INS1_25CollectiveMainloopFwdSm90ILi2EN4cute5tupleIJNS5_1CILi1EEES8_S8_EEENS6_IJNS7_ILi128EEESA_NS7_ILi192EEEEEELi128ENS_6half_tEfNS_4arch4Sm90ELb0ELb0ELb0ELb1ELb0ELb1ELb0ELb1ELb1ELb1ELb1ELb0EEENS1_21CollectiveEpilogueFwdINS6_IJSA_SA_SA_EEES9_SD_SF_Li256ELb1ELb1ELb1ELb0EEENS1_36VarlenDynamicPersistentTileSchedulerILi128ELi128ELi256ELi128ELb1ELb1ELb1ELb0ELb1ELb1EEEEEEEEEvNT_6ParamsE)
        /*03f8*/ 	.word	0x00000004


	//----- nvinfo : EIATTR_FRAME_SIZE
	.align		4
.L_180:
        /*03fc*/ 	.byte	0x04, 0x11
        /*03fe*/ 	.short	(.L_182 - .L_181)
	.align		4
.L_181:
        /*0400*/ 	.word	index@(_ZN7cutlass13device_kernelIN5flash11enable_sm90INS1_16FlashAttnFwdSm90INS1_25CollectiveMainloopFwdSm90ILi2EN4cute5tupleIJNS5_1CILi1EEES8_S8_EEENS6_IJNS7_ILi128EEESA_NS7_ILi192EEEEEELi128ENS_6half_tEfNS_4arch4Sm90ELb0ELb0ELb0ELb1ELb0ELb1ELb0ELb1ELb1ELb1ELb1ELb0EEENS1_21CollectiveEpilogueFwdINS6_IJSA_SA_SA_EEES9_SD_SF_Li256ELb1ELb1ELb1ELb0EEENS1_36VarlenDynamicPersistentTileSchedulerILi128ELi128ELi256ELi128ELb1ELb1ELb1ELb0ELb1ELb1EEEEEEEEEvNT_6ParamsE)
        /*0404*/ 	.word	0x00000000


	//----- nvinfo : EIATTR_REGCOUNT
	.align		4
.L_182:
        /*0408*/ 	.byte	0x04, 0x2f
        /*040a*/ 	.short	(.L_184 - .L_183)
	.align		4
.L_183:
        /*040c*/ 	.word	index@(_ZN7cutlass13device_kernelIN5flash11enable_sm90INS1_16FlashAttnFwdSm90INS1_25CollectiveMainloopFwdSm90ILi2EN4cute5tupleIJNS5_1CILi1EEES8_S8_EEENS6_IJNS7_ILi128EEESA_NS7_ILi192EEEEEELi128ENS_6half_tEfNS_4arch4Sm90ELb0ELb0ELb0ELb1ELb0ELb0ELb0ELb1ELb1ELb1ELb1ELb0EEENS1_21CollectiveEpilogueFwdINS6_IJSA_SA_SA_EEES9_SD_SF_Li256ELb1ELb1ELb1ELb0EEENS1_36VarlenDynamicPersistentTileSchedulerILi128ELi128ELi256ELi128ELb1ELb1ELb1ELb0ELb1ELb1EEEEEEEEEvNT_6ParamsE)
        /*0410*/ 	.word	0x00000004


	//----- nvinfo : EIATTR_FRAME_SIZE
	.align		4
.L_184:
        /*0414*/ 	.byte	0x04, 0x11
        /*0416*/ 	.short	(.L_186 - .L_185)
	.align		4
.L_185:
        /*0418*/ 	.word	index@(_ZN7cutlass13device_kernelIN5flash11enable_sm90INS1_16FlashAttnFwdSm90INS1_25CollectiveMainloopFwdSm90ILi2EN4cute5tupleIJNS5_1CILi1EEES8_S8_EEENS6_IJNS7_ILi128EEESA_NS7_ILi192EEEEEELi128ENS_6half_tEfNS_4arch4Sm90ELb0ELb0ELb0ELb1ELb0ELb0ELb0ELb1ELb1ELb1ELb1ELb0EEENS1_21CollectiveEpilogueFwdINS6_IJSA_SA_SA_EEES9_SD_SF_Li256ELb1ELb1ELb1ELb0EEENS1_36VarlenDynamicPersistentTileSchedulerILi128ELi128ELi256ELi128ELb1ELb1ELb1ELb0ELb1ELb1EEEEEEEEEvNT_6ParamsE)
        /*041c*/ 	.word	0x00000000


	//----- nvinfo : EIATTR_REGCOUNT
	.align		4
.L_186:
        /*0420*/ 	.byte	0x04, 0x2f
        /*0422*/ 	.short	(.L_188 - .L_187)
	.align		4
.L_187:
        /*0424*/ 	.word	index@(_ZN7cutlass13device_kernelIN5flash11enable_sm90INS1_16FlashAttnFwdSm90INS1_25CollectiveMainloopFwdSm90ILi2EN4cute5tupleIJNS5_1CILi1EEES8_S8_EEENS6_IJNS7_ILi128EEESA_NS7_ILi192EEEEEELi128ENS_6half_tEfNS_4arch4Sm90ELb0ELb0ELb0ELb0ELb0ELb0ELb0ELb1ELb1ELb1ELb1ELb0EEENS1_21CollectiveEpilogueFwdINS6_IJSA_SA_SA_EEES9_SD_SF_Li256ELb0ELb1ELb1ELb0EEENS1_19SingleTileSchedulerILb0ELb1ELb1ELi128EEEEEEEEEvNT_6ParamsE)
        /*0428*/ 	.word	0x00000004


	//----- nvinfo : EIATTR_FRAME_SIZE
	.align		4
.L_188:
        /*042c*/ 	.byte	0x04, 0x11
        /*042e*/ 	.short	(.L_190 - .L_189)
	.align		4
.L_189:
        /*0430*/ 	.word	index@(_ZN7cutlass13device_kernelIN5flash11enable_sm90INS1_16FlashAttnFwdSm90INS1_25CollectiveMainloopFwdSm90ILi2EN4cute5tupleIJNS5_1CILi1EEES8_S8_EEENS6_IJNS7_ILi128EEESA_NS7_ILi192EEEEEELi128ENS_6half_tEfNS_4arch4Sm90ELb0ELb0ELb0ELb0ELb0ELb0ELb0ELb1ELb1ELb1ELb1ELb0EEENS1_21CollectiveEpilogueFwdINS6_IJSA_SA_SA_EEES9_SD_SF_Li256ELb0ELb1ELb1ELb0EEENS1_19SingleTileSchedulerILb0ELb1ELb1ELi128EEEEEEEEEvNT_6ParamsE)
        /*0434*/ 	.word	0x00000000


	//----- nvinfo : EIATTR_MIN_STACK_SIZE
	.align		4
.L_190:
        /*0438*/ 	.byte	0x04, 0x12
        /*043a*/ 	.short	(.L_192 - .L_191)
	.align		4
.L_191:
        /*043c*/ 	.word	index@(_ZN7cutlass13device_kernelIN5flash11enable_sm90INS1_16FlashAttnFwdSm90INS1_25CollectiveMainloopFwdSm90ILi2EN4cute5tupleIJNS5_1CILi1EEES8_S8_EEENS6_IJNS7_ILi128EEESA_NS7_ILi192EEEEEELi128ENS_6half_tEfNS_4arch4Sm90ELb0ELb0ELb0ELb0ELb0ELb0ELb0ELb1ELb1ELb1ELb1ELb0EEENS1_21CollectiveEpilogueFwdINS6_IJSA_SA_SA_EEES9_SD_SF_Li256ELb0ELb1ELb1ELb0EEENS1_19SingleTileSchedulerILb0ELb1ELb1ELi128EEEEEEEEEvNT_6ParamsE)
        /*0440*/ 	.word	0x00000000


	//----- nvinfo : EIATTR_MIN_STACK_SIZE
	.align		4
.L_192:
        /*0444*/ 	.byte	0x04, 0x12
        /*0446*/ 	.short	(.L_194 - .L_193)
	.align		4
.L_193:
        /*0448*/ 	.word	index@(_ZN7cutlass13device_kernelIN5flash11enable_sm90INS1_16FlashAttnFwdSm90INS1_25CollectiveMainloopFwdSm90ILi2EN4cute5tupleIJNS5_1CILi1EEES8_S8_EEENS6_IJNS7_ILi128EEESA_NS7_ILi192EEEEEELi128ENS_6half_tEfNS_4arch4Sm90ELb0ELb0ELb0ELb1ELb0ELb0ELb0ELb1ELb1ELb1ELb1ELb0EEENS1_21CollectiveEpilogueFwdINS6_IJSA_SA_SA_EEES9_SD_SF_Li256ELb1ELb1ELb1ELb0EEENS1_36VarlenDynamicPersistentTileSchedulerILi128ELi128ELi256ELi128ELb1ELb1ELb1ELb0ELb1ELb1EEEEEEEEEvNT_6ParamsE)
        /*044c*/ 	.word	0x00000000


	//----- nvinfo : EIATTR_MIN_STACK_SIZE
	.align		4
.L_194:
        /*0450*/ 	.byte	0x04, 0x12
        /*0452*/ 	.short	(.L_196 - .L_195)
	.align		4
.L_195:
        /*0454*/ 	.word	index@(_ZN7cutlass13device_kernelIN5flash11enable_sm90INS1_16FlashAttnFwdSm90INS1_25CollectiveMainloopFwdSm90ILi2EN4cute5tupleIJNS5_1CILi1EEES8_S8_EEENS6_IJNS7_ILi128EEESA_NS7_ILi192EEEEEELi128ENS_6half_tEfNS_4arch4Sm90ELb0ELb0ELb0ELb1ELb0ELb1ELb0ELb1ELb1ELb1ELb1ELb0EEENS1_21CollectiveEpilogueFwdINS6_IJSA_SA_SA_EEES9_SD_SF_Li256ELb1ELb1ELb1ELb0EEENS1_36VarlenDynamicPersistentTileSchedulerILi128ELi128ELi256ELi128ELb1ELb1ELb1ELb0ELb1ELb1EEEEEEEEEvNT_6ParamsE)
        /*0458*/ 	.word	0x00000000


	//----- nvinfo : EIATTR_MIN_STACK_SIZE
	.align		4
.L_196:
        /*045c*/ 	.byte	0x04, 0x12
        /*045e*/ 	.short	(.L_198 - .L_197)
	.align		4
.L_197:
        /*0460*/ 	.word	index@(_ZN7cutlass13device_kernelIN5flash11enable_sm90INS1_16FlashAttnFwdSm90INS1_25CollectiveMainloopFwdSm90ILi2EN4cute5tupleIJNS5_1CILi1EEES8_S8_EEENS6_IJNS7_ILi128EEENS7_ILi96EEENS7_ILi192EEEEEELi128ENS_6half_tEfNS_4arch4Sm90ELb0ELb1ELb0ELb0ELb0ELb0ELb0ELb1ELb1ELb1ELb1ELb0EEENS1_21CollectiveEpilogueFwdINS6_IJSA_SA_SB_EEES9_SE_SG_Li256ELb0ELb1ELb1ELb0EEENS1_19SingleTileSchedulerILb0ELb1ELb1ELi128EEEEEEEEEvNT_6ParamsE)
        /*0464*/ 	.word	0x00000000


	//----- nvinfo : EIATTR_MIN_STACK_SIZE
	.align		4
.L_198:
        /*0468*/ 	.byte	0x04, 0x12
        /*046a*/ 	.short	(.L_200 - .L_199)
	.align		4
.L_199:
        /*046c*/ 	.word	index@(_ZN7cutlass13device_kernelIN5flash11enable_sm90INS1_16FlashAttnFwdSm90INS1_25CollectiveMainloopFwdSm90ILi2EN4cute5tupleIJNS5_1CILi1EEES8_S8_EEENS6_IJNS7_ILi128EEENS7_ILi96EEENS7_ILi192EEEEEELi128ENS_6half_tEfNS_4arch4Sm90ELb0ELb1ELb0ELb1ELb0ELb0ELb0ELb1ELb1ELb1ELb1ELb0EEENS1_21CollectiveEpilogueFwdINS6_IJSA_SA_SB_EEES9_SE_SG_Li256ELb1ELb1ELb1ELb0EEENS1_36VarlenDynamicPersistentTileSchedulerILi128ELi96ELi256ELi128ELb1ELb1ELb1ELb1ELb0ELb1EEEEEEEEEvNT_6ParamsE)
        /*0470*/ 	.word	0x00000000


	//----- nvinfo : EIATTR_MIN_STACK_SIZE
	.align		4
.L_200:
        /*0474*/ 	.byte	0x04, 0x12
        /*0476*/ 	.short	(.L_202 - .L_201)
	.align		4
.L_201:
        /*0478*/ 	.word	index@(_ZN7cutlass13device_kernelIN5flash11enable_sm90INS1_16FlashAttnFwdSm90INS1_25CollectiveMainloopFwdSm90ILi2EN4cute5tupleIJNS5_1CILi1EEES8_S8_EEENS6_IJNS7_ILi128EEENS7_ILi96EEENS7_ILi192EEEEEELi128ENS_6half_tEfNS_4arch4Sm90ELb0ELb1ELb0ELb1ELb0ELb1ELb0ELb1ELb1ELb1ELb1ELb0EEENS1_21CollectiveEpilogueFwdINS6_IJSA_SA_SB_EEES9_SE_SG_Li256ELb1ELb1ELb1ELb0EEENS1_36VarlenDynamicPersistentTileSchedulerILi128ELi96ELi256ELi128ELb1ELb1ELb1ELb1ELb0ELb1EEEEEEEEEvNT_6ParamsE)
        /*047c*/ 	.word	0x00000000


	//----- nvinfo : EIATTR_MIN_STACK_SIZE
	.align		4
.L_202:
        /*0480*/ 	.byte	0x04, 0x12
        /*0482*/ 	.short	(.L_204 - .L_203)
	.align		4
.L_203:
        /*0484*/ 	.word	index@(_ZN7cutlass13device_kernelIN5flash11enable_sm90INS1_16FlashAttnFwdSm90INS1_25CollectiveMainloopFwdSm90ILi2EN4cute5tupleIJNS5_1CILi1EEES8_S8_EEENS6_IJNS7_ILi128EEESA_NS7_ILi192EEEEEELi128ENS_6half_tEfNS_4arch4Sm90ELb1ELb0ELb0ELb0ELb0ELb0ELb0ELb1ELb1ELb1ELb1ELb0EEENS1_21CollectiveEpilogueFwdINS6_IJSA_SA_SA_EEES9_SD_SF_Li256ELb0ELb1ELb1ELb0EEENS1_19SingleTileSchedulerILb0ELb1ELb1ELi128EEEEEEEEEvNT_6ParamsE)
        /*0488*/ 	.word	0x00000000


	//----- nvinfo : EIATTR_MIN_STACK_SIZE
	.align		4
.L_204:
        /*048c*/ 	.byte	0x04, 0x12
        /*048e*/ 	.short	(.L_206 - .L_205)
	.align		4
.L_205:
        /*0490*/ 	.word	index@(_ZN7cutlass13device_kernelIN5flash11enable_sm90INS1_16FlashAttnFwdSm90INS1_25CollectiveMainloopFwdSm90ILi2EN4cute5tupleIJNS5_1CILi1EEES8_S8_EEENS6_IJNS7_ILi128EEESA_NS7_ILi192EEEEEELi128ENS_6half_tEfNS_4arch4Sm90ELb1ELb0ELb0ELb1ELb0ELb0ELb0ELb1ELb1ELb1ELb1ELb0EEENS1_21CollectiveEpilogueFwdINS6_IJSA_SA_SA_EEES9_SD_SF_Li256ELb1ELb1ELb1ELb0EEENS1_36VarlenDynamicPersistentTileSchedulerILi128ELi128ELi256ELi128ELb1ELb1ELb1ELb1ELb1ELb1EEEEEEEEEvNT_6ParamsE)
        /*0494*/ 	.word	0x00000000


	//----- nvinfo : EIATTR_MIN_STACK_SIZE
	.align		4
.L_206:
        /*0498*/ 	.byte	0x04, 0x12
        /*049a*/ 	.short	(.L_208 - .L_207)
	.align		4
.L_207:
        /*049c*/ 	.word	index@(_ZN7cutlass13device_kernelIN5flash11enable_sm90INS1_16FlashAttnFwdSm90INS1_25CollectiveMainloopFwdSm90ILi2EN4cute5tupleIJNS5_1CILi1EEES8_S8_EEENS6_IJNS7_ILi128EEESA_NS7_ILi192EEEEEELi128ENS_6half_tEfNS_4arch4Sm90ELb1ELb0ELb0ELb1ELb0ELb1ELb0ELb1ELb1ELb1ELb1ELb0EEENS1_21CollectiveEpilogueFwdINS6_IJSA_SA_SA_EEES9_SD_SF_Li256ELb1ELb1ELb1ELb0EEENS1_36VarlenDynamicPersistentTileSchedulerILi128ELi128ELi256ELi128ELb1ELb1ELb1ELb1ELb1ELb1EEEEEEEEEvNT_6ParamsE)
        /*04a0*/ 	.word	0x00000000


	//----- nvinfo : EIATTR_MIN_STACK_SIZE
	.align		4
.L_208:
        /*04a4*/ 	.byte	0x04, 0x12
        /*04a6*/ 	.short	(.L_210 - .L_209)
	.align		4
.L_209:
        /*04a8*/ 	.word	index@(_ZN7cutlass13device_kernelIN5flash11enable_sm90INS1_16FlashAttnFwdSm90INS1_25CollectiveMainloopFwdSm90ILi2EN4cute5tupleIJNS5_1CILi1EEES8_S8_EEENS6_IJNS7_ILi64EEESA_SA_EEELi512ENS_6half_tEfNS_4arch4Sm90ELb0ELb0ELb0ELb0ELb0ELb0ELb0ELb0ELb0ELb1ELb1ELb0EEENS1_21CollectiveEpilogueFwdINS6_IJSA_NS7_ILi512EEESA_EEES9_SC_SE_Li256ELb0ELb1ELb1ELb0EEENS1_19SingleTileSchedulerILb0ELb1ELb1ELi64EEEEEEEEEvNT_6ParamsE)
        /*04ac*/ 	.word	0x00000000


	//----- nvinfo : EIATTR_MIN_STACK_SIZE
	.align		4
.L_210:
        /*04b0*/ 	.byte	0x04, 0x12
        /*04b2*/ 	.short	(.L_212 - .L_211)
	.align		4
.L_211:
        /*04b4*/ 	.word	index@(_ZN7cutlass13device_kernelIN5flash11enable_sm90INS1_16FlashAttnFwdSm90INS1_25CollectiveMainloopFwdSm90ILi2EN4cute5tupleIJNS5_1CILi1EEES8_S8_EEENS6_IJNS7_ILi64EEESA_SA_EEELi512ENS_6half_tEfNS_4arch4Sm90ELb0ELb0ELb0ELb0ELb0ELb0ELb1ELb0ELb0ELb1ELb1ELb0EEENS1_21CollectiveEpilogueFwdINS6_IJSA_NS7_ILi512EEESA_EEES9_SC_SE_Li256ELb0ELb1ELb1ELb0EEENS1_19SingleTileSchedulerILb0ELb1ELb1ELi64EEEEEEEEEvNT_6ParamsE)
        /*04b8*/ 	.word	0x00000000


	//----- nvinfo : EIATTR_MIN_STACK_SIZE
	.align		4
.L_212:
        /*04bc*/ 	.byte	0x04, 0x12
        /*04be*/ 	.short	(.L_214 - .L_213)
	.align		4
.L_213:
        /*04c0*/ 	.word	index@(_ZN7cutlass13device_kernelIN5flash11enable_sm90INS1_16FlashAttnFwdSm90INS1_25CollectiveMainloopFwdSm90ILi2EN4cute5tupleIJNS5_1CILi1EEES8_S8_EEENS6_IJNS7_ILi64EEESA_SA_EEELi512ENS_6half_tEfNS_4arch4Sm90ELb0ELb0ELb0ELb1ELb0ELb0ELb0ELb0ELb0ELb1ELb1ELb0EEENS1_21CollectiveEpilogueFwdINS6_IJSA_NS7_ILi512EEESA_EEES9_SC_SE_Li256ELb1ELb1ELb1ELb0EEENS1_36VarlenDynamicPersistentTileSchedulerILi64ELi64ELi256ELi128ELb1ELb1ELb1ELb0ELb1ELb1EEEEEEEEEvNT_6ParamsE)
        /*04c4*/ 	.word	0x00000000


	//----- nvinfo : EIATTR_MIN_STACK_SIZE
	.align		4
.L_214:
        /*04c8*/ 	.byte	0x04, 0x12
        /*04ca*/ 	.short	(.L_216 - .L_215)
	.align		4
.L_215:
        /*04cc*/ 	.word	index@(_ZN7cutlass13device_kernelIN5flash11enable_sm90INS1_16FlashAttnFwdSm90INS1_25CollectiveMainloopFwdSm90ILi2EN4cute5tupleIJNS5_1CILi1EEES8_S8_EEENS6_IJNS7_ILi64EEESA_SA_EEELi512ENS_6half_tEfNS_4arch4Sm90ELb0ELb0ELb0ELb1ELb0ELb1ELb0ELb0ELb0ELb1ELb1ELb0EEENS1_21CollectiveEpilogueFwdINS6_IJSA_NS7_ILi512EEESA_EEES9_SC_SE_Li256ELb1ELb1ELb1ELb0EEENS1_36VarlenDynamicPersistentTileSchedulerILi64ELi64ELi256ELi128ELb1ELb1ELb1ELb0ELb1ELb1EEEEEEEEEvNT_6ParamsE)
        /*04d0*/ 	.word	0x00000000


	//----- nvinfo : EIATTR_MIN_STACK_SIZE
	.align		4
.L_216:
        /*04d4*/ 	.byte	0x04, 0x12
        /*04d6*/ 	.short	(.L_218 - .L_217)
	.align		4
.L_217:
        /*04d8*/ 	.word	index@(_ZN7cutlass13device_kernelIN5flash11enable_sm90INS1_16FlashAttnFwdSm90INS1_25CollectiveMainloopFwdSm90ILi2EN4cute5tupleIJNS5_1CILi1EEES8_S8_EEENS6_IJNS7_ILi64EEESA_SA_EEELi512ENS_6half_tEfNS_4arch4Sm90ELb0ELb0ELb0ELb1ELb0ELb0ELb1ELb0ELb0ELb1ELb1ELb0EEENS1_21CollectiveEpilogueFwdINS6_IJSA_NS7_ILi512EEESA_EEES9_SC_SE_Li256ELb1ELb1ELb1ELb0EEENS1_36VarlenDynamicPersistentTileSchedulerILi64ELi64ELi256ELi128ELb1ELb1ELb1ELb0ELb1ELb1EEEEEEEEEvNT_6ParamsE)
        /*04dc*/ 	.word	0x00000000


	//----- nvinfo : EIATTR_MIN_STACK_SIZE
	.align		4
.L_218:
        /*04e0*/ 	.byte	0x04, 0x12
        /*04e2*/ 	.short	(.L_220 - .L_219)
	.align		4
.L_219:
        /*04e4*/ 	.word	index@(_ZN7cutlass13device_kernelIN5flash11enable_sm90INS1_16FlashAttnFwdSm90INS1_25CollectiveMainloopFwdSm90ILi2EN4cute5tupleIJNS5_1CILi1EEES8_S8_EEENS6_IJNS7_ILi64EEESA_SA_EEELi512ENS_6half_tEfNS_4arch4Sm90ELb0ELb0ELb0ELb1ELb0ELb1ELb1ELb0ELb0ELb1ELb1ELb0EEENS1_21CollectiveEpilogueFwdINS6_IJSA_NS7_ILi512EEESA_EEES9_SC_SE_Li256ELb1ELb1ELb1ELb0EEENS1_36VarlenDynamicPersistentTileSchedulerILi64ELi64ELi256ELi128ELb1ELb1ELb1ELb0ELb1ELb1EEEEEEEEEvNT_6ParamsE)
        /*04e8*/ 	.word	0x00000000


	//----- nvinfo : EIATTR_MIN_STACK_SIZE
	.align		4
.L_220:
        /*04ec*/ 	.byte	0x04, 0x12
        /*04ee*/ 	.short	(.L_222 - .L_221)
	.align		4
.L_221:
        /*04f0*/ 	.word	index@(_ZN7cutlass13device_kernelIN5flash11enable_sm90INS1_16FlashAttnFwdSm90INS1_25CollectiveMainloopFwdSm90ILi2EN4cute5tupleIJNS5_1CILi1EEES8_S8_EEENS6_IJNS7_ILi64EEESA_SA_EEELi512ENS_6half_tEfNS_4arch4Sm90ELb0ELb1ELb0ELb0ELb0ELb0ELb0ELb0ELb0ELb1ELb1ELb0EEENS1_21CollectiveEpilogueFwdINS6_IJSA_NS7_ILi512EEESA_EEES9_SC_SE_Li256ELb0ELb1ELb1ELb0EEENS1_19SingleTileSchedulerILb0ELb1ELb1ELi64EEEEEEEEEvNT_6ParamsE)
        /*04f4*/ 	.word	0x00000000


	//----- nvinfo : EIATTR_MIN_STACK_SIZE
	.align		4
.L_222:
        /*04f8*/ 	.byte	0x04, 0x12
        /*04fa*/ 	.short	(.L_224 - .L_223)
	.align		4
.L_223:
        /*04fc*/ 	.word	index@(_ZN7cutlass13device_kernelIN5flash11enable_sm90INS1_16FlashAttnFwdSm90INS1_25CollectiveMainloopFwdSm90ILi2EN4cute5tupleIJNS5_1CILi1EEES8_S8_EEENS6_IJNS7_ILi64EEESA_SA_EEELi512ENS_6half_tEfNS_4arch4Sm90ELb0ELb1ELb0ELb0ELb0ELb0ELb1ELb0ELb0ELb1ELb1ELb0EEENS1_21CollectiveEpilogueFwdINS6_IJSA_NS7_ILi512EEESA_EEES9_SC_SE_Li256ELb0ELb1ELb1ELb0EEENS1_19SingleTileSchedulerILb0ELb1ELb1ELi64EEEEEEEEEvNT_6ParamsE)
        /*0500*/ 	.word	0x00000000


	//----- nvinfo : EIATTR_MIN_STACK_SIZE
	.align		4
.L_224:
        /*0504*/ 	.byte	0x04, 0x12
        /*0506*/ 	.short	(.L_226 - .L_225)
	.align		4
.L_225:
        /*0508*/ 	.word	index@(_ZN7cutlass13device_kernelIN5flash11enable_sm90INS1_16FlashAttnFwdSm90INS1_25CollectiveMainloopFwdSm90ILi2EN4cute5tupleIJNS5_1CILi1EEES8_S8_EEENS6_IJNS7_ILi64EEESA_SA_EEELi512ENS_6half_tEfNS_4arch4Sm90ELb0ELb1ELb0ELb1ELb0ELb0ELb0ELb0ELb0ELb1ELb1ELb0EEENS1_21CollectiveEpilogueFwdINS6_IJSA_NS7_ILi512EEESA_EEES9_SC_SE_Li256ELb1ELb1ELb1ELb0EEENS1_36VarlenDynamicPersistentTileSchedulerILi64ELi64ELi256ELi128ELb1ELb1ELb1ELb1ELb0ELb1EEEEEEEEEvNT_6ParamsE)
        /*050c*/ 	.word	0x00000000


	//----- nvinfo : EIATTR_MIN_STACK_SIZE
	.align		4
.L_226:
        /*0510*/ 	.byte	0x04, 0x12
        /*0512*/ 	.short	(.L_228 - .L_227)
	.align		4
.L_227:
        /*0514*/ 	.word	index@(_ZN7cutlass13device_kernelIN5flash11enable_sm90INS1_16FlashAttnFwdSm90INS1_25CollectiveMainloopFwdSm90ILi2EN4cute5tupleIJNS5_1CILi1EEES8_S8_EEENS6_IJNS7_ILi64EEESA_SA_EEELi512ENS_6half_tEfNS_4arch4Sm90ELb0ELb1ELb0ELb1ELb0ELb1ELb0ELb0ELb0ELb1ELb1ELb0EEENS1_21CollectiveEpilogueFwdINS6_IJSA_NS7_ILi512EEESA_EEES9_SC_SE_Li256ELb1ELb1ELb1ELb0EEENS1_36VarlenDynamicPersistentTileSchedulerILi64ELi64ELi256ELi128ELb1ELb1ELb1ELb1ELb0ELb1EEEEEEEEEvNT_6ParamsE)
        /*0518*/ 	.word	0x00000000


	//----- nvinfo : EIATTR_MIN_STACK_SIZE
	.align		4
.L_228:
        /*051c*/ 	.byte	0x04, 0x12
        /*051e*/ 	.short	(.L_230 - .L_229)
	.align		4
.L_229:
        /*0520*/ 	.word	index@(_ZN7cutlass13device_kernelIN5flash11enable_sm90INS1_16FlashAttnFwdSm90INS1_25CollectiveMainloopFwdSm90ILi2EN4cute5tupleIJNS5_1CILi1EEES8_S8_EEENS6_IJNS7_ILi64EEESA_SA_EEELi512ENS_6half_tEfNS_4arch4Sm90ELb0ELb1ELb0ELb1ELb0ELb0ELb1ELb0ELb0ELb1ELb1ELb0EEENS1_21CollectiveEpilogueFwdINS6_IJSA_NS7_ILi512EEESA_EEES9_SC_SE_Li256ELb1ELb1ELb1ELb0EEENS1_36VarlenDynamicPersistentTileSchedulerILi64ELi64ELi256ELi128ELb1ELb1ELb1ELb1ELb0ELb1EEEEEEEEEvNT_6ParamsE)
        /*0524*/ 	.word	0x00000000


	//----- nvinfo : EIATTR_MIN_STACK_SIZE
	.align		4
.L_230:
        /*0528*/ 	.byte	0x04, 0x12
        /*052a*/ 	.short	(.L_232 - .L_231)
	.align		4
.L_231:
        /*052c*/ 	.word	index@(_ZN7cutlass13device_kernelIN5flash11enable_sm90INS1_16FlashAttnFwdSm90INS1_25CollectiveMainloopFwdSm90ILi2EN4cute5tupleIJNS5_1CILi1EEES8_S8_EEENS6_IJNS7_ILi64EEESA_SA_EEELi512ENS_6half_tEfNS_4arch4Sm90ELb0ELb1ELb0ELb1ELb0ELb1ELb1ELb0ELb0ELb1ELb1ELb0EEENS1_21CollectiveEpilogueFwdINS6_IJSA_NS7_ILi512EEESA_EEES9_SC_SE_Li256ELb1ELb1ELb1ELb0EEENS1_36VarlenDynamicPersistentTileSchedulerILi64ELi64ELi256ELi128ELb1ELb1ELb1ELb1ELb0ELb1EEEEEEEEEvNT_6ParamsE)
        /*0530*/ 	.word	0x00000000


	//----- nvinfo : EIATTR_MIN_STACK_SIZE
	.align		4
.L_232:
        /*0534*/ 	.byte	0x04, 0x12
        /*0536*/ 	.short	(.L_234 - .L_233)
	.align		4
.L_233:
        /*0538*/ 	.word	index@(_ZN7cutlass13device_kernelIN5flash11enable_sm90INS1_16FlashAttnFwdSm90INS1_25CollectiveMainloopFwdSm90ILi2EN4cute5tupleIJNS5_1CILi1EEES8_S8_EEENS6_IJNS7_ILi64EEESA_SA_EEELi512ENS_6half_tEfNS_4arch4Sm90ELb1ELb0ELb0ELb0ELb0ELb0ELb0ELb0ELb0ELb1ELb1ELb0EEENS1_21CollectiveEpilogueFwdINS6_IJSA_NS7_ILi512EEESA_EEES9_SC_SE_Li256ELb0ELb1ELb1ELb0EEENS1_19SingleTileSchedulerILb0ELb1ELb1ELi64EEEEEEEEEvNT_6ParamsE)
        /*053c*/ 	.word	0x00000000


	//----- nvinfo : EIATTR_MIN_STACK_SIZE
	.align		4
.L_234:
        /*0540*/ 	.byte	0x04, 0x12
        /*0542*/ 	.short	(.L_236 - .L_235)
	.align		4
.L_235:
        /*0544*/ 	.word	index@(_ZN7cutlass13device_kernelIN5flash11enable_sm90INS1_16FlashAttnFwdSm90INS1_25CollectiveMainloopFwdSm90ILi2EN4cute5tupleIJNS5_1CILi1EEES8_S8_EEENS6_IJNS7_ILi64EEESA_SA_EEELi512ENS_6half_tEfNS_4arch4Sm90ELb1ELb0ELb0ELb0ELb0ELb0ELb1ELb0ELb0ELb1ELb1ELb0EEENS1_21CollectiveEpilogueFwdINS6_IJSA_NS7_ILi512EEESA_EEES9_SC_SE_Li256ELb0ELb1ELb1ELb0EEENS1_19SingleTileSchedulerILb0ELb1ELb1ELi64EEEEEEEEEvNT_6ParamsE)
        /*0548*/ 	.word	0x00000000


	//----- nvinfo : EIATTR_MIN_STACK_SIZE
	.align		4
.L_236:
        /*054c*/ 	.byte	0x04, 0x12
        /*054e*/ 	.short	(.L_238 - .L_237)
	.align		4
.L_237:
        /*0550*/ 	.word	index@(_ZN7cutlass13device_kernelIN5flash11enable_sm90INS1_16FlashAttnFwdSm90INS1_25CollectiveMainloopFwdSm90ILi2EN4cute5tupleIJNS5_1CILi1EEES8_S8_EEENS6_IJNS7_ILi64EEESA_SA_EEELi512ENS_6half_tEfNS_4arch4Sm90ELb1ELb0ELb0ELb1ELb0ELb0ELb0ELb0ELb0ELb1ELb1ELb0EEENS1_21CollectiveEpilogueFwdINS6_IJSA_NS7_ILi512EEESA_EEES9_SC_SE_Li256ELb1ELb1ELb1ELb0EEENS1_36VarlenDynamicPersistentTileSchedulerILi64ELi64ELi256ELi128ELb1ELb1ELb1ELb1ELb1ELb1EEEEEEEEEvNT_6ParamsE)
        /*0554*/ 	.word	0x00000000


	//----- nvinfo : EIATTR_MIN_STACK_SIZE
	.align		4
.L_238:
        /*0558*/ 	.byte	0x04, 0x12
        /*055a*/ 	.short	(.L_240 - .L_239)
	.align		4
.L_239:
        /*055c*/ 	.word	index@(_ZN7cutlass13device_kernelIN5flash11enable_sm90INS1_16FlashAttnFwdSm90INS1_25CollectiveMainloopFwdSm90ILi2EN4cute5tupleIJNS5_1CILi1EEES8_S8_EEENS6_IJNS7_ILi64EEESA_SA_EEELi512ENS_6half_tEfNS_4arch4Sm90ELb1ELb0ELb0ELb1ELb0ELb1ELb0ELb0ELb0ELb1ELb1ELb0EEENS1_21CollectiveEpilogueFwdINS6_IJSA_NS7_ILi512EEESA_EEES9_SC_SE_Li256ELb1ELb1ELb1ELb0EEENS1_36VarlenDynamicPersistentTileSchedulerILi64ELi64ELi256ELi128ELb1ELb1ELb1ELb1ELb1ELb1EEEEEEEEEvNT_6ParamsE)
        /*0560*/ 	.word	0x00000000


	//----- nvinfo : EIATTR_MIN_STACK_SIZE
	.align		4
.L_240:
        /*0564*/ 	.byte	0x04, 0x12
        /*0566*/ 	.short	(.L_242 - .L_241)
	.align		4
.L_241:
        /*0568*/ 	.word	index@(_ZN7cutlass13device_kernelIN5flash11enable_sm90INS1_16FlashAttnFwdSm90INS1_25CollectiveMainloopFwdSm90ILi2EN4cute5tupleIJNS5_1CILi1EEES8_S8_EEENS6_IJNS7_ILi64EEESA_SA_EEELi512ENS_6half_tEfNS_4arch4Sm90ELb1ELb0ELb0ELb1ELb0ELb0ELb1ELb0ELb0ELb1ELb1ELb0EEENS1_21CollectiveEpilogueFwdINS6_IJSA_NS7_ILi512EEESA_EEES9_SC_SE_Li256ELb1ELb1ELb1ELb0EEENS1_36VarlenDynamicPersistentTileSchedulerILi64ELi64ELi256ELi128ELb1ELb1ELb1ELb1ELb1ELb1EEEEEEEEEvNT_6ParamsE)
        /*056c*/ 	.word	0x00000000


	//----- nvinfo : EIATTR_MIN_STACK_SIZE
	.align		4
.L_242:
        /*0570*/ 	.byte	0x04, 0x12
        /*0572*/ 	.short	(.L_244 - .L_243)
	.align		4
.L_243:
        /*0574*/ 	.word	index@(_ZN7cutlass13device_kernelIN5flash11enable_sm90INS1_16FlashAttnFwdSm90INS1_25CollectiveMainloopFwdSm90ILi2EN4cute5tupleIJNS5_1CILi1EEES8_S8_EEENS6_IJNS7_ILi64EEESA_SA_EEELi512ENS_6half_tEfNS_4arch4Sm90ELb1ELb0ELb0ELb1ELb0ELb1ELb1ELb0ELb0ELb1ELb1ELb0EEENS1_21CollectiveEpilogueFwdINS6_IJSA_NS7_ILi512EEESA_EEES9_SC_SE_Li256ELb1ELb1ELb1ELb0EEENS1_36VarlenDynamicPersistentTileSchedulerILi64ELi64ELi256ELi128ELb1ELb1ELb1ELb1ELb1ELb1EEEEEEEEEvNT_6ParamsE)
        /*0578*/ 	.word	0x00000000


	//----- nvinfo : EIATTR_MIN_STACK_SIZE
	.align		4
.L_244:
        /*057c*/ 	.byte	0x04, 0x12
        /*057e*/ 	.short	(.L_246 - .L_245)
	.align		4
.L_245:
        /*0580*/ 	.word	index@(_ZN7cutlass13device_kernelIN5flash11enable_sm90INS1_16FlashAttnFwdSm90INS1_25CollectiveMainloopFwdSm90ILi2EN4cute5tupleIJNS5_1CILi1EEES8_S8_EEENS6_IJNS7_ILi128EEENS7_ILi96EEENS7_ILi64EEEEEELi256ENS_6half_tEfNS_4arch4Sm90ELb0ELb0ELb0ELb0ELb0ELb0ELb0ELb1ELb0ELb1ELb1ELb0EEENS1_21CollectiveEpilogueFwdINS6_IJSA_NS7_ILi256EEESB_EEES9_SE_SG_Li256ELb0ELb1ELb1ELb0EEENS1_19SingleTileSchedulerILb0ELb1ELb1ELi128EEEEEEEEEvNT_6ParamsE)
        /*0584*/ 	.word	0x00000000


	//----- nvinfo : EIATTR_MIN_STACK_SIZE
	.align		4
.L_246:
        /*0588*/ 	.byte	0x04, 0x12
        /*058a*/ 	.short	(.L_248 - .L_247)
	.align		4
.L_247:
        /*058c*/ 	.word	index@(_ZN7cutlass13device_kernelIN5flash11enable_sm90INS1_16FlashAttnFwdSm90INS1_25CollectiveMainloopFwdSm90ILi2EN4cute5tupleIJNS5_1CILi1EEES8_S8_EEENS6_IJNS7_ILi128EEENS7_ILi96EEENS7_ILi64EEEEEELi256ENS_6half_tEfNS_4arch4Sm90ELb0ELb0ELb0ELb0ELb0ELb0ELb1ELb1ELb0ELb1ELb1ELb0EEENS1_21CollectiveEpilogueFwdINS6_IJSA_NS7_ILi256EEESB_EEES9_SE_SG_Li256ELb0ELb1ELb1ELb0EEENS1_19SingleTileSchedulerILb0ELb1ELb1ELi128EEEEEEEEEvNT_6ParamsE)
        /*0590*/ 	.word	0x00000000


	//----- nvinfo : EIATTR_MIN_STACK_SIZE
	.align		4
.L_248:
        /*0594*/ 	.byte	0x04, 0x12
        /*0596*/ 	.short	(.L_250 - .L_249)
	.align		4
.L_249:
        /*0598*/ 	.word	index@(_ZN7cutlass13device_kernelIN5flash11enable_sm90INS1_16FlashAttnFwdSm90INS1_25CollectiveMainloopFwdSm90ILi2EN4cute5tupleIJNS5_1CILi1EEES8_S8_EEENS6_IJNS7_ILi128EEENS7_ILi96EEENS7_ILi64EEEEEELi256ENS_6half_tEfNS_4arch4Sm90ELb0ELb0ELb0ELb1ELb0ELb0ELb0ELb1ELb0ELb1ELb1ELb0EEENS1_21CollectiveEpilogueFwdINS6_IJSA_NS7_ILi256EEESB_EEES9_SE_SG_Li256ELb1ELb1ELb1ELb0EEENS1_36VarlenDynamicPersistentTileSchedulerILi128ELi96ELi256ELi128ELb1ELb1ELb1ELb0ELb1ELb1EEEEEEEEEvNT_6ParamsE)
        /*059c*/ 	.word	0x00000000


	//----- nvinfo : EIATTR_MIN_STACK_SIZE
	.align		4
.L_250:
        /*05a0*/ 	.byte	0x04, 0x12
        /*05a2*/ 	.short	(.L_252 - .L_251)
	.align		4
.L_251:
        /*05a4*/ 	.word	index@(_ZN7cutlass13device_kernelIN5flash11enable_sm90INS1_16FlashAttnFwdSm90INS1_25CollectiveMainloopFwdSm90ILi2EN4cute5tupleIJNS5_1CILi1EEES8_S8_EEENS6_IJNS7_ILi128EEENS7_ILi96EEENS7_ILi64EEEEEELi256ENS_6half_tEfNS_4arch4Sm90ELb0ELb0ELb0ELb1ELb0ELb1ELb0ELb1ELb0ELb1ELb1ELb0EEENS1_21CollectiveEpilogueFwdINS6_IJSA_NS7_ILi256EEESB_EEES9_SE_SG_Li256ELb1ELb1ELb1ELb0EEENS1_36VarlenDynamicPersistentTileSchedulerILi128ELi96ELi256ELi128ELb1ELb1ELb1ELb0ELb1ELb1EEEEEEEEEvNT_6ParamsE)
        /*05a8*/ 	.word	0x00000000


	//----- nvinfo : EIATTR_MIN_STACK_SIZE
	.align		4
.L_252:
        /*05ac*/ 	.byte	0x04, 0x12
        /*05ae*/ 	.short	(.L_254 - .L_253)
	.align		4
.L_253:
        /*05b0*/ 	.word	index@(_ZN7cutlass13device_kernelIN5flash11enable_sm90INS1_16FlashAttnFwdSm90INS1_25CollectiveMainloopFwdSm90ILi2EN4cute5tupleIJNS5_1CILi1EEES8_S8_EEENS6_IJNS7_ILi128EEENS7_ILi96EEENS7_ILi64EEEEEELi256ENS_6half_tEfNS_4arch4Sm90ELb0ELb0ELb0ELb1ELb0ELb0ELb1ELb1ELb0ELb1ELb1ELb0EEENS1_21CollectiveEpilogueFwdINS6_IJSA_NS7_ILi256EEESB_EEES9_SE_SG_Li256ELb1ELb1ELb1ELb0EEENS1_36VarlenDynamicPersistentTileSchedulerILi128ELi96ELi256ELi128ELb1ELb1ELb1ELb0ELb1ELb1EEEEEEEEEvNT_6ParamsE)
        /*05b4*/ 	.word	0x00000000


	//----- nvinfo : EIATTR_MIN_STACK_SIZE
	.align		4
.L_254:
        /*05b8*/ 	.byte	0x04, 0x12
        /*05ba*/ 	.short	(.L_256 - .L_255)
	.align		4
.L_255:
        /*05bc*/ 	.word	index@(_ZN7cutlass13device_kernelIN5flash11enable_sm90INS1_16FlashAttnFwdSm90INS1_25CollectiveMainloopFwdSm90ILi2EN4cute5tupleIJNS5_1CILi1EEES8_S8_EEENS6_IJNS7_ILi128EEENS7_ILi96EEENS7_ILi64EEEEEELi256ENS_6half_tEfNS_4arch4Sm90ELb0ELb0ELb0ELb1ELb0ELb1ELb1ELb1ELb0ELb1ELb1ELb0EEENS1_21CollectiveEpilogueFwdINS6_IJSA_NS7_ILi256EEESB_EEES9_SE_SG_Li256ELb1ELb1ELb1ELb0EEENS1_36VarlenDynamicPersistentTileSchedulerILi128ELi96ELi256ELi128ELb1ELb1ELb1ELb0ELb1ELb1EEEEEEEEEvNT_6ParamsE)
        /*05c0*/ 	.word	0x00000000


	//----- nvinfo : EIATTR_MIN_STACK_SIZE
	.align		4
.L_256:
        /*05c4*/ 	.byte	0x04, 0x12
        /*05c6*/ 	.short	(.L_258 - .L_257)
	.align		4
.L_257:
        /*05c8*/ 	.word	index@(_ZN7cutlass13device_kernelIN5flash11enable_sm90INS1_16FlashAttnFwdSm90INS1_25CollectiveMainloopFwdSm90ILi2EN4cute5tupleIJNS5_1CILi1EEES8_S8_EEENS6_IJNS7_ILi128EEENS7_ILi96EEENS7_ILi64EEEEEELi256ENS_6half_tEfNS_4arch4Sm90ELb0ELb1ELb0ELb0ELb0ELb0ELb0ELb1ELb0ELb1ELb1ELb0EEENS1_21CollectiveEpilogueFwdINS6_IJSA_NS7_ILi256EEESB_EEES9_SE_SG_Li256ELb0ELb1ELb1ELb0EEENS1_19SingleTileSchedulerILb0ELb1ELb1ELi128EEEEEEEEEvNT_6ParamsE)
        /*05cc*/ 	.word	0x00000000


	//----- nvinfo : EIATTR_MIN_STACK_SIZE
	.align		4
.L_258:
        /*05d0*/ 	.byte	0x04, 0x12
        /*05d2*/ 	.short	(.L_260 - .L_259)
	.align		4
.L_259:
        /*05d4*/ 	.word	index@(_ZN7cutlass13device_kernelIN5flash11enable_sm90INS1_16FlashAttnFwdSm90INS1_25CollectiveMainloopFwdSm90ILi2EN4cute5tupleIJNS5_1CILi1EEES8_S8_EEENS6_IJNS7_ILi128EEENS7_ILi96EEENS7_ILi64EEEEEELi256ENS_6half_tEfNS_4arch4Sm90ELb0ELb1ELb0ELb0ELb0ELb0ELb1ELb1ELb0ELb1ELb1ELb0EEENS1_21CollectiveEpilogueFwdINS6_IJSA_NS7_ILi256EEESB_EEES9_SE_SG_Li256ELb0ELb1ELb1ELb0EEENS1_19SingleTileSchedulerILb0ELb1ELb1ELi128EEEEEEEEEvNT_6ParamsE)
        /*05d8*/ 	.word	0x00000000


	//----- nvinfo : EIATTR_MIN_STACK_SIZE
	.align		4
.L_260:
        /*05dc*/ 	.byte	0x04, 0x12
        /*05de*/ 	.short	(.L_262 - .L_261)
	.align		4
.L_261:
        /*05e0*/ 	.word	index@(_ZN7cutlass13device_kernelIN5flash11enable_sm90INS1_16FlashAttnFwdSm90INS1_25CollectiveMainloopFwdSm90ILi2EN4cute5tupleIJNS5_1CILi1EEES8_S8_EEENS6_IJNS7_ILi128EEENS7_ILi96EEENS7_ILi64EEEEEELi256ENS_6half_tEfNS_4arch4Sm90ELb0ELb1ELb0ELb1ELb0ELb0ELb0ELb1ELb0ELb1ELb1ELb0EEENS1_21CollectiveEpilogueFwdINS6_IJSA_NS7_ILi256EEESB_EEES9_SE_SG_Li256ELb1ELb1ELb1ELb0EEENS1_36VarlenDynamicPersistentTileSchedulerILi128ELi96ELi256ELi128ELb1ELb1ELb1ELb1ELb0ELb1EEEEEEEEEvNT_6ParamsE)
        /*05e4*/ 	.word	0x00000000


	//----- nvinfo : EIATTR_MIN_STACK_SIZE
	.align		4
.L_262:
        /*05e8*/ 	.byte	0x04, 0x12
        /*05ea*/ 	.short	(.L_264 - .L_263)
	.align		4
.L_263:
        /*05ec*/ 	.word	index@(_ZN7cutlass13device_kernelIN5flash11enable_sm90INS1_16FlashAttnFwdSm90INS1_25CollectiveMainloopFwdSm90ILi2EN4cute5tupleIJNS5_1CILi1EEES8_S8_EEENS6_IJNS7_ILi128EEENS7_ILi96EEENS7_ILi64EEEEEELi256ENS_6half_tEfNS_4arch4Sm90ELb0ELb1ELb0ELb1ELb0ELb1ELb0ELb1ELb0ELb1ELb1ELb0EEENS1_21CollectiveEpilogueFwdINS6_IJSA_NS7_ILi256EEESB_EEES9_SE_SG_Li256ELb1ELb1ELb1ELb0EEENS1_36VarlenDynamicPersistentTileSchedulerILi128ELi96ELi256ELi128ELb1ELb1ELb1ELb1ELb0ELb1EEEEEEEEEvNT_6ParamsE)
        /*05f0*/ 	.word	0x00000000


	//----- nvinfo : EIATTR_MIN_STACK_SIZE
	.align		4
.L_264:
        /*05f4*/ 	.byte	0x04, 0x12
        /*05f6*/ 	.short	(.L_266 - .L_265)
	.align		4
.L_265:
        /*05f8*/ 	.word	index@(_ZN7cutlass13device_kernelIN5flash11enable_sm90INS1_16FlashAttnFwdSm90INS1_25CollectiveMainloopFwdSm90ILi2EN4cute5tupleIJNS5_1CILi1EEES8_S8_EEENS6_IJNS7_ILi128EEENS7_ILi96EEENS7_ILi64EEEEEELi256ENS_6half_tEfNS_4arch4Sm90ELb0ELb1ELb0ELb1ELb0ELb0ELb1ELb1ELb0ELb1ELb1ELb0EEENS1_21CollectiveEpilogueFwdINS6_IJSA_NS7_ILi256EEESB_EEES9_SE_SG_Li256ELb1ELb1ELb1ELb0EEENS1_36VarlenDynamicPersistentTileSchedulerILi128ELi96ELi256ELi128ELb1ELb1ELb1ELb1ELb0ELb1EEEEEEEEEvNT_6ParamsE)
        /*05fc*/ 	.word	0x00000000


	//----- nvinfo : EIATTR_MIN_STACK_SIZE
	.align		4
.L_266:
        /*0600*/ 	.byte	0x04, 0x12
        /*0602*/ 	.short	(.L_268 - .L_267)
	.align		4
.L_267:
        /*0604*/ 	.word	index@(_ZN7cutlass13device_kernelIN5flash11enable_sm90INS1_16FlashAttnFwdSm90INS1_25CollectiveMainloopFwdSm90ILi2EN4cute5tupleIJNS5_1CILi1EEES8_S8_EEENS6_IJNS7_ILi128EEENS7_ILi96EEENS7_ILi64EEEEEELi256ENS_6half_tEfNS_4arch4Sm90ELb0ELb1ELb0ELb1ELb0ELb1ELb1ELb1ELb0ELb1ELb1ELb0EEENS1_21CollectiveEpilogueFwdINS6_IJSA_NS7_ILi256EEESB_EEES9_SE_SG_Li256ELb1ELb1ELb1ELb0EEENS1_36VarlenDynamicPersistentTileSchedulerILi128ELi96ELi256ELi128ELb1ELb1ELb1ELb1ELb0ELb1EEEEEEEEEvNT_6ParamsE)
        /*0608*/ 	.word	0x00000000


	//----- nvinfo : EIATTR_MIN_STACK_SIZE
	.align		4
.L_268:
        /*060c*/ 	.byte	0x04, 0x12
        /*060e*/ 	.short	(.L_270 - .L_269)
	.align		4
.L_269:
        /*0610*/ 	.word	index@(_ZN7cutlass13device_kernelIN5flash11enable_sm90INS1_16FlashAttnFwdSm90INS1_25CollectiveMainloopFwdSm90ILi2EN4cute5tupleIJNS5_1CILi1EEES8_S8_EEENS6_IJNS7_ILi128EEENS7_ILi96EEENS7_ILi64EEEEEELi256ENS_6half_tEfNS_4arch4Sm90ELb1ELb0ELb0ELb0ELb0ELb0ELb0ELb1ELb0ELb1ELb1ELb0EEENS1_21CollectiveEpilogueFwdINS6_IJSA_NS7_ILi256EEESB_EEES9_SE_SG_Li256ELb0ELb1ELb1ELb0EEENS1_19SingleTileSchedulerILb0ELb1ELb1ELi128EEEEEEEEEvNT_6ParamsE)
        /*0614*/ 	.word	0x00000000


	//----- nvinfo : EIATTR_MIN_STACK_SIZE
	.align		4
.L_270:
        /*0618*/ 	.byte	0x04, 0x12
        /*061a*/ 	.short	(.L_272 - .L_271)
	.align		4
.L_271:
        /*061c*/ 	.word	index@(_ZN7cutlass13device_kernelIN5flash11enable_sm90INS1_16FlashAttnFwdSm90INS1_25CollectiveMainloopFwdSm90ILi2EN4cute5tupleIJNS5_1CILi1EEES8_S8_EEENS6_IJNS7_ILi128EEENS7_ILi96EEENS7_ILi64EEEEEELi256ENS_6half_tEfNS_4arch4Sm90ELb1ELb0ELb0ELb0ELb0ELb0ELb1ELb1ELb0ELb1ELb1ELb0EEENS1_21CollectiveEpilogueFwdINS6_IJSA_NS7_ILi256EEESB_EEES9_SE_SG_Li256ELb0ELb1ELb1ELb0EEENS1_19SingleTileSchedulerILb0ELb1ELb1ELi128EEEEEEEEEvNT_6ParamsE)
        /*0620*/ 	.word	0x00000000


	//----- nvinfo : EIATTR_MIN_STACK_SIZE
	.align		4
.L_272:
        /*0624*/ 	.byte	0x04, 0x12
        /*0626*/ 	.short	(.L_274 - .L_273)
	.align		4
.L_273:
        /*0628*/ 	.word	index@(_ZN7cutlass13device_kernelIN5flash11enable_sm90INS1_16FlashAttnFwdSm90INS1_25CollectiveMainloopFwdSm90ILi2EN4cute5tupleIJNS5_1CILi1EEES8_S8_EEENS6_IJNS7_ILi128EEENS7_ILi96EEENS7_ILi64EEEEEELi256ENS_6half_tEfNS_4arch4Sm90ELb1ELb0ELb0ELb1ELb0ELb0ELb0ELb1ELb0ELb1ELb1ELb0EEENS1_21CollectiveEpilogueFwdINS6_IJSA_NS7_ILi256EEESB_EEES9_SE_SG_Li256ELb1ELb1ELb1ELb0EEENS1_36VarlenDynamicPersistentTileSchedulerILi128ELi96ELi256ELi128ELb1ELb1ELb1ELb1ELb1ELb1EEEEEEEEEvNT_6ParamsE)
        /*062c*/ 	.word	0x00000000


	//----- nvinfo : EIATTR_MIN_STACK_SIZE
	.align		4
.L_274:
        /*0630*/ 	.byte	0x04, 0x12
        /*0632*/ 	.short	(.L_276 - .L_275)
	.align		4
.L_275:
        /*0634*/ 	.word	index@(_ZN7cutlass13device_kernelIN5flash11enable_sm90INS1_16FlashAttnFwdSm90INS1_25CollectiveMainloopFwdSm90ILi2EN4cute5tupleIJNS5_1CILi1EEES8_S8_EEENS6_IJNS7_ILi128EEENS7_ILi96EEENS7_ILi64EEEEEELi256ENS_6half_tEfNS_4arch4Sm90ELb1ELb0ELb0ELb1ELb0ELb1ELb0ELb1ELb0ELb1ELb1ELb0EEENS1_21CollectiveEpilogueFwdINS6_IJSA_NS7_ILi256EEESB_EEES9_SE_SG_Li256ELb1ELb1ELb1ELb0EEENS1_36VarlenDynamicPersistentTileSchedulerILi128ELi96ELi256ELi128ELb1ELb1ELb1ELb1ELb1ELb1EEEEEEEEEvNT_6ParamsE)
        /*0638*/ 	.word	0x00000000


	//----- nvinfo : EIATTR_MIN_STACK_SIZE
	.align		4
.L_276:
        /*063c*/ 	.byte	0x04, 0x12
        /*063e*/ 	.short	(.L_278 - .L_277)
	.align		4
.L_277:
        /*0640*/ 	.word	index@(_ZN7cutlass13device_kernelIN5flash11enable_sm90INS1_16FlashAttnFwdSm90INS1_25CollectiveMainloopFwdSm90ILi2EN4cute5tupleIJNS5_1CILi1EEES8_S8_EEENS6_IJNS7_ILi128EEENS7_ILi96EEENS7_ILi64EEEEEELi256ENS_6half_tEfNS_4arch4Sm90ELb1ELb0ELb0ELb1ELb0ELb0ELb1ELb1ELb0ELb1ELb1ELb0EEENS1_21CollectiveEpilogueFwdINS6_IJSA_NS7_ILi256EEESB_EEES9_SE_SG_Li256ELb1ELb1ELb1ELb0EEENS1_36VarlenDynamicPersistentTileSchedulerILi128ELi96ELi256ELi128ELb1ELb1ELb1ELb1ELb1ELb1EEEEEEEEEvNT_6ParamsE)
        /*0644*/ 	.word	0x00000000


	//----- nvinfo : EIATTR_MIN_STACK_SIZE
	.align		4
.L_278:
        /*0648*/ 	.byte	0x04, 0x12
        /*064a*/ 	.short	(.L_280 - .L_279)
	.align		4
.L_279:
        /*064c*/ 	.word	index@(_ZN7cutlass13device_kernelIN5flash11enable_sm90INS1_16FlashAttnFwdSm90INS1_25CollectiveMainloopFwdSm90ILi2EN4cute5tupleIJNS5_1CILi1EEES8_S8_EEENS6_IJNS7_ILi128EEENS7_ILi96EEENS7_ILi64EEEEEELi256ENS_6half_tEfNS_4arch4Sm90ELb1ELb0ELb0ELb1ELb0ELb1ELb1ELb1ELb0ELb1ELb1ELb0EEENS1_21CollectiveEpilogueFwdINS6_IJSA_NS7_ILi256EEESB_EEES9_SE_SG_Li256ELb1ELb1ELb1ELb0EEENS1_36VarlenDynamicPersistentTileSchedulerILi128ELi96ELi256ELi128ELb1ELb1ELb1ELb1ELb1ELb1EEEEEEEEEvNT_6ParamsE)
        /*0650*/ 	.word	0x00000000
.L_280:


//--------------------- .nv.compat                --------------------------
	.section	.nv.compat,"",@"SHT_CUDA_COMPAT_INFO"
	.align	4
        /*0000*/ 	.byte	0x02, 0x09, 0x01, 0x00, 0x02, 0x02, 0x01, 0x00, 0x02, 0x05, 0x05, 0x00, 0x03, 0x07, 0x01, 0x01
        /*0010*/ 	.byte	0x02, 0x03, 0x00, 0x00, 0x02, 0x06, 0x01, 0x00, 0x04, 0x0b, 0x08, 0x00, 0x00, 0x00, 0x00, 0x00
        /*0020*/ 	.byte	0x00, 0x00, 0x00, 0x00


//--------------------- .nv.info._ZN7cutlass13device_kernelIN5flash11enable_sm90INS1_16FlashAttnFwdSm90INS1_25CollectiveMainloopFwdSm90ILi2EN4cute5tupleIJNS5_1CILi1EEES8_S8_EEENS6_IJNS7_ILi128EEESA_NS7_ILi192EEEEEELi128ENS_6half_tEfNS_4arch4Sm90ELb0ELb0ELb0ELb0ELb0ELb0ELb0ELb1ELb1ELb1ELb1ELb0EEENS1_21CollectiveEpilogueFwdINS6_IJSA_SA_SA_EEES9_SD_SF_Li256ELb0ELb1ELb1ELb0EEENS1_19SingleTileSchedulerILb0ELb1ELb1ELi128EEEEEEEEEvNT_6ParamsE --------------------------
	.section	.nv.info._ZN7cutlass13device_kernelIN5flash11enable_sm90INS1_16FlashAttnFwdSm90INS1_25CollectiveMainloopFwdSm90ILi2EN4cute5tupleIJNS5_1CILi1EEES8_S8_EEENS6_IJNS7_ILi128EEESA_NS7_ILi192EEEEEELi128ENS_6half_tEfNS_4arch4Sm90ELb0ELb0ELb0ELb0ELb0ELb0ELb0ELb1ELb1ELb1ELb1ELb0EEENS1_21CollectiveEpilogueFwdINS6_IJSA_SA_SA_EEES9_SD_SF_Li256ELb0ELb1ELb1ELb0EEENS1_19SingleTileSchedulerILb0ELb1ELb1ELi128EEEEEEEEEvNT_6ParamsE,"",@"SHT_CUDA_INFO"
	.sectionflags	@""
	.align	4


	//----- nvinfo : EIATTR_CUDA_API_VERSION
	.align		4
        /*0000*/ 	.byte	0x04, 0x37
        /*0002*/ 	.short	(.L_282 - .L_281)
.L_281:
        /*0004*/ 	.word	0x00000082


	//----- nvinfo : EIATTR_KPARAM_INFO
	.align		4
.L_282:
        /*0008*/ 	.byte	0x04, 0x17
        /*000a*/ 	.short	(.L_284 - .L_283)
.L_283:
        /*000c*/ 	.word	0x00000000
        /*0010*/ 	.short	0x0000
        /*0012*/ 	.short	0x0000
        /*0014*/ 	.byte	0x00, 0xf0, 0x01, 0x28


	//----- nvinfo : EIATTR_SPARSE_MMA_MASK
	.align		4
.L_284:
        /*0018*/ 	.byte	0x03, 0x50
        /*001a*/ 	.short	0x0000


	//----- nvinfo : EIATTR_MAXREG_COUNT
	.align		4
        /*001c*/ 	.byte	0x03, 0x1b
        /*001e*/ 	.short	0x00a8


	//----- nvinfo : EIATTR_MERCURY_ISA_VERSION
	.align		4
        /*0020*/ 	.byte	0x03, 0x5f
        /*0022*/ 	.short	0x0101


	//----- nvinfo : EIATTR_VRC_CTA_INIT_COUNT
	.align		4
        /*0024*/ 	.byte	0x02, 0x4a
	.zero		1
	.zero		1


	//----- nvinfo : EIATTR_EXIT_INSTR_OFFSETS
	.align		4
        /*0028*/ 	.byte	0x04, 0x1c
        /*002a*/ 	.short	(.L_286 - .L_285)


	//   ....[0]....
.L_285:
        /*002c*/ 	.word	0x00000010


	//----- nvinfo : EIATTR_MAX_THREADS
	.align		4
.L_286:
        /*0030*/ 	.byte	0x04, 0x05
        /*0032*/ 	.short	(.L_288 - .L_287)
.L_287:
        /*0034*/ 	.word	0x00000180
        /*0038*/ 	.word	0x00000001
        /*003c*/ 	.word	0x00000001


	//----- nvinfo : EIATTR_CBANK_PARAM_SIZE
	.align		4
.L_288:
        /*0040*/ 	.byte	0x03, 0x19
        /*0042*/ 	.short	0x0a00


	//----- nvinfo : EIATTR_PARAM_CBANK
	.align		4
        /*0044*/ 	.byte	0x04, 0x0a
        /*0046*/ 	.short	(.L_290 - .L_289)
	.align		4
.L_289:
        /*0048*/ 	.word	index@(.nv.constant0._ZN7cutlass13device_kernelIN5flash11enable_sm90INS1_16FlashAttnFwdSm90INS1_25CollectiveMainloopFwdSm90ILi2EN4cute5tupleIJNS5_1CILi1EEES8_S8_EEENS6_IJNS7_ILi128EEESA_NS7_ILi192EEEEEELi128ENS_6half_tEfNS_4arch4Sm90ELb0ELb0ELb0ELb0ELb0ELb0ELb0ELb1ELb1ELb1ELb1ELb0EEENS1_21CollectiveEpilogueFwdINS6_IJSA_SA_SA_EEES9_SD_SF_Li256ELb0ELb1ELb1ELb0EEENS1_19SingleTileSchedulerILb0ELb1ELb1ELi128EEEEEEEEEvNT_6ParamsE)
        /*004c*/ 	.short	0x0380
        /*004e*/ 	.short	0x0a00


	//----- nvinfo : EIATTR_SW_WAR
	.align		4
.L_290:
        /*0050*/ 	.byte	0x04, 0x36
        /*0052*/ 	.short	(.L_292 - .L_291)
.L_291:
        /*0054*/ 	.word	0x00000008
.L_292:


//--------------------- .nv.info._ZN7cutlass13device_kernelIN5flash11enable_sm90INS1_16FlashAttnFwdSm90INS1_25CollectiveMainloopFwdSm90ILi2EN4cute5tupleIJNS5_1CILi1EEES8_S8_EEENS6_IJNS7_ILi128EEESA_NS7_ILi192EEEEEELi128ENS_6half_tEfNS_4arch4Sm90ELb0ELb0ELb0ELb1ELb0ELb0ELb0ELb1ELb1ELb1ELb1ELb0EEENS1_21CollectiveEpilogueFwdINS6_IJSA_SA_SA_EEES9_SD_SF_Li256ELb1ELb1ELb1ELb0EEENS1_36VarlenDynamicPersistentTileSchedulerILi128ELi128ELi256ELi128ELb1ELb1ELb1ELb0ELb1ELb1EEEEEEEEEvNT_6ParamsE --------------------------
	.section	.nv.info._ZN7cutlass13device_kernelIN5flash11enable_sm90INS1_16FlashAttnFwdSm90INS1_25CollectiveMainloopFwdSm90ILi2EN4cute5tupleIJNS5_1CILi1EEES8_S8_EEENS6_IJNS7_ILi128EEESA_NS7_ILi192EEEEEELi128ENS_6half_tEfNS_4arch4Sm90ELb0ELb0ELb0ELb1ELb0ELb0ELb0ELb1ELb1ELb1ELb1ELb0EEENS1_21CollectiveEpilogueFwdINS6_IJSA_SA_SA_EEES9_SD_SF_Li256ELb1ELb1ELb1ELb0EEENS1_36VarlenDynamicPersistentTileSchedulerILi128ELi128ELi256ELi128ELb1ELb1ELb1ELb0ELb1ELb1EEEEEEEEEvNT_6ParamsE,"",@"SHT_CUDA_INFO"
	.sectionflags	@""
	.align	4


	//----- nvinfo : EIATTR_CUDA_API_VERSION
	.align		4
        /*0000*/ 	.byte	0x04, 0x37
        /*0002*/ 	.short	(.L_294 - .L_293)
.L_293:
        /*0004*/ 	.word	0x00000082


	//----- nvinfo : EIATTR_KPARAM_INFO
	.align		4
.L_294:
        /*0008*/ 	.byte	0x04, 0x17
        /*000a*/ 	.short	(.L_296 - .L_295)
.L_295:
        /*000c*/ 	.word	0x00000000
        /*0010*/ 	.short	0x0000
        /*0012*/ 	.short	0x0000
        /*0014*/ 	.byte	0x00, 0xf0, 0x01, 0x2a


	//----- nvinfo : EIATTR_SPARSE_MMA_MASK
	.align		4
.L_296:
        /*0018*/ 	.byte	0x03, 0x50
        /*001a*/ 	.short	0x0000


	//----- nvinfo : EIATTR_MAXREG_COUNT
	.align		4
        /*001c*/ 	.byte	0x03, 0x1b
        /*001e*/ 	.short	0x00a8


	//----- nvinfo : EIATTR_MERCURY_ISA_VERSION
	.align		4
        /*0020*/ 	.byte	0x03, 0x5f
        /*0022*/ 	.short	0x0101


	//----- nvinfo : EIATTR_VRC_CTA_INIT_COUNT
	.align		4
        /*0024*/ 	.byte	0x02, 0x4a
	.zero		1
	.zero		1


	//----- nvinfo : EIATTR_EXIT_INSTR_OFFSETS
	.align		4
        /*0028*/ 	.byte	0x04, 0x1c
        /*002a*/ 	.short	(.L_298 - .L_297)


	//   ....[0]....
.L_297:
        /*002c*/ 	.word	0x00000010


	//----- nvinfo : EIATTR_MAX_THREADS
	.align		4
.L_298:
        /*0030*/ 	.byte	0x04, 0x05
        /*0032*/ 	.short	(.L_300 - .L_299)
.L_299:
        /*0034*/ 	.word	0x00000180
        /*0038*/ 	.word	0x00000001
        /*003c*/ 	.word	0x00000001


	//----- nvinfo : EIATTR_CBANK_PARAM_SIZE
	.align		4
.L_300:
        /*0040*/ 	.byte	0x03, 0x19
        /*0042*/ 	.short	0x0a80


	//----- nvinfo : EIATTR_PARAM_CBANK
	.align		4
        /*0044*/ 	.byte	0x04, 0x0a
        /*0046*/ 	.short	(.L_302 - .L_301)
	.align		4
.L_301:
        /*0048*/ 	.word	index@(.nv.constant0._ZN7cutlass13device_kernelIN5flash11enable_sm90INS1_16FlashAttnFwdSm90INS1_25CollectiveMainloopFwdSm90ILi2EN4cute5tupleIJNS5_1CILi1EEES8_S8_EEENS6_IJNS7_ILi128EEESA_NS7_ILi192EEEEEELi128ENS_6half_tEfNS_4arch4Sm90ELb0ELb0ELb0ELb1ELb0ELb0ELb0ELb1ELb1ELb1ELb1ELb0EEENS1_21CollectiveEpilogueFwdINS6_IJSA_SA_SA_EEES9_SD_SF_Li256ELb1ELb1ELb1ELb0EEENS1_36VarlenDynamicPersistentTileSchedulerILi128ELi128ELi256ELi128ELb1ELb1ELb1ELb0ELb1ELb1EEEEEEEEEvNT_6ParamsE)
        /*004c*/ 	.short	0x0380
        /*004e*/ 	.short	0x0a80


	//----- nvinfo : EIATTR_SW_WAR
	.align		4
.L_302:
        /*0050*/ 	.byte	0x04, 0x36
        /*0052*/ 	.short	(.L_304 - .L_303)
.L_303:
        /*0054*/ 	.word	0x00000008
.L_304:


//--------------------- .nv.info._ZN7cutlass13device_kernelIN5flash11enable_sm90INS1_16FlashAttnFwdSm90INS1_25CollectiveMainloopFwdSm90ILi2EN4cute5tupleIJNS5_1CILi1EEES8_S8_EEENS6_IJNS7_ILi128EEESA_NS7_ILi192EEEEEELi128ENS_6half_tEfNS_4arch4Sm90ELb0ELb0ELb0ELb1ELb0ELb1ELb0ELb1ELb1ELb1ELb1ELb0EEENS1_21CollectiveEpilogueFwdINS6_IJSA_SA_SA_EEES9_SD_SF_Li256ELb1ELb1ELb1ELb0EEENS1_36VarlenDynamicPersistentTileSchedulerILi128ELi128ELi256ELi128ELb1ELb1ELb1ELb0ELb1ELb1EEEEEEEEEvNT_6ParamsE --------------------------
	.section	.nv.info._ZN7cutlass13device_kernelIN5flash11enable_sm90INS1_16FlashAttnFwdSm90INS1_25CollectiveMainloopFwdSm90ILi2EN4cute5tupleIJNS5_1CILi1EEES8_S8_EEENS6_IJNS7_ILi128EEESA_NS7_ILi192EEEEEELi128ENS_6half_tEfNS_4arch4Sm90ELb0ELb0ELb0ELb1ELb0ELb1ELb0ELb1ELb1ELb1ELb1ELb0EEENS1_21CollectiveEpilogueFwdINS6_IJSA_SA_SA_EEES9_SD_SF_Li256ELb1ELb1ELb1ELb0EEENS1_36VarlenDynamicPersistentTileSchedulerILi128ELi128ELi256ELi128ELb1ELb1ELb1ELb0ELb1ELb1EEEEEEEEEvNT_6ParamsE,"",@"SHT_CUDA_INFO"
	.sectionflags	@""
	.align	4


	//----- nvinfo : EIATTR_CUDA_API_VERSION
	.align		4
        /*0000*/ 	.byte	0x04, 0x37
        /*0002*/ 	.short	(.L_306 - .L_305)
.L_305:
        /*0004*/ 	.word	0x00000082


	//----- nvinfo : EIATTR_KPARAM_INFO
	.align		4
.L_306:
        /*0008*/ 	.byte	0x04, 0x17
        /*000a*/ 	.short	(.L_308 - .L_307)
.L_307:
        /*000c*/ 	.word	0x00000000
        /*0010*/ 	.short	0x0000
        /*0012*/ 	.short	0x0000
        /*0014*/ 	.byte	0x00, 0xf0, 0x01, 0x2a


	//----- nvinfo : EIATTR_SPARSE_MMA_MASK
	.align		4
.L_308:
        /*0018*/ 	.byte	0x03, 0x50
        /*001a*/ 	.short	0x0000


	//----- nvinfo : EIATTR_MAXREG_COUNT
	.align		4
        /*001c*/ 	.byte	0x03, 0x1b
        /*001e*/ 	.short	0x00a8


	//----- nvinfo : EIATTR_MERCURY_ISA_VERSION
	.align		4
        /*0020*/ 	.byte	0x03, 0x5f
        /*0022*/ 	.short	0x0101


	//----- nvinfo : EIATTR_VRC_CTA_INIT_COUNT
	.align		4
        /*0024*/ 	.byte	0x02, 0x4a
	.zero		1
	.zero		1


	//----- nvinfo : EIATTR_EXIT_INSTR_OFFSETS
	.align		4
        /*0028*/ 	.byte	0x04, 0x1c
        /*002a*/ 	.short	(.L_310 - .L_309)


	//   ....[0]....
.L_309:
        /*002c*/ 	.word	0x00000010


	//----- nvinfo : EIATTR_MAX_THREADS
	.align		4
.L_310:
        /*0030*/ 	.byte	0x04, 0x05
        /*0032*/ 	.short	(.L_312 - .L_311)
.L_311:
        /*0034*/ 	.word	0x00000180
        /*0038*/ 	.word	0x00000001
        /*003c*/ 	.word	0x00000001


	//----- nvinfo : EIATTR_CBANK_PARAM_SIZE
	.align		4
.L_312:
        /*0040*/ 	.byte	0x03, 0x19
        /*0042*/ 	.short	0x0a80


	//----- nvinfo : EIATTR_PARAM_CBANK
	.align		4
        /*0044*/ 	.byte	0x04, 0x0a
        /*0046*/ 	.short	(.L_314 - .L_313)
	.align		4
.L_313:
        /*0048*/ 	.word	index@(.nv.constant0._ZN7cutlass13device_kernelIN5flash11enable_sm90INS1_16FlashAttnFwdSm90INS1_25CollectiveMainloopFwdSm90ILi2EN4cute5tupleIJNS5_1CILi1EEES8_S8_EEENS6_IJNS7_ILi128EEESA_NS7_ILi192EEEEEELi128ENS_6half_tEfNS_4arch4Sm90ELb0ELb0ELb0ELb1ELb0ELb1ELb0ELb1ELb1ELb1ELb1ELb0EEENS1_21CollectiveEpilogueFwdINS6_IJSA_SA_SA_EEES9_SD_SF_Li256ELb1ELb1ELb1ELb0EEENS1_36VarlenDynamicPersistentTileSchedulerILi128ELi128ELi256ELi128ELb1ELb1ELb1ELb0ELb1ELb1EEEEEEEEEvNT_6ParamsE)
        /*004c*/ 	.short	0x0380
        /*004e*/ 	.short	0x0a80


	//----- nvinfo : EIATTR_SW_WAR
	.align		4
.L_314:
        /*0050*/ 	.byte	0x04, 0x36
        /*0052*/ 	.short	(.L_316 - .L_315)
.L_315:
        /*0054*/ 	.word	0x00000008
.L_316:


//--------------------- .nv.info._ZN7cutlass13device_kernelIN5flash11enable_sm90INS1_16FlashAttnFwdSm90INS1_25CollectiveMainloopFwdSm90ILi2EN4cute5tupleIJNS5_1CILi1EEES8_S8_EEENS6_IJNS7_ILi128EEENS7_ILi96EEENS7_ILi192EEEEEELi128ENS_6half_tEfNS_4arch4Sm90ELb0ELb1ELb0ELb0ELb0ELb0ELb0ELb1ELb1ELb1ELb1ELb0EEENS1_21CollectiveEpilogueFwdINS6_IJSA_SA_SB_EEES9_SE_SG_Li256ELb0ELb1ELb1ELb0EEENS1_19SingleTileSchedulerILb0ELb1ELb1ELi128EEEEEEEEEvNT_6ParamsE --------------------------
	.section	.nv.info._ZN7cutlass13device_kernelIN5flash11enable_sm90INS1_16FlashAttnFwdSm90INS1_25CollectiveMainloopFwdSm90ILi2EN4cute5tupleIJNS5_1CILi1EEES8_S8_EEENS6_IJNS7_ILi128EEENS7_ILi96EEENS7_ILi192EEEEEELi128ENS_6half_tEfNS_4arch4Sm90ELb0ELb1ELb0ELb0ELb0ELb0ELb0ELb1ELb1ELb1ELb1ELb0EEENS1_21CollectiveEpilogueFwdINS6_IJSA_SA_SB_EEES9_SE_SG_Li256ELb0ELb1ELb1ELb0EEENS1_19SingleTileSchedulerILb0ELb1ELb1ELi128EEEEEEEEEvNT_6ParamsE,"",@"SHT_CUDA_INFO"
	.sectionflags	@""
	.align	4


	//----- nvinfo : EIATTR_CUDA_API_VERSION
	.align		4
        /*0000*/ 	.byte	0x04, 0x37
        /*0002*/ 	.short	(.L_318 - .L_317)
.L_317:
        /*0004*/ 	.word	0x00000082


	//----- nvinfo : EIATTR_KPARAM_INFO
	.align		4
.L_318:
        /*0008*/ 	.byte	0x04, 0x17
        /*000a*/ 	.short	(.L_320 - .L_319)
.L_319:
        /*000c*/ 	.word	0x00000000
        /*0010*/ 	.short	0x0000
        /*0012*/ 	.short	0x0000
        /*0014*/ 	.byte	0x00, 0xf0, 0x01, 0x28


	//----- nvinfo : EIATTR_SPARSE_MMA_MASK
	.align		4
.L_320:
        /*0018*/ 	.byte	0x03, 0x50
        /*001a*/ 	.short	0x0000


	//----- nvinfo : EIATTR_MAXREG_COUNT
	.align		4
        /*001c*/ 	.byte	0x03, 0x1b
        /*001e*/ 	.short	0x00a8


	//----- nvinfo : EIATTR_MERCURY_ISA_VERSION
	.align		4
        /*0020*/ 	.byte	0x03, 0x5f
        /*0022*/ 	.short	0x0101


	//----- nvinfo : EIATTR_VRC_CTA_INIT_COUNT
	.align		4
        /*0024*/ 	.byte	0x02, 0x4a
	.zero		1
	.zero		1


	//----- nvinfo : EIATTR_EXIT_INSTR_OFFSETS
	.align		4
        /*0028*/ 	.byte	0x04, 0x1c
        /*002a*/ 	.short	(.L_322 - .L_321)


	//   ....[0]....
.L_321:
        /*002c*/ 	.word	0x00000010


	//----- nvinfo : EIATTR_MAX_THREADS
	.align		4
.L_322:
        /*0030*/ 	.byte	0x04, 0x05
        /*0032*/ 	.short	(.L_324 - .L_323)
.L_323:
        /*0034*/ 	.word	0x00000180
        /*0038*/ 	.word	0x00000001
        /*003c*/ 	.word	0x00000001


	//----- nvinfo : EIATTR_CBANK_PARAM_SIZE
	.align		4
.L_324:
        /*0040*/ 	.byte	0x03, 0x19
        /*0042*/ 	.short	0x0a00


	//----- nvinfo : EIATTR_PARAM_CBANK
	.align		4
        /*0044*/ 	.byte	0x04, 0x0a
        /*0046*/ 	.short	(.L_326 - .L_325)
	.align		4
.L_325:
        /*0048*/ 	.word	index@(.nv.constant0._ZN7cutlass13device_kernelIN5flash11enable_sm90INS1_16FlashAttnFwdSm90INS1_25CollectiveMainloopFwdSm90ILi2EN4cute5tupleIJNS5_1CILi1EEES8_S8_EEENS6_IJNS7_ILi128EEENS7_ILi96EEENS7_ILi192EEEEEELi128ENS_6half_tEfNS_4arch4Sm90ELb0ELb1ELb0ELb0ELb0ELb0ELb0ELb1ELb1ELb1ELb1ELb0EEENS1_21CollectiveEpilogueFwdINS6_IJSA_SA_SB_EEES9_SE_SG_Li256ELb0ELb1ELb1ELb0EEENS1_19SingleTileSchedulerILb0ELb1ELb1ELi128EEEEEEEEEvNT_6ParamsE)
        /*004c*/ 	.short	0x0380
        /*004e*/ 	.short	0x0a00


	//----- nvinfo : EIATTR_SW_WAR
	.align		4
.L_326:
        /*0050*/ 	.byte	0x04, 0x36
        /*0052*/ 	.short	(.L_328 - .L_327)
.L_327:
        /*0054*/ 	.word	0x00000008
.L_328:


//--------------------- .nv.info._ZN7cutlass13device_kernelIN5flash11enable_sm90INS1_16FlashAttnFwdSm90INS1_25CollectiveMainloopFwdSm90ILi2EN4cute5tupleIJNS5_1CILi1EEES8_S8_EEENS6_IJNS7_ILi128EEENS7_ILi96EEENS7_ILi192EEEEEELi128ENS_6half_tEfNS_4arch4Sm90ELb0ELb1ELb0ELb1ELb0ELb0ELb0ELb1ELb1ELb1ELb1ELb0EEENS1_21CollectiveEpilogueFwdINS6_IJSA_SA_SB_EEES9_SE_SG_Li256ELb1ELb1ELb1ELb0EEENS1_36VarlenDynamicPersistentTileSchedulerILi128ELi96ELi256ELi128ELb1ELb1ELb1ELb1ELb0ELb1EEEEEEEEEvNT_6ParamsE --------------------------
	.section	.nv.info._ZN7cutlass13device_kernelIN5flash11enable_sm90INS1_16FlashAttnFwdSm90INS1_25CollectiveMainloopFwdSm90ILi2EN4cute5tupleIJNS5_1CILi1EEES8_S8_EEENS6_IJNS7_ILi128EEENS7_ILi96EEENS7_ILi192EEEEEELi128ENS_6half_tEfNS_4arch4Sm90ELb0ELb1ELb0ELb1ELb0ELb0ELb0ELb1ELb1ELb1ELb1ELb0EEENS1_21CollectiveEpilogueFwdINS6_IJSA_SA_SB_EEES9_SE_SG_Li256ELb1ELb1ELb1ELb0EEENS1_36VarlenDynamicPersistentTileSchedulerILi128ELi96ELi256ELi128ELb1ELb1ELb1ELb1ELb0ELb1EEEEEEEEEvNT_6ParamsE,"",@"SHT_CUDA_INFO"
	.sectionflags	@""
	.align	4


	//----- nvinfo : EIATTR_CUDA_API_VERSION
	.align		4
        /*0000*/ 	.byte	0x04, 0x37
        /*0002*/ 	.short	(.L_330 - .L_329)
.L_329:
        /*0004*/ 	.word	0x00000082


	//----- nvinfo : EIATTR_KPARAM_INFO
	.align		4
.L_330:
        /*0008*/ 	.byte	0x04, 0x17
        /*000a*/ 	.short	(.L_332 - .L_331)
.L_331:
        /*000c*/ 	.word	0x00000000
        /*0010*/ 	.short	0x0000
        /*0012*/ 	.short	0x0000
        /*0014*/ 	.byte	0x00, 0xf0, 0x01, 0x2a


	//----- nvinfo : EIATTR_SPARSE_MMA_MASK
	.align		4
.L_332:
        /*0018*/ 	.byte	0x03, 0x50
        /*001a*/ 	.short	0x0000


	//----- nvinfo : EIATTR_MAXREG_COUNT
	.align		4
        /*001c*/ 	.byte	0x03, 0x1b
        /*001e*/ 	.short	0x00a8


	//----- nvinfo : EIATTR_MERCURY_ISA_VERSION
	.align		4
        /*0020*/ 	.byte	0x03, 0x5f
        /*0022*/ 	.short	0x0101


	//----- nvinfo : EIATTR_VRC_CTA_INIT_COUNT
	.align		4
        /*0024*/ 	.byte	0x02, 0x4a
	.zero		1
	.zero		1


	//----- nvinfo : EIATTR_EXIT_INSTR_OFFSETS
	.align		4
        /*0028*/ 	.byte	0x04, 0x1c
        /*002a*/ 	.short	(.L_334 - .L_333)


	//   ....[0]....
.L_333:
        /*002c*/ 	.word	0x00000010


	//----- nvinfo : EIATTR_MAX_THREADS
	.align		4
.L_334:
        /*0030*/ 	.byte	0x04, 0x05
        /*0032*/ 	.short	(.L_336 - .L_335)
.L_335:
        /*0034*/ 	.word	0x00000180
        /*0038*/ 	.word	0x00000001
        /*003c*/ 	.word	0x00000001


	//----- nvinfo : EIATTR_CBANK_PARAM_SIZE
	.align		4
.L_336:
        /*0040*/ 	.byte	0x03, 0x19
        /*0042*/ 	.short	0x0a80


	//----- nvinfo : EIATTR_PARAM_CBANK
	.align		4
        /*0044*/ 	.byte	0x04, 0x0a
        /*0046*/ 	.short	(.L_338 - .L_337)
	.align		4
.L_337:
        /*0048*/ 	.word	index@(.nv.constant0._ZN7cutlass13device_kernelIN5flash11enable_sm90INS1_16FlashAttnFwdSm90INS1_25CollectiveMainloopFwdSm90ILi2EN4cute5tupleIJNS5_1CILi1EEES8_S8_EEENS6_IJNS7_ILi128EEENS7_ILi96EEENS7_ILi192EEEEEELi128ENS_6half_tEfNS_4arch4Sm90ELb0ELb1ELb0ELb1ELb0ELb0ELb0ELb1ELb1ELb1ELb1ELb0EEENS1_21CollectiveEpilogueFwdINS6_IJSA_SA_SB_EEES9_SE_SG_Li256ELb1ELb1ELb1ELb0EEENS1_36VarlenDynamicPersistentTileSchedulerILi128ELi96ELi256ELi128ELb1ELb1ELb1ELb1ELb0ELb1EEEEEEEEEvNT_6ParamsE)
        /*004c*/ 	.short	0x0380
        /*004e*/ 	.short	0x0a80


	//----- nvinfo : EIATTR_SW_WAR
	.align		4
.L_338:
        /*0050*/ 	.byte	0x04, 0x36
        /*0052*/ 	.short	(.L_340 - .L_339)
.L_339:
        /*0054*/ 	.word	0x00000008
.L_340:


//--------------------- .nv.info._ZN7cutlass13device_kernelIN5flash11enable_sm90INS1_16FlashAttnFwdSm90INS1_25CollectiveMainloopFwdSm90ILi2EN4cute5tupleIJNS5_1CILi1EEES8_S8_EEENS6_IJNS7_ILi128EEENS7_ILi96EEENS7_ILi192EEEEEELi128ENS_6half_tEfNS_4arch4Sm90ELb0ELb1ELb0ELb1ELb0ELb1ELb0ELb1ELb1ELb1ELb1ELb0EEENS1_21CollectiveEpilogueFwdINS6_IJSA_SA_SB_EEES9_SE_SG_Li256ELb1ELb1ELb1ELb0EEENS1_36VarlenDynamicPersistentTileSchedulerILi128ELi96ELi256ELi128ELb1ELb1ELb1ELb1ELb0ELb1EEEEEEEEEvNT_6ParamsE --------------------------
	.section	.nv.info._ZN7cutlass13device_kernelIN5flash11enable_sm90INS1_16FlashAttnFwdSm90INS1_25CollectiveMainloopFwdSm90ILi2EN4cute5tupleIJNS5_1CILi1EEES8_S8_EEENS6_IJNS7_ILi128EEENS7_ILi96EEENS7_ILi192EEEEEELi128ENS_6half_tEfNS_4arch4Sm90ELb0ELb1ELb0ELb1ELb0ELb1ELb0ELb1ELb1ELb1ELb1ELb0EEENS1_21CollectiveEpilogueFwdINS6_IJSA_SA_SB_EEES9_SE_SG_Li256ELb1ELb1ELb1ELb0EEENS1_36VarlenDynamicPersistentTileSchedulerILi128ELi96ELi256ELi128ELb1ELb1ELb1ELb1ELb0ELb1EEEEEEEEEvNT_6ParamsE,"",@"SHT_CUDA_INFO"
	.sectionflags	@""
	.align	4


	//----- nvinfo : EIATTR_CUDA_API_VERSION
	.align		4
        /*0000*/ 	.byte	0x04, 0x37
        /*0002*/ 	.short	(.L_342 - .L_341)
.L_341:
        /*0004*/ 	.word	0x00000082


	//----- nvinfo : EIATTR_KPARAM_INFO
	.align		4
.L_342:
        /*0008*/ 	.byte	0x04, 0x17
        /*000a*/ 	.short	(.L_344 - .L_343)
.L_343:
        /*000c*/ 	.word	0x00000000
        /*0010*/ 	.short	0x0000
        /*0012*/ 	.short	0x0000
        /*0014*/ 	.byte	0x00, 0xf0, 0x01, 0x2a


	//----- nvinfo : EIATTR_SPARSE_MMA_MASK
	.align		4
.L_344:
        /*0018*/ 	.byte	0x03, 0x50
        /*001a*/ 	.short	0x0000


	//----- nvinfo : EIATTR_MAXREG_COUNT
	.align		4
        /*001c*/ 	.byte	0x03, 0x1b
        /*001e*/ 	.short	0x00a8


	//----- nvinfo : EIATTR_MERCURY_ISA_VERSION
	.align		4
        /*0020*/ 	.byte	0x03, 0x5f
        /*0022*/ 	.short	0x0101


	//----- nvinfo : EIATTR_VRC_CTA_INIT_COUNT
	.align		4
        /*0024*/ 	.byte	0x02, 0x4a
	.zero		1
	.zero		1


	//----- nvinfo : EIATTR_EXIT_INSTR_OFFSETS
	.align		4
        /*0028*/ 	.byte	0x04, 0x1c
        /*002a*/ 	.short	(.L_346 - .L_345)


	//   ....[0]....
.L_345:
        /*002c*/ 	.word	0x00000010


	//----- nvinfo : EIATTR_MAX_THREADS
	.align		4
.L_346:
        /*0030*/ 	.byte	0x04, 0x05
        /*0032*/ 	.short	(.L_348 - .L_347)
.L_347:
        /*0034*/ 	.word	0x00000180
        /*0038*/ 	.word	0x00000001
        /*003c*/ 	.word	0x00000001


	//----- nvinfo : EIATTR_CBANK_PARAM_SIZE
	.align		4
.L_348:
        /*0040*/ 	.byte	0x03, 0x19
        /*0042*/ 	.short	0x0a80


	//----- nvinfo : EIATTR_PARAM_CBANK
	.align		4
        /*0044*/ 	.byte	0x04, 0x0a
        /*0046*/ 	.short	(.L_350 - .L_349)
	.align		4
.L_349:
        /*0048*/ 	.word	index@(.nv.constant0._ZN7cutlass13device_kernelIN5flash11enable_sm90INS1_16FlashAttnFwdSm90INS1_25CollectiveMainloopFwdSm90ILi2EN4cute5tupleIJNS5_1CILi1EEES8_S8_EEENS6_IJNS7_ILi128EEENS7_ILi96EEENS7_ILi192EEEEEELi128ENS_6half_tEfNS_4arch4Sm90ELb0ELb1ELb0ELb1ELb0ELb1ELb0ELb1ELb1ELb1ELb1ELb0EEENS1_21CollectiveEpilogueFwdINS6_IJSA_SA_SB_EEES9_SE_SG_Li256ELb1ELb1ELb1ELb0EEENS1_36VarlenDynamicPersistentTileSchedulerILi128ELi96ELi256ELi128ELb1ELb1ELb1ELb1ELb0ELb1EEEEEEEEEvNT_6ParamsE)
        /*004c*/ 	.short	0x0380
        /*004e*/ 	.short	0x0a80


	//----- nvinfo : EIATTR_SW_WAR
	.align		4
.L_350:
        /*0050*/ 	.byte	0x04, 0x36
        /*0052*/ 	.short	(.L_352 - .L_351)
.L_351:
        /*0054*/ 	.word	0x00000008
.L_352:


//--------------------- .nv.info._ZN7cutlass13device_kernelIN5flash11enable_sm90INS1_16FlashAttnFwdSm90INS1_25CollectiveMainloopFwdSm90ILi2EN4cute5tupleIJNS5_1CILi1EEES8_S8_EEENS6_IJNS7_ILi128EEESA_NS7_ILi192EEEEEELi128ENS_6half_tEfNS_4arch4Sm90ELb1ELb0ELb0ELb0ELb0ELb0ELb0ELb1ELb1ELb1ELb1ELb0EEENS1_21CollectiveEpilogueFwdINS6_IJSA_SA_SA_EEES9_SD_SF_Li256ELb0ELb1ELb1ELb0EEENS1_19SingleTileSchedulerILb0ELb1ELb1ELi128EEEEEEEEEvNT_6ParamsE --------------------------
	.section	.nv.info._ZN7cutlass13device_kernelIN5flash11enable_sm90INS1_16FlashAttnFwdSm90INS1_25CollectiveMainloopFwdSm90ILi2EN4cute5tupleIJNS5_1CILi1EEES8_S8_EEENS6_IJNS7_ILi128EEESA_NS7_ILi192EEEEEELi128ENS_6half_tEfNS_4arch4Sm90ELb1ELb0ELb0ELb0ELb0ELb0ELb0ELb1ELb1ELb1ELb1ELb0EEENS1_21CollectiveEpilogueFwdINS6_IJSA_SA_SA_EEES9_SD_SF_Li256ELb0ELb1ELb1ELb0EEENS1_19SingleTileSchedulerILb0ELb1ELb1ELi128EEEEEEEEEvNT_6ParamsE,"",@"SHT_CUDA_INFO"
	.sectionflags	@""
	.align	4


	//----- nvinfo : EIATTR_CUDA_API_VERSION
	.align		4
        /*0000*/ 	.byte	0x04, 0x37
        /*0002*/ 	.short	(.L_354 - .L_353)
.L_353:
        /*0004*/ 	.word	0x00000082


	//----- nvinfo : EIATTR_KPARAM_INFO
	.align		4
.L_354:
        /*0008*/ 	.byte	0x04, 0x17
        /*000a*/ 	.short	(.L_356 - .L_355)
.L_355:
        /*000c*/ 	.word	0x00000000
        /*0010*/ 	.short	0x0000
        /*0012*/ 	.short	0x0000
        /*0014*/ 	.byte	0x00, 0xf0, 0x01, 0x28


	//----- nvinfo : EIATTR_SPARSE_MMA_MASK
	.align		4
.L_356:
        /*0018*/ 	.byte	0x03, 0x50
        /*001a*/ 	.short	0x0000


	//----- nvinfo : EIATTR_MAXREG_COUNT
	.align		4
        /*001c*/ 	.byte	0x03, 0x1b
        /*001e*/ 	.short	0x00a8


	//----- nvinfo : EIATTR_MERCURY_ISA_VERSION
	.align		4
        /*0020*/ 	.byte	0x03, 0x5f
        /*0022*/ 	.short	0x0101


	//----- nvinfo : EIATTR_VRC_CTA_INIT_COUNT
	.align		4
        /*0024*/ 	.byte	0x02, 0x4a
	.zero		1
	.zero		1


	//----- nvinfo : EIATTR_EXIT_INSTR_OFFSETS
	.align		4
        /*0028*/ 	.byte	0x04, 0x1c
        /*002a*/ 	.short	(.L_358 - .L_357)


	//   ....[0]....
.L_357:
        /*002c*/ 	.word	0x00000010


	//----- nvinfo : EIATTR_MAX_THREADS
	.align		4
.L_358:
        /*0030*/ 	.byte	0x04, 0x05
        /*0032*/ 	.short	(.L_360 - .L_359)
.L_359:
        /*0034*/ 	.word	0x00000180
        /*0038*/ 	.word	0x00000001
        /*003c*/ 	.word	0x00000001


	//----- nvinfo : EIATTR_CBANK_PARAM_SIZE
	.align		4
.L_360:
        /*0040*/ 	.byte	0x03, 0x19
        /*0042*/ 	.short	0x0a00


	//----- nvinfo : EIATTR_PARAM_CBANK
	.align		4
        /*0044*/ 	.byte	0x04, 0x0a
        /*0046*/ 	.short	(.L_362 - .L_361)
	.align		4
.L_361:
        /*0048*/ 	.word	index@(.nv.constant0._ZN7cutlass13device_kernelIN5flash11enable_sm90INS1_16FlashAttnFwdSm90INS1_25CollectiveMainloopFwdSm90ILi2EN4cute5tupleIJNS5_1CILi1EEES8_S8_EEENS6_IJNS7_ILi128EEESA_NS7_ILi192EEEEEELi128ENS_6half_tEfNS_4arch4Sm90ELb1ELb0ELb0ELb0ELb0ELb0ELb0ELb1ELb1ELb1ELb1ELb0EEENS1_21CollectiveEpilogueFwdINS6_IJSA_SA_SA_EEES9_SD_SF_Li256ELb0ELb1ELb1ELb0EEENS1_19SingleTileSchedulerILb0ELb1ELb1ELi128EEEEEEEEEvNT_6ParamsE)
        /*004c*/ 	.short	0x0380
        /*004e*/ 	.short	0x0a00


	//----- nvinfo : EIATTR_SW_WAR
	.align		4
.L_362:
        /*0050*/ 	.byte	0x04, 0x36
        /*0052*/ 	.short	(.L_364 - .L_363)
.L_363:
        /*0054*/ 	.word	0x00000008
.L_364:


//--------------------- .nv.info._ZN7cutlass13device_kernelIN5flash11enable_sm90INS1_16FlashAttnFwdSm90INS1_25CollectiveMainloopFwdSm90ILi2EN4cute5tupleIJNS5_1CILi1EEES8_S8_EEENS6_IJNS7_ILi128EEESA_NS7_ILi192EEEEEELi128ENS_6half_tEfNS_4arch4Sm90ELb1ELb0ELb0ELb1ELb0ELb0ELb0ELb1ELb1ELb1ELb1ELb0EEENS1_21CollectiveEpilogueFwdINS6_IJSA_SA_SA_EEES9_SD_SF_Li256ELb1ELb1ELb1ELb0EEENS1_36VarlenDynamicPersistentTileSchedulerILi128ELi128ELi256ELi128ELb1ELb1ELb1ELb1ELb1ELb1EEEEEEEEEvNT_6ParamsE --------------------------
	.section	.nv.info._ZN7cutlass13device_kernelIN5flash11enable_sm90INS1_16FlashAttnFwdSm90INS1_25CollectiveMainloopFwdSm90ILi2EN4cute5tupleIJNS5_1CILi1EEES8_S8_EEENS6_IJNS7_ILi128EEESA_NS7_ILi192EEEEEELi128ENS_6half_tEfNS_4arch4Sm90ELb1ELb0ELb0ELb1ELb0ELb0ELb0ELb1ELb1ELb1ELb1ELb0EEENS1_21CollectiveEpilogueFwdINS6_IJSA_SA_SA_EEES9_SD_SF_Li256ELb1ELb1ELb1ELb0EEENS1_36VarlenDynamicPersistentTileSchedulerILi128ELi128ELi256ELi128ELb1ELb1ELb1ELb1ELb1ELb1EEEEEEEEEvNT_6ParamsE,"",@"SHT_CUDA_INFO"
	.sectionflags	@""
	.align	4


	//----- nvinfo : EIATTR_CUDA_API_VERSION
	.align		4
        /*0000*/ 	.byte	0x04, 0x37
        /*0002*/ 	.short	(.L_366 - .L_365)
.L_365:
        /*0004*/ 	.word	0x00000082


	//----- nvinfo : EIATTR_KPARAM_INFO
	.align		4
.L_366:
        /*0008*/ 	.byte	0x04, 0x17
        /*000a*/ 	.short	(.L_368 - .L_367)
.L_367:
        /*000c*/ 	.word	0x00000000
        /*0010*/ 	.short	0x0000
        /*0012*/ 	.short	0x0000
        /*0014*/ 	.byte	0x00, 0xf0, 0x01, 0x2a


	//----- nvinfo : EIATTR_SPARSE_MMA_MASK
	.align		4
.L_368:
        /*0018*/ 	.byte	0x03, 0x50
        /*001a*/ 	.short	0x0000


	//----- nvinfo : EIATTR_MAXREG_COUNT
	.align		4
        /*001c*/ 	.byte	0x03, 0x1b
        /*001e*/ 	.short	0x00a8


	//----- nvinfo : EIATTR_MERCURY_ISA_VERSION
	.align		4
        /*0020*/ 	.byte	0x03, 0x5f
        /*0022*/ 	.short	0x0101


	//----- nvinfo : EIATTR_VRC_CTA_INIT_COUNT
	.align		4
        /*0024*/ 	.byte	0x02, 0x4a
	.zero		1
	.zero		1


	//----- nvinfo : EIATTR_EXIT_INSTR_OFFSETS
	.align		4
        /*0028*/ 	.byte	0x04, 0x1c
        /*002a*/ 	.short	(.L_370 - .L_369)


	//   ....[0]....
.L_369:
        /*002c*/ 	.word	0x00000010


	//----- nvinfo : EIATTR_MAX_THREADS
	.align		4
.L_370:
        /*0030*/ 	.byte	0x04, 0x05
        /*0032*/ 	.short	(.L_372 - .L_371)
.L_371:
        /*0034*/ 	.word	0x00000180
        /*0038*/ 	.word	0x00000001
        /*003c*/ 	.word	0x00000001


	//----- nvinfo : EIATTR_CBANK_PARAM_SIZE
	.align		4
.L_372:
        /*0040*/ 	.byte	0x03, 0x19
        /*0042*/ 	.short	0x0a80


	//----- nvinfo : EIATTR_PARAM_CBANK
	.align		4
        /*0044*/ 	.byte	0x04, 0x0a
        /*0046*/ 	.short	(.L_374 - .L_373)
	.align		4
.L_373:
        /*0048*/ 	.word	index@(.nv.constant0._ZN7cutlass13device_kernelIN5flash11enable_sm90INS1_16FlashAttnFwdSm90INS1_25CollectiveMainloopFwdSm90ILi2EN4cute5tupleIJNS5_1CILi1EEES8_S8_EEENS6_IJNS7_ILi128EEESA_NS7_ILi192EEEEEELi128ENS_6half_tEfNS_4arch4Sm90ELb1ELb0ELb0ELb1ELb0ELb0ELb0ELb1ELb1ELb1ELb1ELb0EEENS1_21CollectiveEpilogueFwdINS6_IJSA_SA_SA_EEES9_SD_SF_Li256ELb1ELb1ELb1ELb0EEENS1_36VarlenDynamicPersistentTileSchedulerILi128ELi128ELi256ELi128ELb1ELb1ELb1ELb1ELb1ELb1EEEEEEEEEvNT_6ParamsE)
        /*004c*/ 	.short	0x0380
        /*004e*/ 	.short	0x0a80


	//----- nvinfo : EIATTR_SW_WAR
	.align		4
.L_374:
        /*0050*/ 	.byte	0x04, 0x36
        /*0052*/ 	.short	(.L_376 - .L_375)
.L_375:
        /*0054*/ 	.word	0x00000008
.L_376:


//--------------------- .nv.info._ZN7cutlass13device_kernelIN5flash11enable_sm90INS1_16FlashAttnFwdSm90INS1_25CollectiveMainloopFwdSm90ILi2EN4cute5tupleIJNS5_1CILi1EEES8_S8_EEENS6_IJNS7_ILi128EEESA_NS7_ILi192EEEEEELi128ENS_6half_tEfNS_4arch4Sm90ELb1ELb0ELb0ELb1ELb0ELb1ELb0ELb1ELb1ELb1ELb1ELb0EEENS1_21CollectiveEpilogueFwdINS6_IJSA_SA_SA_EEES9_SD_SF_Li256ELb1ELb1ELb1ELb0EEENS1_36VarlenDynamicPersistentTileSchedulerILi128ELi128ELi256ELi128ELb1ELb1ELb1ELb1ELb1ELb1EEEEEEEEEvNT_6ParamsE --------------------------
	.section	.nv.info._ZN7cutlass13device_kernelIN5flash11enable_sm90INS1_16FlashAttnFwdSm90INS1_25CollectiveMainloopFwdSm90ILi2EN4cute5tupleIJNS5_1CILi1EEES8_S8_EEENS6_IJNS7_ILi128EEESA_NS7_ILi192EEEEEELi128ENS_6half_tEfNS_4arch4Sm90ELb1ELb0ELb0ELb1ELb0ELb1ELb0ELb1ELb1ELb1ELb1ELb0EEENS1_21CollectiveEpilogueFwdINS6_IJSA_SA_SA_EEES9_SD_SF_Li256ELb1ELb1ELb1ELb0EEENS1_36VarlenDynamicPersistentTileSchedulerILi128ELi128ELi256ELi128ELb1ELb1ELb1ELb1ELb1ELb1EEEEEEEEEvNT_6ParamsE,"",@"SHT_CUDA_INFO"
	.sectionflags	@""
	.align	4


	//----- nvinfo : EIATTR_CUDA_API_VERSION
	.align		4
        /*0000*/ 	.byte	0x04, 0x37
        /*0002*/ 	.short	(.L_378 - .L_377)
.L_377:
        /*0004*/ 	.word	0x00000082


	//----- nvinfo : EIATTR_KPARAM_INFO
	.align		4
.L_378:
        /*0008*/ 	.byte	0x04, 0x17
        /*000a*/ 	.short	(.L_380 - .L_379)
.L_379:
        /*000c*/ 	.word	0x00000000
        /*0010*/ 	.short	0x0000
        /*0012*/ 	.short	0x0000
        /*0014*/ 	.byte	0x00, 0xf0, 0x01, 0x2a


	//----- nvinfo : EIATTR_SPARSE_MMA_MASK
	.align		4
.L_380:
        /*0018*/ 	.byte	0x03, 0x50
        /*001a*/ 	.short	0x0000


	//----- nvinfo : EIATTR_MAXREG_COUNT
	.align		4
        /*001c*/ 	.byte	0x03, 0x1b
        /*001e*/ 	.short	0x00a8


	//----- nvinfo : EIATTR_MERCURY_ISA_VERSION
	.align		4
        /*0020*/ 	.byte	0x03, 0x5f
        /*0022*/ 	.short	0x0101


	//----- nvinfo : EIATTR_VRC_CTA_INIT_COUNT
	.align		4
        /*0024*/ 	.byte	0x02, 0x4a
	.zero		1
	.zero		1


	//----- nvinfo : EIATTR_EXIT_INSTR_OFFSETS
	.align		4
        /*0028*/ 	.byte	0x04, 0x1c
        /*002a*/ 	.short	(.L_382 - .L_381)


	//   ....[0]....
.L_381:
        /*002c*/ 	.word	0x00000010


	//----- nvinfo : EIATTR_MAX_THREADS
	.align		4
.L_382:
        /*0030*/ 	.byte	0x04, 0x05
        /*0032*/ 	.short	(.L_384 - .L_383)
.L_383:
        /*0034*/ 	.word	0x00000180
        /*0038*/ 	.word	0x00000001
        /*003c*/ 	.word	0x00000001


	//----- nvinfo : EIATTR_CBANK_PARAM_SIZE
	.align		4
.L_384:
        /*0040*/ 	.byte	0x03, 0x19
        /*0042*/ 	.short	0x0a80


	//----- nvinfo : EIATTR_PARAM_CBANK
	.align		4
        /*0044*/ 	.byte	0x04, 0x0a
        /*0046*/ 	.short	(.L_386 - .L_385)
	.align		4
.L_385:
        /*0048*/ 	.word	index@(.nv.constant0._ZN7cutlass13device_kernelIN5flash11enable_sm90INS1_16FlashAttnFwdSm90INS1_25CollectiveMainloopFwdSm90ILi2EN4cute5tupleIJNS5_1CILi1EEES8_S8_EEENS6_IJNS7_ILi128EEESA_NS7_ILi192EEEEEELi128ENS_6half_tEfNS_4arch4Sm90ELb1ELb0ELb0ELb1ELb0ELb1ELb0ELb1ELb1ELb1ELb1ELb0EEENS1_21CollectiveEpilogueFwdINS6_IJSA_SA_SA_EEES9_SD_SF_Li256ELb1ELb1ELb1ELb0EEENS1_36VarlenDynamicPersistentTileSchedulerILi128ELi128ELi256ELi128ELb1ELb1ELb1ELb1ELb1ELb1EEEEEEEEEvNT_6ParamsE)
        /*004c*/ 	.short	0x0380
        /*004e*/ 	.short	0x0a80


	//----- nvinfo : EIATTR_SW_WAR
	.align		4
.L_386:
        /*0050*/ 	.byte	0x04, 0x36
        /*0052*/ 	.short	(.L_388 - .L_387)
.L_387:
        /*0054*/ 	.word	0x00000008
.L_388:


//--------------------- .nv.info._ZN7cutlass13device_kernelIN5flash11enable_sm90INS1_16FlashAttnFwdSm90INS1_25CollectiveMainloopFwdSm90ILi2EN4cute5tupleIJNS5_1CILi1EEES8_S8_EEENS6_IJNS7_ILi64EEESA_SA_EEELi512ENS_6half_tEfNS_4arch4Sm90ELb0ELb0ELb0ELb0ELb0ELb0ELb0ELb0ELb0ELb1ELb1ELb0EEENS1_21CollectiveEpilogueFwdINS6_IJSA_NS7_ILi512EEESA_EEES9_SC_SE_Li256ELb0ELb1ELb1ELb0EEENS1_19SingleTileSchedulerILb0ELb1ELb1ELi64EEEEEEEEEvNT_6ParamsE --------------------------
	.section	.nv.info._ZN7cutlass13device_kernelIN5flash11enable_sm90INS1_16FlashAttnFwdSm90INS1_25CollectiveMainloopFwdSm90ILi2EN4cute5tupleIJNS5_1CILi1EEES8_S8_EEENS6_IJNS7_ILi64EEESA_SA_EEELi512ENS_6half_tEfNS_4arch4Sm90ELb0ELb0ELb0ELb0ELb0ELb0ELb0ELb0ELb0ELb1ELb1ELb0EEENS1_21CollectiveEpilogueFwdINS6_IJSA_NS7_ILi512EEESA_EEES9_SC_SE_Li256ELb0ELb1ELb1ELb0EEENS1_19SingleTileSchedulerILb0ELb1ELb1ELi64EEEEEEEEEvNT_6ParamsE,"",@"SHT_CUDA_INFO"
	.sectionflags	@""
	.align	4


	//----- nvinfo : EIATTR_CUDA_API_VERSION
	.align		4
        /*0000*/ 	.byte	0x04, 0x37
        /*0002*/ 	.short	(.L_390 - .L_389)
.L_389:
        /*0004*/ 	.word	0x00000082


	//----- nvinfo : EIATTR_KPARAM_INFO
	.align		4
.L_390:
        /*0008*/ 	.byte	0x04, 0x17
        /*000a*/ 	.short	(.L_392 - .L_391)
.L_391:
        /*000c*/ 	.word	0x00000000
        /*0010*/ 	.short	0x0000
        /*0012*/ 	.short	0x0000
        /*0014*/ 	.byte	0x00, 0xf0, 0x01, 0x28


	//----- nvinfo : EIATTR_SPARSE_MMA_MASK
	.align		4
.L_392:
        /*0018*/ 	.byte	0x03, 0x50
        /*001a*/ 	.short	0x0000


	//----- nvinfo : EIATTR_MAXREG_COUNT
	.align		4
        /*001c*/ 	.byte	0x03, 0x1b
        /*001e*/ 	.short	0x00a8


	//----- nvinfo : EIATTR_MERCURY_ISA_VERSION
	.align		4
        /*0020*/ 	.byte	0x03, 0x5f
        /*0022*/ 	.short	0x0101


	//----- nvinfo : EIATTR_VRC_CTA_INIT_COUNT
	.align		4
        /*0024*/ 	.byte	0x02, 0x4a
	.zero		1
	.zero		1


	//----- nvinfo : EIATTR_EXIT_INSTR_OFFSETS
	.align		4
        /*0028*/ 	.byte	0x04, 0x1c
        /*002a*/ 	.short	(.L_394 - .L_393)


	//   ....[0]....
.L_393:
        /*002c*/ 	.word	0x00000010


	//----- nvinfo : EIATTR_MAX_THREADS
	.align		4
.L_394:
        /*0030*/ 	.byte	0x04, 0x05
        /*0032*/ 	.short	(.L_396 - .L_395)
.L_395:
        /*0034*/ 	.word	0x00000180
        /*0038*/ 	.word	0x00000001
        /*003c*/ 	.word	0x00000001


	//----- nvinfo : EIATTR_CBANK_PARAM_SIZE
	.align		4
.L_396:
        /*0040*/ 	.byte	0x03, 0x19
        /*0042*/ 	.short	0x0a00


	//----- nvinfo : EIATTR_PARAM_CBANK
	.align		4
        /*0044*/ 	.byte	0x04, 0x0a
        /*0046*/ 	.short	(.L_398 - .L_397)
	.align		4
.L_397:
        /*0048*/ 	.word	index@(.nv.constant0._ZN7cutlass13device_kernelIN5flash11enable_sm90INS1_16FlashAttnFwdSm90INS1_25CollectiveMainloopFwdSm90ILi2EN4cute5tupleIJNS5_1CILi1EEES8_S8_EEENS6_IJNS7_ILi64EEESA_SA_EEELi512ENS_6half_tEfNS_4arch4Sm90ELb0ELb0ELb0ELb0ELb0ELb0ELb0ELb0ELb0ELb1ELb1ELb0EEENS1_21CollectiveEpilogueFwdINS6_IJSA_NS7_ILi512EEESA_EEES9_SC_SE_Li256ELb0ELb1ELb1ELb0EEENS1_19SingleTileSchedulerILb0ELb1ELb1ELi64EEEEEEEEEvNT_6ParamsE)
        /*004c*/ 	.short	0x0380
        /*004e*/ 	.short	0x0a00


	//----- nvinfo : EIATTR_SW_WAR
	.align		4
.L_398:
        /*0050*/ 	.byte	0x04, 0x36
        /*0052*/ 	.short	(.L_400 - .L_399)
.L_399:
        /*0054*/ 	.word	0x00000008
.L_400:


//--------------------- .nv.info._ZN7cutlass13device_kernelIN5flash11enable_sm90INS1_16FlashAttnFwdSm90INS1_25CollectiveMainloopFwdSm90ILi2EN4cute5tupleIJNS5_1CILi1EEES8_S8_EEENS6_IJNS7_ILi64EEESA_SA_EEELi512ENS_6half_tEfNS_4arch4Sm90ELb0ELb0ELb0ELb0ELb0ELb0ELb1ELb0ELb0ELb1ELb1ELb0EEENS1_21CollectiveEpilogueFwdINS6_IJSA_NS7_ILi512EEESA_EEES9_SC_SE_Li256ELb0ELb1ELb1ELb0EEENS1_19SingleTileSchedulerILb0ELb1ELb1ELi64EEEEEEEEEvNT_6ParamsE --------------------------
	.section	.nv.info._ZN7cutlass13device_kernelIN5flash11enable_sm90INS1_16FlashAttnFwdSm90INS1_25CollectiveMainloopFwdSm90ILi2EN4cute5tupleIJNS5_1CILi1EEES8_S8_EEENS6_IJNS7_ILi64EEESA_SA_EEELi512ENS_6half_tEfNS_4arch4Sm90ELb0ELb0ELb0ELb0ELb0ELb0ELb1ELb0ELb0ELb1ELb1ELb0EEENS1_21CollectiveEpilogueFwdINS6_IJSA_NS7_ILi512EEESA_EEES9_SC_SE_Li256ELb0ELb1ELb1ELb0EEENS1_19SingleTileSchedulerILb0ELb1ELb1ELi64EEEEEEEEEvNT_6ParamsE,"",@"SHT_CUDA_INFO"
	.sectionflags	@""
	.align	4


	//----- nvinfo : EIATTR_CUDA_API_VERSION
	.align		4
        /*0000*/ 	.byte	0x04, 0x37
        /*0002*/ 	.short	(.L_402 - .L_401)
.L_401:
        /*0004*/ 	.word	0x00000082


	//----- nvinfo : EIATTR_KPARAM_INFO
	.align		4
.L_402:
        /*0008*/ 	.byte	0x04, 0x17
        /*000a*/ 	.short	(.L_404 - .L_403)
.L_403:
        /*000c*/ 	.word	0x00000000
        /*0010*/ 	.short	0x0000
        /*0012*/ 	.short	0x0000
        /*0014*/ 	.byte	0x00, 0xf0, 0x01, 0x2c


	//----- nvinfo : EIATTR_SPARSE_MMA_MASK
	.align		4
.L_404:
        /*0018*/ 	.byte	0x03, 0x50
        /*001a*/ 	.short	0x0000


	//----- nvinfo : EIATTR_MAXREG_COUNT
	.align		4
        /*001c*/ 	.byte	0x03, 0x1b
        /*001e*/ 	.short	0x00a8


	//----- nvinfo : EIATTR_MERCURY_ISA_VERSION
	.align		4
        /*0020*/ 	.byte	0x03, 0x5f
        /*0022*/ 	.short	0x0101


	//----- nvinfo : EIATTR_VRC_CTA_INIT_COUNT
	.align		4
        /*0024*/ 	.byte	0x02, 0x4a
	.zero		1
	.zero		1


	//----- nvinfo : EIATTR_EXIT_INSTR_OFFSETS
	.align		4
        /*0028*/ 	.byte	0x04, 0x1c
        /*002a*/ 	.short	(.L_406 - .L_405)


	//   ....[0]....
.L_405:
        /*002c*/ 	.word	0x00000010


	//----- nvinfo : EIATTR_MAX_THREADS
	.align		4
.L_406:
        /*0030*/ 	.byte	0x04, 0x05
        /*0032*/ 	.short	(.L_408 - .L_407)
.L_407:
        /*0034*/ 	.word	0x00000180
        /*0038*/ 	.word	0x00000001
        /*003c*/ 	.word	0x00000001


	//----- nvinfo : EIATTR_CBANK_PARAM_SIZE
	.align		4
.L_408:
        /*0040*/ 	.byte	0x03, 0x19
        /*0042*/ 	.short	0x0b00


	//----- nvinfo : EIATTR_PARAM_CBANK
	.align		4
        /*0044*/ 	.byte	0x04, 0x0a
        /*0046*/ 	.short	(.L_410 - .L_409)
	.align		4
.L_409:
        /*0048*/ 	.word	index@(.nv.constant0._ZN7cutlass13device_kernelIN5flash11enable_sm90INS1_16FlashAttnFwdSm90INS1_25CollectiveMainloopFwdSm90ILi2EN4cute5tupleIJNS5_1CILi1EEES8_S8_EEENS6_IJNS7_ILi64EEESA_SA_EEELi512ENS_6half_tEfNS_4arch4Sm90ELb0ELb0ELb0ELb0ELb0ELb0ELb1ELb0ELb0ELb1ELb1ELb0EEENS1_21CollectiveEpilogueFwdINS6_IJSA_NS7_ILi512EEESA_EEES9_SC_SE_Li256ELb0ELb1ELb1ELb0EEENS1_19SingleTileSchedulerILb0ELb1ELb1ELi64EEEEEEEEEvNT_6ParamsE)
        /*004c*/ 	.short	0x0380
        /*004e*/ 	.short	0x0b00


	//----- nvinfo : EIATTR_SW_WAR
	.align		4
.L_410:
        /*0050*/ 	.byte	0x04, 0x36
        /*0052*/ 	.short	(.L_412 - .L_411)
.L_411:
        /*0054*/ 	.word	0x00000008
.L_412:


//--------------------- .nv.info._ZN7cutlass13device_kernelIN5flash11enable_sm90INS1_16FlashAttnFwdSm90INS1_25CollectiveMainloopFwdSm90ILi2EN4cute5tupleIJNS5_1CILi1EEES8_S8_EEENS6_IJNS7_ILi64EEESA_SA_EEELi512ENS_6half_tEfNS_4arch4Sm90ELb0ELb0ELb0ELb1ELb0ELb0ELb0ELb0ELb0ELb1ELb1ELb0EEENS1_21CollectiveEpilogueFwdINS6_IJSA_NS7_ILi512EEESA_EEES9_SC_SE_Li256ELb1ELb1ELb1ELb0EEENS1_36VarlenDynamicPersistentTileSchedulerILi64ELi64ELi256ELi128ELb1ELb1ELb1ELb0ELb1ELb1EEEEEEEEEvNT_6ParamsE --------------------------
	.section	.nv.info._ZN7cutlass13device_kernelIN5flash11enable_sm90INS1_16FlashAttnFwdSm90INS1_25CollectiveMainloopFwdSm90ILi2EN4cute5tupleIJNS5_1CILi1EEES8_S8_EEENS6_IJNS7_ILi64EEESA_SA_EEELi512ENS_6half_tEfNS_4arch4Sm90ELb0ELb0ELb0ELb1ELb0ELb0ELb0ELb0ELb0ELb1ELb1ELb0EEENS1_21CollectiveEpilogueFwdINS6_IJSA_NS7_ILi512EEESA_EEES9_SC_SE_Li256ELb1ELb1ELb1ELb0EEENS1_36VarlenDynamicPersistentTileSchedulerILi64ELi64ELi256ELi128ELb1ELb1ELb1ELb0ELb1ELb1EEEEEEEEEvNT_6ParamsE,"",@"SHT_CUDA_INFO"
	.sectionflags	@""
	.align	4


	//----- nvinfo : EIATTR_CUDA_API_VERSION
	.align		4
        /*0000*/ 	.byte	0x04, 0x37
        /*0002*/ 	.short	(.L_414 - .L_413)
.L_413:
        /*0004*/ 	.word	0x00000082


	//----- nvinfo : EIATTR_KPARAM_INFO
	.align		4
.L_414:
        /*0008*/ 	.byte	0x04, 0x17
        /*000a*/ 	.short	(.L_416 - .L_415)
.L_415:
        /*000c*/ 	.word	0x00000000
        /*0010*/ 	.short	0x0000
        /*0012*/ 	.short	0x0000
        /*0014*/ 	.byte	0x00, 0xf0, 0x01, 0x2a


	//----- nvinfo : EIATTR_SPARSE_MMA_MASK
	.align		4
.L_416:
        /*0018*/ 	.byte	0x03, 0x50
        /*001a*/ 	.short	0x0000


	//----- nvinfo : EIATTR_MAXREG_COUNT
	.align		4
        /*001c*/ 	.byte	0x03, 0x1b
        /*001e*/ 	.short	0x00a8


	//----- nvinfo : EIATTR_MERCURY_ISA_VERSION
	.align		4
        /*0020*/ 	.byte	0x03, 0x5f
        /*0022*/ 	.short	0x0101


	//----- nvinfo : EIATTR_VRC_CTA_INIT_COUNT
	.align		4
        /*0024*/ 	.byte	0x02, 0x4a
	.zero		1
	.zero		1


	//----- nvinfo : EIATTR_EXIT_INSTR_OFFSETS
	.align		4
        /*0028*/ 	.byte	0x04, 0x1c
        /*002a*/ 	.short	(.L_418 - .L_417)


	//   ....[0]....
.L_417:
        /*002c*/ 	.word	0x00000010


	//----- nvinfo : EIATTR_MAX_THREADS
	.align		4
.L_418:
        /*0030*/ 	.byte	0x04, 0x05
        /*0032*/ 	.short	(.L_420 - .L_419)
.L_419:
        /*0034*/ 	.word	0x00000180
        /*0038*/ 	.word	0x00000001
        /*003c*/ 	.word	0x00000001


	//----- nvinfo : EIATTR_CBANK_PARAM_SIZE
	.align		4
.L_420:
        /*0040*/ 	.byte	0x03, 0x19
        /*0042*/ 	.short	0x0a80


	//----- nvinfo : EIATTR_PARAM_CBANK
	.align		4
        /*0044*/ 	.byte	0x04, 0x0a
        /*0046*/ 	.short	(.L_422 - .L_421)
	.align		4
.L_421:
        /*0048*/ 	.word	index@(.nv.constant0._ZN7cutlass13device_kernelIN5flash11enable_sm90INS1_16FlashAttnFwdSm90INS1_25CollectiveMainloopFwdSm90ILi2EN4cute5tupleIJNS5_1CILi1EEES8_S8_EEENS6_IJNS7_ILi64EEESA_SA_EEELi512ENS_6half_tEfNS_4arch4Sm90ELb0ELb0ELb0ELb1ELb0ELb0ELb0ELb0ELb0ELb1ELb1ELb0EEENS1_21CollectiveEpilogueFwdINS6_IJSA_NS7_ILi512EEESA_EEES9_SC_SE_Li256ELb1ELb1ELb1ELb0EEENS1_36VarlenDynamicPersistentTileSchedulerILi64ELi64ELi256ELi128ELb1ELb1ELb1ELb0ELb1ELb1EEEEEEEEEvNT_6ParamsE)
        /*004c*/ 	.short	0x0380
        /*004e*/ 	.short	0x0a80


	//----- nvinfo : EIATTR_SW_WAR
	.align		4
.L_422:
        /*0050*/ 	.byte	0x04, 0x36
        /*0052*/ 	.short	(.L_424 - .L_423)
.L_423:
        /*0054*/ 	.word	0x00000008
.L_424:


//--------------------- .nv.info._ZN7cutlass13device_kernelIN5flash11enable_sm90INS1_16FlashAttnFwdSm90INS1_25CollectiveMainloopFwdSm90ILi2EN4cute5tupleIJNS5_1CILi1EEES8_S8_EEENS6_IJNS7_ILi64EEESA_SA_EEELi512ENS_6half_tEfNS_4arch4Sm90ELb0ELb0ELb0ELb1ELb0ELb1ELb0ELb0ELb0ELb1ELb1ELb0EEENS1_21CollectiveEpilogueFwdINS6_IJSA_NS7_ILi512EEESA_EEES9_SC_SE_Li256ELb1ELb1ELb1ELb0EEENS1_36VarlenDynamicPersistentTileSchedulerILi64ELi64ELi256ELi128ELb1ELb1ELb1ELb0ELb1ELb1EEEEEEEEEvNT_6ParamsE --------------------------
	.section	.nv.info._ZN7cutlass13device_kernelIN5flash11enable_sm90INS1_16FlashAttnFwdSm90INS1_25CollectiveMainloopFwdSm90ILi2EN4cute5tupleIJNS5_1CILi1EEES8_S8_EEENS6_IJNS7_ILi64EEESA_SA_EEELi512ENS_6half_tEfNS_4arch4Sm90ELb0ELb0ELb0ELb1ELb0ELb1ELb0ELb0ELb0ELb1ELb1ELb0EEENS1_21CollectiveEpilogueFwdINS6_IJSA_NS7_ILi512EEESA_EEES9_SC_SE_Li256ELb1ELb1ELb1ELb0EEENS1_36VarlenDynamicPersistentTileSchedulerILi64ELi64ELi256ELi128ELb1ELb1ELb1ELb0ELb1ELb1EEEEEEEEEvNT_6ParamsE,"",@"SHT_CUDA_INFO"
	.sectionflags	@""
	.align	4


	//----- nvinfo : EIATTR_CUDA_API_VERSION
	.align		4
        /*0000*/ 	.byte	0x04, 0x37
        /*0002*/ 	.short	(.L_426 - .L_425)
.L_425:
        /*0004*/ 	.word	0x00000082


	//----- nvinfo : EIATTR_KPARAM_INFO
	.align		4
.L_426:
        /*0008*/ 	.byte	0x04, 0x17
        /*000a*/ 	.short	(.L_428 - .L_427)
.L_427:
        /*000c*/ 	.word	0x00000000
        /*0010*/ 	.short	0x0000
        /*0012*/ 	.short	0x0000
        /*0014*/ 	.byte	0x00, 0xf0, 0x01, 0x2a


	//----- nvinfo : EIATTR_SPARSE_MMA_MASK
	.align		4
.L_428:
        /*0018*/ 	.byte	0x03, 0x50
        /*001a*/ 	.short	0x0000


	//----- nvinfo : EIATTR_MAXREG_COUNT
	.align		4
        /*001c*/ 	.byte	0x03, 0x1b
        /*001e*/ 	.short	0x00a8


	//----- nvinfo : EIATTR_MERCURY_ISA_VERSION
	.align		4
        /*0020*/ 	.byte	0x03, 0x5f
        /*0022*/ 	.short	0x0101


	//----- nvinfo : EIATTR_VRC_CTA_INIT_COUNT
	.align		4
        /*0024*/ 	.byte	0x02, 0x4a
	.zero		1
	.zero		1


	//----- nvinfo : EIATTR_EXIT_INSTR_OFFSETS
	.align		4
        /*0028*/ 	.byte	0x04, 0x1c
        /*002a*/ 	.short	(.L_430 - .L_429)


	//   ....[0]....
.L_429:
        /*002c*/ 	.word	0x00000010


	//----- nvinfo : EIATTR_MAX_THREADS
	.align		4
.L_430:
        /*0030*/ 	.byte	0x04, 0x05
        /*0032*/ 	.short	(.L_432 - .L_431)
.L_431:
        /*0034*/ 	.word	0x00000180
        /*0038*/ 	.word	0x00000001
        /*003c*/ 	.word	0x00000001


	//----- nvinfo : EIATTR_CBANK_PARAM_SIZE
	.align		4
.L_432:
        /*0040*/ 	.byte	0x03, 0x19
        /*0042*/ 	.short	0x0a80


	//----- nvinfo : EIATTR_PARAM_CBANK
	.align		4
        /*0044*/ 	.byte	0x04, 0x0a
        /*0046*/ 	.short	(.L_434 - .L_433)
	.align		4
.L_433:
        /*0048*/ 	.word	index@(.nv.constant0._ZN7cutlass13device_kernelIN5flash11enable_sm90INS1_16FlashAttnFwdSm90INS1_25CollectiveMainloopFwdSm90ILi2EN4cute5tupleIJNS5_1CILi1EEES8_S8_EEENS6_IJNS7_ILi64EEESA_SA_EEELi512ENS_6half_tEfNS_4arch4Sm90ELb0ELb0ELb0ELb1ELb0ELb1ELb0ELb0ELb0ELb1ELb1ELb0EEENS1_21CollectiveEpilogueFwdINS6_IJSA_NS7_ILi512EEESA_EEES9_SC_SE_Li256ELb1ELb1ELb1ELb0EEENS1_36VarlenDynamicPersistentTileSchedulerILi64ELi64ELi256ELi128ELb1ELb1ELb1ELb0ELb1ELb1EEEEEEEEEvNT_6ParamsE)
        /*004c*/ 	.short	0x0380
        /*004e*/ 	.short	0x0a80


	//----- nvinfo : EIATTR_SW_WAR
	.align		4
.L_434:
        /*0050*/ 	.byte	0x04, 0x36
        /*0052*/ 	.short	(.L_436 - .L_435)
.L_435:
        /*0054*/ 	.word	0x00000008
.L_436:


//--------------------- .nv.info._ZN7cutlass13device_kernelIN5flash11enable_sm90INS1_16FlashAttnFwdSm90INS1_25CollectiveMainloopFwdSm90ILi2EN4cute5tupleIJNS5_1CILi1EEES8_S8_EEENS6_IJNS7_ILi64EEESA_SA_EEELi512ENS_6half_tEfNS_4arch4Sm90ELb0ELb0ELb0ELb1ELb0ELb0ELb1ELb0ELb0ELb1ELb1ELb0EEENS1_21CollectiveEpilogueFwdINS6_IJSA_NS7_ILi512EEESA_EEES9_SC_SE_Li256ELb1ELb1ELb1ELb0EEENS1_36VarlenDynamicPersistentTileSchedulerILi64ELi64ELi256ELi128ELb1ELb1ELb1ELb0ELb1ELb1EEEEEEEEEvNT_6ParamsE --------------------------
	.section	.nv.info._ZN7cutlass13device_kernelIN5flash11enable_sm90INS1_16FlashAttnFwdSm90INS1_25CollectiveMainloopFwdSm90ILi2EN4cute5tupleIJNS5_1CILi1EEES8_S8_EEENS6_IJNS7_ILi64EEESA_SA_EEELi512ENS_6half_tEfNS_4arch4Sm90ELb0ELb0ELb0ELb1ELb0ELb0ELb1ELb0ELb0ELb1ELb1ELb0EEENS1_21CollectiveEpilogueFwdINS6_IJSA_NS7_ILi512EEESA_EEES9_SC_SE_Li256ELb1ELb1ELb1ELb0EEENS1_36VarlenDynamicPersistentTileSchedulerILi64ELi64ELi256ELi128ELb1ELb1ELb1ELb0ELb1ELb1EEEEEEEEEvNT_6ParamsE,"",@"SHT_CUDA_INFO"
	.sectionflags	@""
	.align	4


	//----- nvinfo : EIATTR_CUDA_API_VERSION
	.align		4
        /*0000*/ 	.byte	0x04, 0x37
        /*0002*/ 	.short	(.L_438 - .L_437)
.L_437:
        /*0004*/ 	.word	0x00000082


	//----- nvinfo : EIATTR_KPARAM_INFO
	.align		4
.L_438:
        /*0008*/ 	.byte	0x04, 0x17
        /*000a*/ 	.short	(.L_440 - .L_439)
.L_439:
        /*000c*/ 	.word	0x00000000
        /*0010*/ 	.short	0x0000
        /*0012*/ 	.short	0x0000
        /*0014*/ 	.byte	0x00, 0xf0, 0x01, 0x2e


	//----- nvinfo : EIATTR_SPARSE_MMA_MASK
	.align		4
.L_440:
        /*0018*/ 	.byte	0x03, 0x50
        /*001a*/ 	.short	0x0000


	//----- nvinfo : EIATTR_MAXREG_COUNT
	.align		4
        /*001c*/ 	.byte	0x03, 0x1b
        /*001e*/ 	.short	0x00a8


	//----- nvinfo : EIATTR_MERCURY_ISA_VERSION
	.align		4
        /*0020*/ 	.byte	0x03, 0x5f
        /*0022*/ 	.short	0x0101


	//----- nvinfo : EIATTR_VRC_CTA_INIT_COUNT
	.align		4
        /*0024*/ 	.byte	0x02, 0x4a
	.zero		1
	.zero		1


	//----- nvinfo : EIATTR_EXIT_INSTR_OFFSETS
	.align		4
        /*0028*/ 	.byte	0x04, 0x1c
        /*002a*/ 	.short	(.L_442 - .L_441)


	//   ....[0]....
.L_441:
        /*002c*/ 	.word	0x00000010


	//----- nvinfo : EIATTR_MAX_THREADS
	.align		4
.L_442:
        /*0030*/ 	.byte	0x04, 0x05
        /*0032*/ 	.short	(.L_444 - .L_443)
.L_443:
        /*0034*/ 	.word	0x00000180
        /*0038*/ 	.word	0x00000001
        /*003c*/ 	.word	0x00000001


	//----- nvinfo : EIATTR_CBANK_PARAM_SIZE
	.align		4
.L_444:
        /*0040*/ 	.byte	0x03, 0x19
        /*0042*/ 	.short	0x0b80


	//----- nvinfo : EIATTR_PARAM_CBANK
	.align		4
        /*0044*/ 	.byte	0x04, 0x0a
        /*0046*/ 	.short	(.L_446 - .L_445)
	.align		4
.L_445:
        /*0048*/ 	.word	index@(.nv.constant0._ZN7cutlass13device_kernelIN5flash11enable_sm90INS1_16FlashAttnFwdSm90INS1_25CollectiveMainloopFwdSm90ILi2EN4cute5tupleIJNS5_1CILi1EEES8_S8_EEENS6_IJNS7_ILi64EEESA_SA_EEELi512ENS_6half_tEfNS_4arch4Sm90ELb0ELb0ELb0ELb1ELb0ELb0ELb1ELb0ELb0ELb1ELb1ELb0EEENS1_21CollectiveEpilogueFwdINS6_IJSA_NS7_ILi512EEESA_EEES9_SC_SE_Li256ELb1ELb1ELb1ELb0EEENS1_36VarlenDynamicPersistentTileSchedulerILi64ELi64ELi256ELi128ELb1ELb1ELb1ELb0ELb1ELb1EEEEEEEEEvNT_6ParamsE)
        /*004c*/ 	.short	0x0380
        /*004e*/ 	.short	0x0b80


	//----- nvinfo : EIATTR_SW_WAR
	.align		4
.L_446:
        /*0050*/ 	.byte	0x04, 0x36
        /*0052*/ 	.short	(.L_448 - .L_447)
.L_447:
        /*0054*/ 	.word	0x00000008
.L_448:


//--------------------- .nv.info._ZN7cutlass13device_kernelIN5flash11enable_sm90INS1_16FlashAttnFwdSm90INS1_25CollectiveMainloopFwdSm90ILi2EN4cute5tupleIJNS5_1CILi1EEES8_S8_EEENS6_IJNS7_ILi64EEESA_SA_EEELi512ENS_6half_tEfNS_4arch4Sm90ELb0ELb0ELb0ELb1ELb0ELb1ELb1ELb0ELb0ELb1ELb1ELb0EEENS1_21CollectiveEpilogueFwdINS6_IJSA_NS7_ILi512EEESA_EEES9_SC_SE_Li256ELb1ELb1ELb1ELb0EEENS1_36VarlenDynamicPersistentTileSchedulerILi64ELi64ELi256ELi128ELb1ELb1ELb1ELb0ELb1ELb1EEEEEEEEEvNT_6ParamsE --------------------------
	.section	.nv.info._ZN7cutlass13device_kernelIN5flash11enable_sm90INS1_16FlashAttnFwdSm90INS1_25CollectiveMainloopFwdSm90ILi2EN4cute5tupleIJNS5_1CILi1EEES8_S8_EEENS6_IJNS7_ILi64EEESA_SA_EEELi512ENS_6half_tEfNS_4arch4Sm90ELb0ELb0ELb0ELb1ELb0ELb1ELb1ELb0ELb0ELb1ELb1ELb0EEENS1_21CollectiveEpilogueFwdINS6_IJSA_NS7_ILi512EEESA_EEES9_SC_SE_Li256ELb1ELb1ELb1ELb0EEENS1_36VarlenDynamicPersistentTileSchedulerILi64ELi64ELi256ELi128ELb1ELb1ELb1ELb0ELb1ELb1EEEEEEEEEvNT_6ParamsE,"",@"SHT_CUDA_INFO"
	.sectionflags	@""
	.align	4


	//----- nvinfo : EIATTR_CUDA_API_VERSION
	.align		4
        /*0000*/ 	.byte	0x04, 0x37
        /*0002*/ 	.short	(.L_450 - .L_449)
.L_449:
        /*0004*/ 	.word	0x00000082


	//----- nvinfo : EIATTR_KPARAM_INFO
	.align		4
.L_450:
        /*0008*/ 	.byte	0x04, 0x17
        /*000a*/ 	.short	(.L_452 - .L_451)
.L_451:
        /*000c*/ 	.word	0x00000000
        /*0010*/ 	.short	0x0000
        /*0012*/ 	.short	0x0000
        /*0014*/ 	.byte	0x00, 0xf0, 0x01, 0x2e


	//----- nvinfo : EIATTR_SPARSE_MMA_MASK
	.align		4
.L_452:
        /*0018*/ 	.byte	0x03, 0x50
        /*001a*/ 	.short	0x0000


	//----- nvinfo : EIATTR_MAXREG_COUNT
	.align		4
        /*001c*/ 	.byte	0x03, 0x1b
        /*001e*/ 	.short	0x00a8


	//----- nvinfo : EIATTR_MERCURY_ISA_VERSION
	.align		4
        /*0020*/ 	.byte	0x03, 0x5f
        /*0022*/ 	.short	0x0101


	//----- nvinfo : EIATTR_VRC_CTA_INIT_COUNT
	.align		4
        /*0024*/ 	.byte	0x02, 0x4a
	.zero		1
	.zero		1


	//----- nvinfo : EIATTR_EXIT_INSTR_OFFSETS
	.align		4
        /*0028*/ 	.byte	0x04, 0x1c
        /*002a*/ 	.short	(.L_454 - .L_453)


	//   ....[0]....
.L_453:
        /*002c*/ 	.word	0x00000010


	//----- nvinfo : EIATTR_MAX_THREADS
	.align		4
.L_454:
        /*0030*/ 	.byte	0x04, 0x05
        /*0032*/ 	.short	(.L_456 - .L_455)
.L_455:
        /*0034*/ 	.word	0x00000180
        /*0038*/ 	.word	0x00000001
        /*003c*/ 	.word	0x00000001


	//----- nvinfo : EIATTR_CBANK_PARAM_SIZE
	.align		4
.L_456:
        /*0040*/ 	.byte	0x03, 0x19
        /*0042*/ 	.short	0x0b80


	//----- nvinfo : EIATTR_PARAM_CBANK
	.align		4
        /*0044*/ 	.byte	0x04, 0x0a
        /*0046*/ 	.short	(.L_458 - .L_457)
	.align		4
.L_457:
        /*0048*/ 	.word	index@(.nv.constant0._ZN7cutlass13device_kernelIN5flash11enable_sm90INS1_16FlashAttnFwdSm90INS1_25CollectiveMainloopFwdSm90ILi2EN4cute5tupleIJNS5_1CILi1EEES8_S8_EEENS6_IJNS7_ILi64EEESA_SA_EEELi512ENS_6half_tEfNS_4arch4Sm90ELb0ELb0ELb0ELb1ELb0ELb1ELb1ELb0ELb0ELb1ELb1ELb0EEENS1_21CollectiveEpilogueFwdINS6_IJSA_NS7_ILi512EEESA_EEES9_SC_SE_Li256ELb1ELb1ELb1ELb0EEENS1_36VarlenDynamicPersistentTileSchedulerILi64ELi64ELi256ELi128ELb1ELb1ELb1ELb0ELb1ELb1EEEEEEEEEvNT_6ParamsE)
        /*004c*/ 	.short	0x0380
        /*004e*/ 	.short	0x0b80


	//----- nvinfo : EIATTR_SW_WAR
	.align		4
.L_458:
        /*0050*/ 	.byte	0x04, 0x36
        /*0052*/ 	.short	(.L_460 - .L_459)
.L_459:
        /*0054*/ 	.word	0x00000008
.L_460:


//--------------------- .nv.info._ZN7cutlass13device_kernelIN5flash11enable_sm90INS1_16FlashAttnFwdSm90INS1_25CollectiveMainloopFwdSm90ILi2EN4cute5tupleIJNS5_1CILi1EEES8_S8_EEENS6_IJNS7_ILi64EEESA_SA_EEELi512ENS_6half_tEfNS_4arch4Sm90ELb0ELb1ELb0ELb0ELb0ELb0ELb0ELb0ELb0ELb1ELb1ELb0EEENS1_21CollectiveEpilogueFwdINS6_IJSA_NS7_ILi512EEESA_EEES9_SC_SE_Li256ELb0ELb1ELb1ELb0EEENS1_19SingleTileSchedulerILb0ELb1ELb1ELi64EEEEEEEEEvNT_6ParamsE --------------------------
	.section	.nv.info._ZN7cutlass13device_kernelIN5flash11enable_sm90INS1_16FlashAttnFwdSm90INS1_25CollectiveMainloopFwdSm90ILi2EN4cute5tupleIJNS5_1CILi1EEES8_S8_EEENS6_IJNS7_ILi64EEESA_SA_EEELi512ENS_6half_tEfNS_4arch4Sm90ELb0ELb1ELb0ELb0ELb0ELb0ELb0ELb0ELb0ELb1ELb1ELb0EEENS1_21CollectiveEpilogueFwdINS6_IJSA_NS7_ILi512EEESA_EEES9_SC_SE_Li256ELb0ELb1ELb1ELb0EEENS1_19SingleTileSchedulerILb0ELb1ELb1ELi64EEEEEEEEEvNT_6ParamsE,"",@"SHT_CUDA_INFO"
	.sectionflags	@""
	.align	4


	//----- nvinfo : EIATTR_CUDA_API_VERSION
	.align		4
        /*0000*/ 	.byte	0x04, 0x37
        /*0002*/ 	.short	(.L_462 - .L_461)
.L_461:
        /*0004*/ 	.word	0x00000082


	//----- nvinfo : EIATTR_KPARAM_INFO
	.align		4
.L_462:
        /*0008*/ 	.byte	0x04, 0x17
        /*000a*/ 	.short	(.L_464 - .L_463)
.L_463:
        /*000c*/ 	.word	0x00000000
        /*0010*/ 	.short	0x0000
        /*0012*/ 	.short	0x0000
        /*0014*/ 	.byte	0x00, 0xf0, 0x01, 0x28


	//----- nvinfo : EIATTR_SPARSE_MMA_MASK
	.align		4
.L_464:
        /*0018*/ 	.byte	0x03, 0x50
        /*001a*/ 	.short	0x0000


	//----- nvinfo : EIATTR_MAXREG_COUNT
	.align		4
        /*001c*/ 	.byte	0x03, 0x1b
        /*001e*/ 	.short	0x00a8


	//----- nvinfo : EIATTR_MERCURY_ISA_VERSION
	.align		4
        /*0020*/ 	.byte	0x03, 0x5f
        /*0022*/ 	.short	0x0101


	//----- nvinfo : EIATTR_VRC_CTA_INIT_COUNT
	.align		4
        /*0024*/ 	.byte	0x02, 0x4a
	.zero		1
	.zero		1


	//----- nvinfo : EIATTR_EXIT_INSTR_OFFSETS
	.align		4
        /*0028*/ 	.byte	0x04, 0x1c
        /*002a*/ 	.short	(.L_466 - .L_465)


	//   ....[0]....
.L_465:
        /*002c*/ 	.word	0x00000010


	//----- nvinfo : EIATTR_MAX_THREADS
	.align		4
.L_466:
        /*0030*/ 	.byte	0x04, 0x05
        /*0032*/ 	.short	(.L_468 - .L_467)
.L_467:
        /*0034*/ 	.word	0x00000180
        /*0038*/ 	.word	0x00000001
        /*003c*/ 	.word	0x00000001


	//----- nvinfo : EIATTR_CBANK_PARAM_SIZE
	.align		4
.L_468:
        /*0040*/ 	.byte	0x03, 0x19
        /*0042*/ 	.short	0x0a00


	//----- nvinfo : EIATTR_PARAM_CBANK
	.align		4
        /*0044*/ 	.byte	0x04, 0x0a
        /*0046*/ 	.short	(.L_470 - .L_469)
	.align		4
.L_469:
        /*0048*/ 	.word	index@(.nv.constant0._ZN7cutlass13device_kernelIN5flash11enable_sm90INS1_16FlashAttnFwdSm90INS1_25CollectiveMainloopFwdSm90ILi2EN4cute5tupleIJNS5_1CILi1EEES8_S8_EEENS6_IJNS7_ILi64EEESA_SA_EEELi512ENS_6half_tEfNS_4arch4Sm90ELb0ELb1ELb0ELb0ELb0ELb0ELb0ELb0ELb0ELb1ELb1ELb0EEENS1_21CollectiveEpilogueFwdINS6_IJSA_NS7_ILi512EEESA_EEES9_SC_SE_Li256ELb0ELb1ELb1ELb0EEENS1_19SingleTileSchedulerILb0ELb1ELb1ELi64EEEEEEEEEvNT_6ParamsE)
        /*004c*/ 	.short	0x0380
        /*004e*/ 	.short	0x0a00


	//----- nvinfo : EIATTR_SW_WAR
	.align		4
.L_470:
        /*0050*/ 	.byte	0x04, 0x36
        /*0052*/ 	.short	(.L_472 - .L_471)
.L_471:
        /*0054*/ 	.word	0x00000008
.L_472:


//--------------------- .nv.info._ZN7cutlass13device_kernelIN5flash11enable_sm90INS1_16FlashAttnFwdSm90INS1_25CollectiveMainloopFwdSm90ILi2EN4cute5tupleIJNS5_1CILi1EEES8_S8_EEENS6_IJNS7_ILi64EEESA_SA_EEELi512ENS_6half_tEfNS_4arch4Sm90ELb0ELb1ELb0ELb0ELb0ELb0ELb1ELb0ELb0ELb1ELb1ELb0EEENS1_21CollectiveEpilogueFwdINS6_IJSA_NS7_ILi512EEESA_EEES9_SC_SE_Li256ELb0ELb1ELb1ELb0EEENS1_19SingleTileSchedulerILb0ELb1ELb1ELi64EEEEEEEEEvNT_6ParamsE --------------------------
	.section	.nv.info._ZN7cutlass13device_kernelIN5flash11enable_sm90INS1_16FlashAttnFwdSm90INS1_25CollectiveMainloopFwdSm90ILi2EN4cute5tupleIJNS5_1CILi1EEES8_S8_EEENS6_IJNS7_ILi64EEESA_SA_EEELi512ENS_6half_tEfNS_4arch4Sm90ELb0ELb1ELb0ELb0ELb0ELb0ELb1ELb0ELb0ELb1ELb1ELb0EEENS1_21CollectiveEpilogueFwdINS6_IJSA_NS7_ILi512EEESA_EEES9_SC_SE_Li256ELb0ELb1ELb1ELb0EEENS1_19SingleTileSchedulerILb0ELb1ELb1ELi64EEEEEEEEEvNT_6ParamsE,"",@"SHT_CUDA_INFO"
	.sectionflags	@""
	.align	4


	//----- nvinfo : EIATTR_CUDA_API_VERSION
	.align		4
        /*0000*/ 	.byte	0x04, 0x37
        /*0002*/ 	.short	(.L_474 - .L_473)
.L_473:
        /*0004*/ 	.word	0x00000082


	//----- nvinfo : EIATTR_KPARAM_INFO
	.align		4
.L_474:
        /*0008*/ 	.byte	0x04, 0x17
        /*000a*/ 	.short	(.L_476 - .L_475)
.L_475:
        /*000c*/ 	.word	0x00000000
        /*0010*/ 	.short	0x0000
        /*0012*/ 	.short	0x0000
        /*0014*/ 	.byte	0x00, 0xf0, 0x01, 0x2c


	//----- nvinfo : EIATTR_SPARSE_MMA_MASK
	.align		4
.L_476:
        /*0018*/ 	.byte	0x03, 0x50
        /*001a*/ 	.short	0x0000


	//----- nvinfo : EIATTR_MAXREG_COUNT
	.align		4
        /*001c*/ 	.byte	0x03, 0x1b
        /*001e*/ 	.short	0x00a8


	//----- nvinfo : EIATTR_MERCURY_ISA_VERSION
	.align		4
        /*0020*/ 	.byte	0x03, 0x5f
        /*0022*/ 	.short	0x0101


	//----- nvinfo : EIATTR_VRC_CTA_INIT_COUNT
	.align		4
        /*0024*/ 	.byte	0x02, 0x4a
	.zero		1
	.zero		1


	//----- nvinfo : EIATTR_EXIT_INSTR_OFFSETS
	.align		4
        /*0028*/ 	.byte	0x04, 0x1c
        /*002a*/ 	.short	(.L_478 - .L_477)


	//   ....[0]....
.L_477:
        /*002c*/ 	.word	0x00000010


	//----- nvinfo : EIATTR_MAX_THREADS
	.align		4
.L_478:
        /*0030*/ 	.byte	0x04, 0x05
        /*0032*/ 	.short	(.L_480 - .L_479)
.L_479:
        /*0034*/ 	.word	0x00000180
        /*0038*/ 	.word	0x00000001
        /*003c*/ 	.word	0x00000001


	//----- nvinfo : EIATTR_CBANK_PARAM_SIZE
	.align		4
.L_480:
        /*0040*/ 	.byte	0x03, 0x19
        /*0042*/ 	.short	0x0b00


	//----- nvinfo : EIATTR_PARAM_CBANK
	.align		4
        /*0044*/ 	.byte	0x04, 0x0a
        /*0046*/ 	.short	(.L_482 - .L_481)
	.align		4
.L_481:
        /*0048*/ 	.word	index@(.nv.constant0._ZN7cutlass13device_kernelIN5flash11enable_sm90INS1_16FlashAttnFwdSm90INS1_25CollectiveMainloopFwdSm90ILi2EN4cute5tupleIJNS5_1CILi1EEES8_S8_EEENS6_IJNS7_ILi64EEESA_SA_EEELi512ENS_6half_tEfNS_4arch4Sm90ELb0ELb1ELb0ELb0ELb0ELb0ELb1ELb0ELb0ELb1ELb1ELb0EEENS1_21CollectiveEpilogueFwdINS6_IJSA_NS7_ILi512EEESA_EEES9_SC_SE_Li256ELb0ELb1ELb1ELb0EEENS1_19SingleTileSchedulerILb0ELb1ELb1ELi64EEEEEEEEEvNT_6ParamsE)
        /*004c*/ 	.short	0x0380
        /*004e*/ 	.short	0x0b00


	//----- nvinfo : EIATTR_SW_WAR
	.align		4
.L_482:
        /*0050*/ 	.byte	0x04, 0x36
        /*0052*/ 	.short	(.L_484 - .L_483)
.L_483:
        /*0054*/ 	.word	0x00000008
.L_484:


//--------------------- .nv.info._ZN7cutlass13device_kernelIN5flash11enable_sm90INS1_16FlashAttnFwdSm90INS1_25CollectiveMainloopFwdSm90ILi2EN4cute5tupleIJNS5_1CILi1EEES8_S8_EEENS6_IJNS7_ILi64EEESA_SA_EEELi512ENS_6half_tEfNS_4arch4Sm90ELb0ELb1ELb0ELb1ELb0ELb0ELb0ELb0ELb0ELb1ELb1ELb0EEENS1_21CollectiveEpilogueFwdINS6_IJSA_NS7_ILi512EEESA_EEES9_SC_SE_Li256ELb1ELb1ELb1ELb0EEENS1_36VarlenDynamicPersistentTileSchedulerILi64ELi64ELi256ELi128ELb1ELb1ELb1ELb1ELb0ELb1EEEEEEEEEvNT_6ParamsE --------------------------
	.section	.nv.info._ZN7cutlass13device_kernelIN5flash11enable_sm90INS1_16FlashAttnFwdSm90INS1_25CollectiveMainloopFwdSm90ILi2EN4cute5tupleIJNS5_1CILi1EEES8_S8_EEENS6_IJNS7_ILi64EEESA_SA_EEELi512ENS_6half_tEfNS_4arch4Sm90ELb0ELb1ELb0ELb1ELb0ELb0ELb0ELb0ELb0ELb1ELb1ELb0EEENS1_21CollectiveEpilogueFwdINS6_IJSA_NS7_ILi512EEESA_EEES9_SC_SE_Li256ELb1ELb1ELb1ELb0EEENS1_36VarlenDynamicPersistentTileSchedulerILi64ELi64ELi256ELi128ELb1ELb1ELb1ELb1ELb0ELb1EEEEEEEEEvNT_6ParamsE,"",@"SHT_CUDA_INFO"
	.sectionflags	@""
	.align	4


	//----- nvinfo : EIATTR_CUDA_API_VERSION
	.align		4
        /*0000*/ 	.byte	0x04, 0x37
        /*0002*/ 	.short	(.L_486 - .L_485)
.L_485:
        /*0004*/ 	.word	0x00000082


	//----- nvinfo : EIATTR_KPARAM_INFO
	.align		4
.L_486:
        /*0008*/ 	.byte	0x04, 0x17
        /*000a*/ 	.short	(.L_488 - .L_487)
.L_487:
        /*000c*/ 	.word	0x00000000
        /*0010*/ 	.short	0x0000
        /*0012*/ 	.short	0x0000
        /*0014*/ 	.byte	0x00, 0xf0, 0x01, 0x2a


	//----- nvinfo : EIATTR_SPARSE_MMA_MASK
	.align		4
.L_488:
        /*0018*/ 	.byte	0x03, 0x50
        /*001a*/ 	.short	0x0000


	//----- nvinfo : EIATTR_MAXREG_COUNT
	.align		4
        /*001c*/ 	.byte	0x03, 0x1b
        /*001e*/ 	.short	0x00a8


	//----- nvinfo : EIATTR_MERCURY_ISA_VERSION
	.align		4
        /*0020*/ 	.byte	0x03, 0x5f
        /*0022*/ 	.short	0x0101


	//----- nvinfo : EIATTR_VRC_CTA_INIT_COUNT
	.align		4
        /*0024*/ 	.byte	0x02, 0x4a
	.zero		1
	.zero		1


	//----- nvinfo : EIATTR_EXIT_INSTR_OFFSETS
	.align		4
        /*0028*/ 	.byte	0x04, 0x1c
        /*002a*/ 	.short	(.L_490 - .L_489)


	//   ....[0]....
.L_489:
        /*002c*/ 	.word	0x00000010


	//----- nvinfo : EIATTR_MAX_THREADS
	.align		4
.L_490:
        /*0030*/ 	.byte	0x04, 0x05
        /*0032*/ 	.short	(.L_492 - .L_491)
.L_491:
        /*0034*/ 	.word	0x00000180
        /*0038*/ 	.word	0x00000001
        /*003c*/ 	.word	0x00000001


	//----- nvinfo : EIATTR_CBANK_PARAM_SIZE
	.align		4
.L_492:
        /*0040*/ 	.byte	0x03, 0x19
        /*0042*/ 	.short	0x0a80


	//----- nvinfo : EIATTR_PARAM_CBANK
	.align		4
        /*0044*/ 	.byte	0x04, 0x0a
        /*0046*/ 	.short	(.L_494 - .L_493)
	.align		4
.L_493:
        /*0048*/ 	.word	index@(.nv.constant0._ZN7cutlass13device_kernelIN5flash11enable_sm90INS1_16FlashAttnFwdSm90INS1_25CollectiveMainloopFwdSm90ILi2EN4cute5tupleIJNS5_1CILi1EEES8_S8_EEENS6_IJNS7_ILi64EEESA_SA_EEELi512ENS_6half_tEfNS_4arch4Sm90ELb0ELb1ELb0ELb1ELb0ELb0ELb0ELb0ELb0ELb1ELb1ELb0EEENS1_21CollectiveEpilogueFwdINS6_IJSA_NS7_ILi512EEESA_EEES9_SC_SE_Li256ELb1ELb1ELb1ELb0EEENS1_36VarlenDynamicPersistentTileSchedulerILi64ELi64ELi256ELi128ELb1ELb1ELb1ELb1ELb0ELb1EEEEEEEEEvNT_6ParamsE)
        /*004c*/ 	.short	0x0380
        /*004e*/ 	.short	0x0a80


	//----- nvinfo : EIATTR_SW_WAR
	.align		4
.L_494:
        /*0050*/ 	.byte	0x04, 0x36
        /*0052*/ 	.short	(.L_496 - .L_495)
.L_495:
        /*0054*/ 	.word	0x00000008
.L_496:


//--------------------- .nv.info._ZN7cutlass13device_kernelIN5flash11enable_sm90INS1_16FlashAttnFwdSm90INS1_25CollectiveMainloopFwdSm90ILi2EN4cute5tupleIJNS5_1CILi1EEES8_S8_EEENS6_IJNS7_ILi64EEESA_SA_EEELi512ENS_6half_tEfNS_4arch4Sm90ELb0ELb1ELb0ELb1ELb0ELb1ELb0ELb0ELb0ELb1ELb1ELb0EEENS1_21CollectiveEpilogueFwdINS6_IJSA_NS7_ILi512EEESA_EEES9_SC_SE_Li256ELb1ELb1ELb1ELb0EEENS1_36VarlenDynamicPersistentTileSchedulerILi64ELi64ELi256ELi128ELb1ELb1ELb1ELb1ELb0ELb1EEEEEEEEEvNT_6ParamsE --------------------------
	.section	.nv.info._ZN7cutlass13device_kernelIN5flash11enable_sm90INS1_16FlashAttnFwdSm90INS1_25CollectiveMainloopFwdSm90ILi2EN4cute5tupleIJNS5_1CILi1EEES8_S8_EEENS6_IJNS7_ILi64EEESA_SA_EEELi512ENS_6half_tEfNS_4arch4Sm90ELb0ELb1ELb0ELb1ELb0ELb1ELb0ELb0ELb0ELb1ELb1ELb0EEENS1_21CollectiveEpilogueFwdINS6_IJSA_NS7_ILi512EEESA_EEES9_SC_SE_Li256ELb1ELb1ELb1ELb0EEENS1_36VarlenDynamicPersistentTileSchedulerILi64ELi64ELi256ELi128ELb1ELb1ELb1ELb1ELb0ELb1EEEEEEEEEvNT_6ParamsE,"",@"SHT_CUDA_INFO"
	.sectionflags	@""
	.align	4


	//----- nvinfo : EIATTR_CUDA_API_VERSION
	.align		4
        /*0000*/ 	.byte	0x04, 0x37
        /*0002*/ 	.short	(.L_498 - .L_497)
.L_497:
        /*0004*/ 	.word	0x00000082


	//----- nvinfo : EIATTR_KPARAM_INFO
	.align		4
.L_498:
        /*0008*/ 	.byte	0x04, 0x17
        /*000a*/ 	.short	(.L_500 - .L_499)
.L_499:
        /*000c*/ 	.word	0x00000000
        /*0010*/ 	.short	0x0000
        /*0012*/ 	.short	0x0000
        /*0014*/ 	.byte	0x00, 0xf0, 0x01, 0x2a


	//----- nvinfo : EIATTR_SPARSE_MMA_MASK
	.align		4
.L_500:
        /*0018*/ 	.byte	0x03, 0x50
        /*001a*/ 	.short	0x0000


	//----- nvinfo : EIATTR_MAXREG_COUNT
	.align		4
        /*001c*/ 	.byte	0x03, 0x1b
        /*001e*/ 	.short	0x00a8


	//----- nvinfo : EIATTR_MERCURY_ISA_VERSION
	.align		4
        /*0020*/ 	.byte	0x03, 0x5f
        /*0022*/ 	.short	0x0101


	//----- nvinfo : EIATTR_VRC_CTA_INIT_COUNT
	.align		4
        /*0024*/ 	.byte	0x02, 0x4a
	.zero		1
	.zero		1


	//----- nvinfo : EIATTR_EXIT_INSTR_OFFSETS
	.align		4
        /*0028*/ 	.byte	0x04, 0x1c
        /*002a*/ 	.short	(.L_502 - .L_501)


	//   ....[0]....
.L_501:
        /*002c*/ 	.word	0x00000010


	//----- nvinfo : EIATTR_MAX_THREADS
	.align		4
.L_502:
        /*0030*/ 	.byte	0x04, 0x05
        /*0032*/ 	.short	(.L_504 - .L_503)
.L_503:
        /*0034*/ 	.word	0x00000180
        /*0038*/ 	.word	0x00000001
        /*003c*/ 	.word	0x00000001


	//----- nvinfo : EIATTR_CBANK_PARAM_SIZE
	.align		4
.L_504:
        /*0040*/ 	.byte	0x03, 0x19
        /*0042*/ 	.short	0x0a80


	//----- nvinfo : EIATTR_PARAM_CBANK
	.align		4
        /*0044*/ 	.byte	0x04, 0x0a
        /*0046*/ 	.short	(.L_506 - .L_505)
	.align		4
.L_505:
        /*0048*/ 	.word	index@(.nv.constant0._ZN7cutlass13device_kernelIN5flash11enable_sm90INS1_16FlashAttnFwdSm90INS1_25CollectiveMainloopFwdSm90ILi2EN4cute5tupleIJNS5_1CILi1EEES8_S8_EEENS6_IJNS7_ILi64EEESA_SA_EEELi512ENS_6half_tEfNS_4arch4Sm90ELb0ELb1ELb0ELb1ELb0ELb1ELb0ELb0ELb0ELb1ELb1ELb0EEENS1_21CollectiveEpilogueFwdINS6_IJSA_NS7_ILi512EEESA_EEES9_SC_SE_Li256ELb1ELb1ELb1ELb0EEENS1_36VarlenDynamicPersistentTileSchedulerILi64ELi64ELi256ELi128ELb1ELb1ELb1ELb1ELb0ELb1EEEEEEEEEvNT_6ParamsE)
        /*004c*/ 	.short	0x0380
        /*004e*/ 	.short	0x0a80


	//----- nvinfo : EIATTR_SW_WAR
	.align		4
.L_506:
        /*0050*/ 	.byte	0x04, 0x36
        /*0052*/ 	.short	(.L_508 - .L_507)
.L_507:
        /*0054*/ 	.word	0x00000008
.L_508:


//--------------------- .nv.info._ZN7cutlass13device_kernelIN5flash11enable_sm90INS1_16FlashAttnFwdSm90INS1_25CollectiveMainloopFwdSm90ILi2EN4cute5tupleIJNS5_1CILi1EEES8_S8_EEENS6_IJNS7_ILi64EEESA_SA_EEELi512ENS_6half_tEfNS_4arch4Sm90ELb0ELb1ELb0ELb1ELb0ELb0ELb1ELb0ELb0ELb1ELb1ELb0EEENS1_21CollectiveEpilogueFwdINS6_IJSA_NS7_ILi512EEESA_EEES9_SC_SE_Li256ELb1ELb1ELb1ELb0EEENS1_36VarlenDynamicPersistentTileSchedulerILi64ELi64ELi256ELi128ELb1ELb1ELb1ELb1ELb0ELb1EEEEEEEEEvNT_6ParamsE --------------------------
	.section	.nv.info._ZN7cutlass13device_kernelIN5flash11enable_sm90INS1_16FlashAttnFwdSm90INS1_25CollectiveMainloopFwdSm90ILi2EN4cute5tupleIJNS5_1CILi1EEES8_S8_EEENS6_IJNS7_ILi64EEESA_SA_EEELi512ENS_6half_tEfNS_4arch4Sm90ELb0ELb1ELb0ELb1ELb0ELb0ELb1ELb0ELb0ELb1ELb1ELb0EEENS1_21CollectiveEpilogueFwdINS6_IJSA_NS7_ILi512EEESA_EEES9_SC_SE_Li256ELb1ELb1ELb1ELb0EEENS1_36VarlenDynamicPersistentTileSchedulerILi64ELi64ELi256ELi128ELb1ELb1ELb1ELb1ELb0ELb1EEEEEEEEEvNT_6ParamsE,"",@"SHT_CUDA_INFO"
	.sectionflags	@""
	.align	4


	//----- nvinfo : EIATTR_CUDA_API_VERSION
	.align		4
        /*0000*/ 	.byte	0x04, 0x37
        /*0002*/ 	.short	(.L_510 - .L_509)
.L_509:
        /*0004*/ 	.word	0x00000082


	//----- nvinfo : EIATTR_KPARAM_INFO
	.align		4
.L_510:
        /*0008*/ 	.byte	0x04, 0x17
        /*000a*/ 	.short	(.L_512 - .L_511)
.L_511:
        /*000c*/ 	.word	0x00000000
        /*0010*/ 	.short	0x0000
        /*0012*/ 	.short	0x0000
        /*0014*/ 	.byte	0x00, 0xf0, 0x01, 0x2e


	//----- nvinfo : EIATTR_SPARSE_MMA_MASK
	.align		4
.L_512:
        /*0018*/ 	.byte	0x03, 0x50
        /*001a*/ 	.short	0x0000


	//----- nvinfo : EIATTR_MAXREG_COUNT
	.align		4
        /*001c*/ 	.byte	0x03, 0x1b
        /*001e*/ 	.short	0x00a8


	//----- nvinfo : EIATTR_MERCURY_ISA_VERSION
	.align		4
        /*0020*/ 	.byte	0x03, 0x5f
        /*0022*/ 	.short	0x0101


	//----- nvinfo : EIATTR_VRC_CTA_INIT_COUNT
	.align		4
        /*0024*/ 	.byte	0x02, 0x4a
	.zero		1
	.zero		1


	//----- nvinfo : EIATTR_EXIT_INSTR_OFFSETS
	.align		4
        /*0028*/ 	.byte	0x04, 0x1c
        /*002a*/ 	.short	(.L_514 - .L_513)


	//   ....[0]....
.L_513:
        /*002c*/ 	.word	0x00000010


	//----- nvinfo : EIATTR_MAX_THREADS
	.align		4
.L_514:
        /*0030*/ 	.byte	0x04, 0x05
        /*0032*/ 	.short	(.L_516 - .L_515)
.L_515:
        /*0034*/ 	.word	0x00000180
        /*0038*/ 	.word	0x00000001
        /*003c*/ 	.word	0x00000001


	//----- nvinfo : EIATTR_CBANK_PARAM_SIZE
	.align		4
.L_516:
        /*0040*/ 	.byte	0x03, 0x19
        /*0042*/ 	.short	0x0b80


	//----- nvinfo : EIATTR_PARAM_CBANK
	.align		4
        /*0044*/ 	.byte	0x04, 0x0a
        /*0046*/ 	.short	(.L_518 - .L_517)
	.align		4
.L_517:
        /*0048*/ 	.word	index@(.nv.constant0._ZN7cutlass13device_kernelIN5flash11enable_sm90INS1_16FlashAttnFwdSm90INS1_25CollectiveMainloopFwdSm90ILi2EN4cute5tupleIJNS5_1CILi1EEES8_S8_EEENS6_IJNS7_ILi64EEESA_SA_EEELi512ENS_6half_tEfNS_4arch4Sm90ELb0ELb1ELb0ELb1ELb0ELb0ELb1ELb0ELb0ELb1ELb1ELb0EEENS1_21CollectiveEpilogueFwdINS6_IJSA_NS7_ILi512EEESA_EEES9_SC_SE_Li256ELb1ELb1ELb1ELb0EEENS1_36VarlenDynamicPersistentTileSchedulerILi64ELi64ELi256ELi128ELb1ELb1ELb1ELb1ELb0ELb1EEEEEEEEEvNT_6ParamsE)
        /*004c*/ 	.short	0x0380
        /*004e*/ 	.short	0x0b80


	//----- nvinfo : EIATTR_SW_WAR
	.align		4
.L_518:
        /*0050*/ 	.byte	0x04, 0x36
        /*0052*/ 	.short	(.L_520 - .L_519)
.L_519:
        /*0054*/ 	.word	0x00000008
.L_520:


//--------------------- .nv.info._ZN7cutlass13device_kernelIN5flash11enable_sm90INS1_16FlashAttnFwdSm90INS1_25CollectiveMainloopFwdSm90ILi2EN4cute5tupleIJNS5_1CILi1EEES8_S8_EEENS6_IJNS7_ILi64EEESA_SA_EEELi512ENS_6half_tEfNS_4arch4Sm90ELb0ELb1ELb0ELb1ELb0ELb1ELb1ELb0ELb0ELb1ELb1ELb0EEENS1_21CollectiveEpilogueFwdINS6_IJSA_NS7_ILi512EEESA_EEES9_SC_SE_Li256ELb1ELb1ELb1ELb0EEENS1_36VarlenDynamicPersistentTileSchedulerILi64ELi64ELi256ELi128ELb1ELb1ELb1ELb1ELb0ELb1EEEEEEEEEvNT_6ParamsE --------------------------
	.section	.nv.info._ZN7cutlass13device_kernelIN5flash11enable_sm90INS1_16FlashAttnFwdSm90INS1_25CollectiveMainloopFwdSm90ILi2EN4cute5tupleIJNS5_1CILi1EEES8_S8_EEENS6_IJNS7_ILi64EEESA_SA_EEELi512ENS_6half_tEfNS_4arch4Sm90ELb0ELb1ELb0ELb1ELb0ELb1ELb1ELb0ELb0ELb1ELb1ELb0EEENS1_21CollectiveEpilogueFwdINS6_IJSA_NS7_ILi512EEESA_EEES9_SC_SE_Li256ELb1ELb1ELb1ELb0EEENS1_36VarlenDynamicPersistentTileSchedulerILi64ELi64ELi256ELi128ELb1ELb1ELb1ELb1ELb0ELb1EEEEEEEEEvNT_6ParamsE,"",@"SHT_CUDA_INFO"
	.sectionflags	@""
	.align	4


	//----- nvinfo : EIATTR_CUDA_API_VERSION
	.align		4
        /*0000*/ 	.byte	0x04, 0x37
        /*0002*/ 	.short	(.L_522 - .L_521)
.L_521:
        /*0004*/ 	.word	0x00000082


	//----- nvinfo : EIATTR_KPARAM_INFO
	.align		4
.L_522:
        /*0008*/ 	.byte	0x04, 0x17
        /*000a*/ 	.short	(.L_524 - .L_523)
.L_523:
        /*000c*/ 	.word	0x00000000
        /*0010*/ 	.short	0x0000
        /*0012*/ 	.short	0x0000
        /*0014*/ 	.byte	0x00, 0xf0, 0x01, 0x2e


	//----- nvinfo : EIATTR_SPARSE_MMA_MASK
	.align		4
.L_524:
        /*0018*/ 	.byte	0x03, 0x50
        /*001a*/ 	.short	0x0000


	//----- nvinfo : EIATTR_MAXREG_COUNT
	.align		4
        /*001c*/ 	.byte	0x03, 0x1b
        /*001e*/ 	.short	0x00a8


	//----- nvinfo : EIATTR_MERCURY_ISA_VERSION
	.align		4
        /*0020*/ 	.byte	0x03, 0x5f
        /*0022*/ 	.short	0x0101


	//----- nvinfo : EIATTR_VRC_CTA_INIT_COUNT
	.align		4
        /*0024*/ 	.byte	0x02, 0x4a
	.zero		1
	.zero		1


	//----- nvinfo : EIATTR_EXIT_INSTR_OFFSETS
	.align		4
        /*0028*/ 	.byte	0x04, 0x1c
        /*002a*/ 	.short	(.L_526 - .L_525)


	//   ....[0]....
.L_525:
        /*002c*/ 	.word	0x00000010


	//----- nvinfo : EIATTR_MAX_THREADS
	.align		4
.L_526:
        /*0030*/ 	.byte	0x04, 0x05
        /*0032*/ 	.short	(.L_528 - .L_527)
.L_527:
        /*0034*/ 	.word	0x00000180
        /*0038*/ 	.word	0x00000001
        /*003c*/ 	.word	0x00000001


	//----- nvinfo : EIATTR_CBANK_PARAM_SIZE
	.align		4
.L_528:
        /*0040*/ 	.byte	0x03, 0x19
        /*0042*/ 	.short	0x0b80


	//----- nvinfo : EIATTR_PARAM_CBANK
	.align		4
        /*0044*/ 	.byte	0x04, 0x0a
        /*0046*/ 	.short	(.L_530 - .L_529)
	.align		4
.L_529:
        /*0048*/ 	.word	index@(.nv.constant0._ZN7cutlass13device_kernelIN5flash11enable_sm90INS1_16FlashAttnFwdSm90INS1_25CollectiveMainloopFwdSm90ILi2EN4cute5tupleIJNS5_1CILi1EEES8_S8_EEENS6_IJNS7_ILi64EEESA_SA_EEELi512ENS_6half_tEfNS_4arch4Sm90ELb0ELb1ELb0ELb1ELb0ELb1ELb1ELb0ELb0ELb1ELb1ELb0EEENS1_21CollectiveEpilogueFwdINS6_IJSA_NS7_ILi512EEESA_EEES9_SC_SE_Li256ELb1ELb1ELb1ELb0EEENS1_36VarlenDynamicPersistentTileSchedulerILi64ELi64ELi256ELi128ELb1ELb1ELb1ELb1ELb0ELb1EEEEEEEEEvNT_6ParamsE)
        /*004c*/ 	.short	0x0380
        /*004e*/ 	.short	0x0b80


	//----- nvinfo : EIATTR_SW_WAR
	.align		4
.L_530:
        /*0050*/ 	.byte	0x04, 0x36
        /*0052*/ 	.short	(.L_532 - .L_531)
.L_531:
        /*0054*/ 	.word	0x00000008
.L_532:


//--------------------- .nv.info._ZN7cutlass13device_kernelIN5flash11enable_sm90INS1_16FlashAttnFwdSm90INS1_25CollectiveMainloopFwdSm90ILi2EN4cute5tupleIJNS5_1CILi1EEES8_S8_EEENS6_IJNS7_ILi64EEESA_SA_EEELi512ENS_6half_tEfNS_4arch4Sm90ELb1ELb0ELb0ELb0ELb0ELb0ELb0ELb0ELb0ELb1ELb1ELb0EEENS1_21CollectiveEpilogueFwdINS6_IJSA_NS7_ILi512EEESA_EEES9_SC_SE_Li256ELb0ELb1ELb1ELb0EEENS1_19SingleTileSchedulerILb0ELb1ELb1ELi64EEEEEEEEEvNT_6ParamsE --------------------------
	.section	.nv.info._ZN7cutlass13device_kernelIN5flash11enable_sm90INS1_16FlashAttnFwdSm90INS1_25CollectiveMainloopFwdSm90ILi2EN4cute5tupleIJNS5_1CILi1EEES8_S8_EEENS6_IJNS7_ILi64EEESA_SA_EEELi512ENS_6half_tEfNS_4arch4Sm90ELb1ELb0ELb0ELb0ELb0ELb0ELb0ELb0ELb0ELb1ELb1ELb0EEENS1_21CollectiveEpilogueFwdINS6_IJSA_NS7_ILi512EEESA_EEES9_SC_SE_Li256ELb0ELb1ELb1ELb0EEENS1_19SingleTileSchedulerILb0ELb1ELb1ELi64EEEEEEEEEvNT_6ParamsE,"",@"SHT_CUDA_INFO"
	.sectionflags	@""
	.align	4


	//----- nvinfo : EIATTR_CUDA_API_VERSION
	.align		4
        /*0000*/ 	.byte	0x04, 0x37
        /*0002*/ 	.short	(.L_534 - .L_533)
.L_533:
        /*0004*/ 	.word	0x00000082


	//----- nvinfo : EIATTR_KPARAM_INFO
	.align		4
.L_534:
        /*0008*/ 	.byte	0x04, 0x17
        /*000a*/ 	.short	(.L_536 - .L_535)
.L_535:
        /*000c*/ 	.word	0x00000000
        /*0010*/ 	.short	0x0000
        /*0012*/ 	.short	0x0000
        /*0014*/ 	.byte	0x00, 0xf0, 0x01, 0x28


	//----- nvinfo : EIATTR_SPARSE_MMA_MASK
	.align		4
.L_536:
        /*0018*/ 	.byte	0x03, 0x50
        /*001a*/ 	.short	0x0000


	//----- nvinfo : EIATTR_MAXREG_COUNT
	.align		4
        /*001c*/ 	.byte	0x03, 0x1b
        /*001e*/ 	.short	0x00a8


	//----- nvinfo : EIATTR_MERCURY_ISA_VERSION
	.align		4
        /*0020*/ 	.byte	0x03, 0x5f
        /*0022*/ 	.short	0x0101


	//----- nvinfo : EIATTR_VRC_CTA_INIT_COUNT
	.align		4
        /*0024*/ 	.byte	0x02, 0x4a
	.zero		1
	.zero		1


	//----- nvinfo : EIATTR_EXIT_INSTR_OFFSETS
	.align		4
        /*0028*/ 	.byte	0x04, 0x1c
        /*002a*/ 	.short	(.L_538 - .L_537)


	//   ....[0]....
.L_537:
        /*002c*/ 	.word	0x00000010


	//----- nvinfo : EIATTR_MAX_THREADS
	.align		4
.L_538:
        /*0030*/ 	.byte	0x04, 0x05
        /*0032*/ 	.short	(.L_540 - .L_539)
.L_539:
        /*0034*/ 	.word	0x00000180
        /*0038*/ 	.word	0x00000001
        /*003c*/ 	.word	0x00000001


	//----- nvinfo : EIATTR_CBANK_PARAM_SIZE
	.align		4
.L_540:
        /*0040*/ 	.byte	0x03, 0x19
        /*0042*/ 	.short	0x0a00


	//----- nvinfo : EIATTR_PARAM_CBANK
	.align		4
        /*0044*/ 	.byte	0x04, 0x0a
        /*0046*/ 	.short	(.L_542 - .L_541)
	.align		4
.L_541:
        /*0048*/ 	.word	index@(.nv.constant0._ZN7cutlass13device_kernelIN5flash11enable_sm90INS1_16FlashAttnFwdSm90INS1_25CollectiveMainloopFwdSm90ILi2EN4cute5tupleIJNS5_1CILi1EEES8_S8_EEENS6_IJNS7_ILi64EEESA_SA_EEELi512ENS_6half_tEfNS_4arch4Sm90ELb1ELb0ELb0ELb0ELb0ELb0ELb0ELb0ELb0ELb1ELb1ELb0EEENS1_21CollectiveEpilogueFwdINS6_IJSA_NS7_ILi512EEESA_EEES9_SC_SE_Li256ELb0ELb1ELb1ELb0EEENS1_19SingleTileSchedulerILb0ELb1ELb1ELi64EEEEEEEEEvNT_6ParamsE)
        /*004c*/ 	.short	0x0380
        /*004e*/ 	.short	0x0a00


	//----- nvinfo : EIATTR_SW_WAR
	.align		4
.L_542:
        /*0050*/ 	.byte	0x04, 0x36
        /*0052*/ 	.short	(.L_544 - .L_543)
.L_543:
        /*0054*/ 	.word	0x00000008
.L_544:


//--------------------- .nv.info._ZN7cutlass13device_kernelIN5flash11enable_sm90INS1_16FlashAttnFwdSm90INS1_25CollectiveMainloopFwdSm90ILi2EN4cute5tupleIJNS5_1CILi1EEES8_S8_EEENS6_IJNS7_ILi64EEESA_SA_EEELi512ENS_6half_tEfNS_4arch4Sm90ELb1ELb0ELb0ELb0ELb0ELb0ELb1ELb0ELb0ELb1ELb1ELb0EEENS1_21CollectiveEpilogueFwdINS6_IJSA_NS7_ILi512EEESA_EEES9_SC_SE_Li256ELb0ELb1ELb1ELb0EEENS1_19SingleTileSchedulerILb0ELb1ELb1ELi64EEEEEEEEEvNT_6ParamsE --------------------------
	.section	.nv.info._ZN7cutlass13device_kernelIN5flash11enable_sm90INS1_16FlashAttnFwdSm90INS1_25CollectiveMainloopFwdSm90ILi2EN4cute5tupleIJNS5_1CILi1EEES8_S8_EEENS6_IJNS7_ILi64EEESA_SA_EEELi512ENS_6half_tEfNS_4arch4Sm90ELb1ELb0ELb0ELb0ELb0ELb0ELb1ELb0ELb0ELb1ELb1ELb0EEENS1_21CollectiveEpilogueFwdINS6_IJSA_NS7_ILi512EEESA_EEES9_SC_SE_Li256ELb0ELb1ELb1ELb0EEENS1_19SingleTileSchedulerILb0ELb1ELb1ELi64EEEEEEEEEvNT_6ParamsE,"",@"SHT_CUDA_INFO"
	.sectionflags	@""
	.align	4


	//----- nvinfo : EIATTR_CUDA_API_VERSION
	.align		4
        /*0000*/ 	.byte	0x04, 0x37
        /*0002*/ 	.short	(.L_546 - .L_545)
.L_545:
        /*0004*/ 	.word	0x00000082


	//----- nvinfo : EIATTR_KPARAM_INFO
	.align		4
.L_546:
        /*0008*/ 	.byte	0x04, 0x17
        /*000a*/ 	.short	(.L_548 - .L_547)
.L_547:
        /*000c*/ 	.word	0x00000000
        /*0010*/ 	.short	0x0000
        /*0012*/ 	.short	0x0000
        /*0014*/ 	.byte	0x00, 0xf0, 0x01, 0x2c


	//----- nvinfo : EIATTR_SPARSE_MMA_MASK
	.align		4
.L_548:
        /*0018*/ 	.byte	0x03, 0x50
        /*001a*/ 	.short	0x0000


	//----- nvinfo : EIATTR_MAXREG_COUNT
	.align		4
        /*001c*/ 	.byte	0x03, 0x1b
        /*001e*/ 	.short	0x00a8


	//----- nvinfo : EIATTR_MERCURY_ISA_VERSION
	.align		4
        /*0020*/ 	.byte	0x03, 0x5f
        /*0022*/ 	.short	0x0101


	//----- nvinfo : EIATTR_VRC_CTA_INIT_COUNT
	.align		4
        /*0024*/ 	.byte	0x02, 0x4a
	.zero		1
	.zero		1


	//----- nvinfo : EIATTR_EXIT_INSTR_OFFSETS
	.align		4
        /*0028*/ 	.byte	0x04, 0x1c
        /*002a*/ 	.short	(.L_550 - .L_549)


	//   ....[0]....
.L_549:
        /*002c*/ 	.word	0x00000010


	//----- nvinfo : EIATTR_MAX_THREADS
	.align		4
.L_550:
        /*0030*/ 	.byte	0x04, 0x05
        /*0032*/ 	.short	(.L_552 - .L_551)
.L_551:
        /*0034*/ 	.word	0x00000180
        /*0038*/ 	.word	0x00000001
        /*003c*/ 	.word	0x00000001


	//----- nvinfo : EIATTR_CBANK_PARAM_SIZE
	.align		4
.L_552:
        /*0040*/ 	.byte	0x03, 0x19
        /*0042*/ 	.short	0x0b00


	//----- nvinfo : EIATTR_PARAM_CBANK
	.align		4
        /*0044*/ 	.byte	0x04, 0x0a
        /*0046*/ 	.short	(.L_554 - .L_553)
	.align		4
.L_553:
        /*0048*/ 	.word	index@(.nv.constant0._ZN7cutlass13device_kernelIN5flash11enable_sm90INS1_16FlashAttnFwdSm90INS1_25CollectiveMainloopFwdSm90ILi2EN4cute5tupleIJNS5_1CILi1EEES8_S8_EEENS6_IJNS7_ILi64EEESA_SA_EEELi512ENS_6half_tEfNS_4arch4Sm90ELb1ELb0ELb0ELb0ELb0ELb0ELb1ELb0ELb0ELb1ELb1ELb0EEENS1_21CollectiveEpilogueFwdINS6_IJSA_NS7_ILi512EEESA_EEES9_SC_SE_Li256ELb0ELb1ELb1ELb0EEENS1_19SingleTileSchedulerILb0ELb1ELb1ELi64EEEEEEEEEvNT_6ParamsE)
        /*004c*/ 	.short	0x0380
        /*004e*/ 	.short	0x0b00


	//----- nvinfo : EIATTR_SW_WAR
	.align		4
.L_554:
        /*0050*/ 	.byte	0x04, 0x36
        /*0052*/ 	.short	(.L_556 - .L_555)
.L_555:
        /*0054*/ 	.word	0x00000008
.L_556:


//--------------------- .nv.info._ZN7cutlass13device_kernelIN5flash11enable_sm90INS1_16FlashAttnFwdSm90INS1_25CollectiveMainloopFwdSm90ILi2EN4cute5tupleIJNS5_1CILi1EEES8_S8_EEENS6_IJNS7_ILi64EEESA_SA_EEELi512ENS_6half_tEfNS_4arch4Sm90ELb1ELb0ELb0ELb1ELb0ELb0ELb0ELb0ELb0ELb1ELb1ELb0EEENS1_21CollectiveEpilogueFwdINS6_IJSA_NS7_ILi512EEESA_EEES9_SC_SE_Li256ELb1ELb1ELb1ELb0EEENS1_36VarlenDynamicPersistentTileSchedulerILi64ELi64ELi256ELi128ELb1ELb1ELb1ELb1ELb1ELb1EEEEEEEEEvNT_6ParamsE --------------------------
	.section	.nv.info._ZN7cutlass13device_kernelIN5flash11enable_sm90INS1_16FlashAttnFwdSm90INS1_25CollectiveMainloopFwdSm90ILi2EN4cute5tupleIJNS5_1CILi1EEES8_S8_EEENS6_IJNS7_ILi64EEESA_SA_EEELi512ENS_6half_tEfNS_4arch4Sm90ELb1ELb0ELb0ELb1ELb0ELb0ELb0ELb0ELb0ELb1ELb1ELb0EEENS1_21CollectiveEpilogueFwdINS6_IJSA_NS7_ILi512EEESA_EEES9_SC_SE_Li256ELb1ELb1ELb1ELb0EEENS1_36VarlenDynamicPersistentTileSchedulerILi64ELi64ELi256ELi128ELb1ELb1ELb1ELb1ELb1ELb1EEEEEEEEEvNT_6ParamsE,"",@"SHT_CUDA_INFO"
	.sectionflags	@""
	.align	4


	//----- nvinfo : EIATTR_CUDA_API_VERSION
	.align		4
        /*0000*/ 	.byte	0x04, 0x37
        /*0002*/ 	.short	(.L_558 - .L_557)
.L_557:
        /*0004*/ 	.word	0x00000082


	//----- nvinfo : EIATTR_KPARAM_INFO
	.align		4
.L_558:
        /*0008*/ 	.byte	0x04, 0x17
        /*000a*/ 	.short	(.L_560 - .L_559)
.L_559:
        /*000c*/ 	.word	0x00000000
        /*0010*/ 	.short	0x0000
        /*0012*/ 	.short	0x0000
        /*0014*/ 	.byte	0x00, 0xf0, 0x01, 0x2a


	//----- nvinfo : EIATTR_SPARSE_MMA_MASK
	.align		4
.L_560:
        /*0018*/ 	.byte	0x03, 0x50
        /*001a*/ 	.short	0x0000


	//----- nvinfo : EIATTR_MAXREG_COUNT
	.align		4
        /*001c*/ 	.byte	0x03, 0x1b
        /*001e*/ 	.short	0x00a8


	//----- nvinfo : EIATTR_MERCURY_ISA_VERSION
	.align		4
        /*0020*/ 	.byte	0x03, 0x5f
        /*0022*/ 	.short	0x0101


	//----- nvinfo : EIATTR_VRC_CTA_INIT_COUNT
	.align		4
        /*0024*/ 	.byte	0x02, 0x4a
	.zero		1
	.zero		1


	//----- nvinfo : EIATTR_EXIT_INSTR_OFFSETS
	.align		4
        /*0028*/ 	.byte	0x04, 0x1c
        /*002a*/ 	.short	(.L_562 - .L_561)


	//   ....[0]....
.L_561:
        /*002c*/ 	.word	0x00000010


	//----- nvinfo : EIATTR_MAX_THREADS
	.align		4
.L_562:
        /*0030*/ 	.byte	0x04, 0x05
        /*0032*/ 	.short	(.L_564 - .L_563)
.L_563:
        /*0034*/ 	.word	0x00000180
        /*0038*/ 	.word	0x00000001
        /*003c*/ 	.word	0x00000001


	//----- nvinfo : EIATTR_CBANK_PARAM_SIZE
	.align		4
.L_564:
        /*0040*/ 	.byte	0x03, 0x19
        /*0042*/ 	.short	0x0a80


	//----- nvinfo : EIATTR_PARAM_CBANK
	.align		4
        /*0044*/ 	.byte	0x04, 0x0a
        /*0046*/ 	.short	(.L_566 - .L_565)
	.align		4
.L_565:
        /*0048*/ 	.word	index@(.nv.constant0._ZN7cutlass13device_kernelIN5flash11enable_sm90INS1_16FlashAttnFwdSm90INS1_25CollectiveMainloopFwdSm90ILi2EN4cute5tupleIJNS5_1CILi1EEES8_S8_EEENS6_IJNS7_ILi64EEESA_SA_EEELi512ENS_6half_tEfNS_4arch4Sm90ELb1ELb0ELb0ELb1ELb0ELb0ELb0ELb0ELb0ELb1ELb1ELb0EEENS1_21CollectiveEpilogueFwdINS6_IJSA_NS7_ILi512EEESA_EEES9_SC_SE_Li256ELb1ELb1ELb1ELb0EEENS1_36VarlenDynamicPersistentTileSchedulerILi64ELi64ELi256ELi128ELb1ELb1ELb1ELb1ELb1ELb1EEEEEEEEEvNT_6ParamsE)
        /*004c*/ 	.short	0x0380
        /*004e*/ 	.short	0x0a80


	//----- nvinfo : EIATTR_SW_WAR
	.align		4
.L_566:
        /*0050*/ 	.byte	0x04, 0x36
        /*0052*/ 	.short	(.L_568 - .L_567)
.L_567:
        /*0054*/ 	.word	0x00000008
.L_568:


//--------------------- .nv.info._ZN7cutlass13device_kernelIN5flash11enable_sm90INS1_16FlashAttnFwdSm90INS1_25CollectiveMainloopFwdSm90ILi2EN4cute5tupleIJNS5_1CILi1EEES8_S8_EEENS6_IJNS7_ILi64EEESA_SA_EEELi512ENS_6half_tEfNS_4arch4Sm90ELb1ELb0ELb0ELb1ELb0ELb1ELb0ELb0ELb0ELb1ELb1ELb0EEENS1_21CollectiveEpilogueFwdINS6_IJSA_NS7_ILi512EEESA_EEES9_SC_SE_Li256ELb1ELb1ELb1ELb0EEENS1_36VarlenDynamicPersistentTileSchedulerILi64ELi64ELi256ELi128ELb1ELb1ELb1ELb1ELb1ELb1EEEEEEEEEvNT_6ParamsE --------------------------
	.section	.nv.info._ZN7cutlass13device_kernelIN5flash11enable_sm90INS1_16FlashAttnFwdSm90INS1_25CollectiveMainloopFwdSm90ILi2EN4cute5tupleIJNS5_1CILi1EEES8_S8_EEENS6_IJNS7_ILi64EEESA_SA_EEELi512ENS_6half_tEfNS_4arch4Sm90ELb1ELb0ELb0ELb1ELb0ELb1ELb0ELb0ELb0ELb1ELb1ELb0EEENS1_21CollectiveEpilogueFwdINS6_IJSA_NS7_ILi512EEESA_EEES9_SC_SE_Li256ELb1ELb1ELb1ELb0EEENS1_36VarlenDynamicPersistentTileSchedulerILi64ELi64ELi256ELi128ELb1ELb1ELb1ELb1ELb1ELb1EEEEEEEEEvNT_6ParamsE,"",@"SHT_CUDA_INFO"
	.sectionflags	@""
	.align	4


	//----- nvinfo : EIATTR_CUDA_API_VERSION
	.align		4
        /*0000*/ 	.byte	0x04, 0x37
        /*0002*/ 	.short	(.L_570 - .L_569)
.L_569:
        /*0004*/ 	.word	0x00000082


	//----- nvinfo : EIATTR_KPARAM_INFO
	.align		4
.L_570:
        /*0008*/ 	.byte	0x04, 0x17
        /*000a*/ 	.short	(.L_572 - .L_571)
.L_571:
        /*000c*/ 	.word	0x00000000
        /*0010*/ 	.short	0x0000
        /*0012*/ 	.short	0x0000
        /*0014*/ 	.byte	0x00, 0xf0, 0x01, 0x2a


	//----- nvinfo : EIATTR_SPARSE_MMA_MASK
	.align		4
.L_572:
        /*0018*/ 	.byte	0x03, 0x50
        /*001a*/ 	.short	0x0000


	//----- nvinfo : EIATTR_MAXREG_COUNT
	.align		4
        /*001c*/ 	.byte	0x03, 0x1b
        /*001e*/ 	.short	0x00a8


	//----- nvinfo : EIATTR_MERCURY_ISA_VERSION
	.align		4
        /*0020*/ 	.byte	0x03, 0x5f
        /*0022*/ 	.short	0x0101


	//----- nvinfo : EIATTR_VRC_CTA_INIT_COUNT
	.align		4
        /*0024*/ 	.byte	0x02, 0x4a
	.zero		1
	.zero		1


	//----- nvinfo : EIATTR_EXIT_INSTR_OFFSETS
	.align		4
        /*0028*/ 	.byte	0x04, 0x1c
        /*002a*/ 	.short	(.L_574 - .L_573)


	//   ....[0]....
.L_573:
        /*002c*/ 	.word	0x00000010


	//----- nvinfo : EIATTR_MAX_THREADS
	.align		4
.L_574:
        /*0030*/ 	.byte	0x04, 0x05
        /*0032*/ 	.short	(.L_576 - .L_575)
.L_575:
        /*0034*/ 	.word	0x00000180
        /*0038*/ 	.word	0x00000001
        /*003c*/ 	.word	0x00000001


	//----- nvinfo : EIATTR_CBANK_PARAM_SIZE
	.align		4
.L_576:
        /*0040*/ 	.byte	0x03, 0x19
        /*0042*/ 	.short	0x0a80


	//----- nvinfo : EIATTR_PARAM_CBANK
	.align		4
        /*0044*/ 	.byte	0x04, 0x0a
        /*0046*/ 	.short	(.L_578 - .L_577)
	.align		4
.L_577:
        /*0048*/ 	.word	index@(.nv.constant0._ZN7cutlass13device_kernelIN5flash11enable_sm90INS1_16FlashAttnFwdSm90INS1_25CollectiveMainloopFwdSm90ILi2EN4cute5tupleIJNS5_1CILi1EEES8_S8_EEENS6_IJNS7_ILi64EEESA_SA_EEELi512ENS_6half_tEfNS_4arch4Sm90ELb1ELb0ELb0ELb1ELb0ELb1ELb0ELb0ELb0ELb1ELb1ELb0EEENS1_21CollectiveEpilogueFwdINS6_IJSA_NS7_ILi512EEESA_EEES9_SC_SE_Li256ELb1ELb1ELb1ELb0EEENS1_36VarlenDynamicPersistentTileSchedulerILi64ELi64ELi256ELi128ELb1ELb1ELb1ELb1ELb1ELb1EEEEEEEEEvNT_6ParamsE)
        /*004c*/ 	.short	0x0380
        /*004e*/ 	.short	0x0a80


	//----- nvinfo : EIATTR_SW_WAR
	.align		4
.L_578:
        /*0050*/ 	.byte	0x04, 0x36
        /*0052*/ 	.short	(.L_580 - .L_579)
.L_579:
        /*0054*/ 	.word	0x00000008
.L_580:


//--------------------- .nv.info._ZN7cutlass13device_kernelIN5flash11enable_sm90INS1_16FlashAttnFwdSm90INS1_25CollectiveMainloopFwdSm90ILi2EN4cute5tupleIJNS5_1CILi1EEES8_S8_EEENS6_IJNS7_ILi64EEESA_SA_EEELi512ENS_6half_tEfNS_4arch4Sm90ELb1ELb0ELb0ELb1ELb0ELb0ELb1ELb0ELb0ELb1ELb1ELb0EEENS1_21CollectiveEpilogueFwdINS6_IJSA_NS7_ILi512EEESA_EEES9_SC_SE_Li256ELb1ELb1ELb1ELb0EEENS1_36VarlenDynamicPersistentTileSchedulerILi64ELi64ELi256ELi128ELb1ELb1ELb1ELb1ELb1ELb1EEEEEEEEEvNT_6ParamsE --------------------------
	.section	.nv.info._ZN7cutlass13device_kernelIN5flash11enable_sm90INS1_16FlashAttnFwdSm90INS1_25CollectiveMainloopFwdSm90ILi2EN4cute5tupleIJNS5_1CILi1EEES8_S8_EEENS6_IJNS7_ILi64EEESA_SA_EEELi512ENS_6half_tEfNS_4arch4Sm90ELb1ELb0ELb0ELb1ELb0ELb0ELb1ELb0ELb0ELb1ELb1ELb0EEENS1_21CollectiveEpilogueFwdINS6_IJSA_NS7_ILi512EEESA_EEES9_SC_SE_Li256ELb1ELb1ELb1ELb0EEENS1_36VarlenDynamicPersistentTileSchedulerILi64ELi64ELi256ELi128ELb1ELb1ELb1ELb1ELb1ELb1EEEEEEEEEvNT_6ParamsE,"",@"SHT_CUDA_INFO"
	.sectionflags	@""
	.align	4


	//----- nvinfo : EIATTR_CUDA_API_VERSION
	.align		4
        /*0000*/ 	.byte	0x04, 0x37
        /*0002*/ 	.short	(.L_582 - .L_581)
.L_581:
        /*0004*/ 	.word	0x00000082


	//----- nvinfo : EIATTR_KPARAM_INFO
	.align		4
.L_582:
        /*0008*/ 	.byte	0x04, 0x17
        /*000a*/ 	.short	(.L_584 - .L_583)
.L_583:
        /*000c*/ 	.word	0x00000000
        /*0010*/ 	.short	0x0000
        /*0012*/ 	.short	0x0000
        /*0014*/ 	.byte	0x00, 0xf0, 0x01, 0x2e


	//----- nvinfo : EIATTR_SPARSE_MMA_MASK
	.align		4
.L_584:
        /*0018*/ 	.byte	0x03, 0x50
        /*001a*/ 	.short	0x0000


	//----- nvinfo : EIATTR_MAXREG_COUNT
	.align		4
        /*001c*/ 	.byte	0x03, 0x1b
        /*001e*/ 	.short	0x00a8


	//----- nvinfo : EIATTR_MERCURY_ISA_VERSION
	.align		4
        /*0020*/ 	.byte	0x03, 0x5f
        /*0022*/ 	.short	0x0101


	//----- nvinfo : EIATTR_VRC_CTA_INIT_COUNT
	.align		4
        /*0024*/ 	.byte	0x02, 0x4a
	.zero		1
	.zero		1


	//----- nvinfo : EIATTR_EXIT_INSTR_OFFSETS
	.align		4
        /*0028*/ 	.byte	0x04, 0x1c
        /*002a*/ 	.short	(.L_586 - .L_585)


	//   ....[0]....
.L_585:
        /*002c*/ 	.word	0x00000010


	//----- nvinfo : EIATTR_MAX_THREADS
	.align		4
.L_586:
        /*0030*/ 	.byte	0x04, 0x05
        /*0032*/ 	.short	(.L_588 - .L_587)
.L_587:
        /*0034*/ 	.word	0x00000180
        /*0038*/ 	.word	0x00000001
        /*003c*/ 	.word	0x00000001


	//----- nvinfo : EIATTR_CBANK_PARAM_SIZE
	.align		4
.L_588:
        /*0040*/ 	.byte	0x03, 0x19
        /*0042*/ 	.short	0x0b80


	//----- nvinfo : EIATTR_PARAM_CBANK
	.align		4
        /*0044*/ 	.byte	0x04, 0x0a
        /*0046*/ 	.short	(.L_590 - .L_589)
	.align		4
.L_589:
        /*0048*/ 	.word	index@(.nv.constant0._ZN7cutlass13device_kernelIN5flash11enable_sm90INS1_16FlashAttnFwdSm90INS1_25CollectiveMainloopFwdSm90ILi2EN4cute5tupleIJNS5_1CILi1EEES8_S8_EEENS6_IJNS7_ILi64EEESA_SA_EEELi512ENS_6half_tEfNS_4arch4Sm90ELb1ELb0ELb0ELb1ELb0ELb0ELb1ELb0ELb0ELb1ELb1ELb0EEENS1_21CollectiveEpilogueFwdINS6_IJSA_NS7_ILi512EEESA_EEES9_SC_SE_Li256ELb1ELb1ELb1ELb0EEENS1_36VarlenDynamicPersistentTileSchedulerILi64ELi64ELi256ELi128ELb1ELb1ELb1ELb1ELb1ELb1EEEEEEEEEvNT_6ParamsE)
        /*004c*/ 	.short	0x0380
        /*004e*/ 	.short	0x0b80


	//----- nvinfo : EIATTR_SW_WAR
	.align		4
.L_590:
        /*0050*/ 	.byte	0x04, 0x36
        /*0052*/ 	.short	(.L_592 - .L_591)
.L_591:
        /*0054*/ 	.word	0x00000008
.L_592:


//--------------------- .nv.info._ZN7cutlass13device_kernelIN5flash11enable_sm90INS1_16FlashAttnFwdSm90INS1_25CollectiveMainloopFwdSm90ILi2EN4cute5tupleIJNS5_1CILi1EEES8_S8_EEENS6_IJNS7_ILi64EEESA_SA_EEELi512ENS_6half_tEfNS_4arch4Sm90ELb1ELb0ELb0ELb1ELb0ELb1ELb1ELb0ELb0ELb1ELb1ELb0EEENS1_21CollectiveEpilogueFwdINS6_IJSA_NS7_ILi512EEESA_EEES9_SC_SE_Li256ELb1ELb1ELb1ELb0EEENS1_36VarlenDynamicPersistentTileSchedulerILi64ELi64ELi256ELi128ELb1ELb1ELb1ELb1ELb1ELb1EEEEEEEEEvNT_6ParamsE --------------------------
	.section	.nv.info._ZN7cutlass13device_kernelIN5flash11enable_sm90INS1_16FlashAttnFwdSm90INS1_25CollectiveMainloopFwdSm90ILi2EN4cute5tupleIJNS5_1CILi1EEES8_S8_EEENS6_IJNS7_ILi64EEESA_SA_EEELi512ENS_6half_tEfNS_4arch4Sm90ELb1ELb0ELb0ELb1ELb0ELb1ELb1ELb0ELb0ELb1ELb1ELb0EEENS1_21CollectiveEpilogueFwdINS6_IJSA_NS7_ILi512EEESA_EEES9_SC_SE_Li256ELb1ELb1ELb1ELb0EEENS1_36VarlenDynamicPersistentTileSchedulerILi64ELi64ELi256ELi128ELb1ELb1ELb1ELb1ELb1ELb1EEEEEEEEEvNT_6ParamsE,"",@"SHT_CUDA_INFO"
	.sectionflags	@""
	.align	4


	//----- nvinfo : EIATTR_CUDA_API_VERSION
	.align		4
        /*0000*/ 	.byte	0x04, 0x37
        /*0002*/ 	.short	(.L_594 - .L_593)
.L_593:
        /*0004*/ 	.word	0x00000082


	//----- nvinfo : EIATTR_KPARAM_INFO
	.align		4
.L_594:
        /*0008*/ 	.byte	0x04, 0x17
        /*000a*/ 	.short	(.L_596 - .L_595)
.L_595:
        /*000c*/ 	.word	0x00000000
        /*0010*/ 	.short	0x0000
        /*0012*/ 	.short	0x0000
        /*0014*/ 	.byte	0x00, 0xf0, 0x01, 0x2e


	//----- nvinfo : EIATTR_SPARSE_MMA_MASK
	.align		4
.L_596:
        /*0018*/ 	.byte	0x03, 0x50
        /*001a*/ 	.short	0x0000


	//----- nvinfo : EIATTR_MAXREG_COUNT
	.align		4
        /*001c*/ 	.byte	0x03, 0x1b
        /*001e*/ 	.short	0x00a8


	//----- nvinfo : EIATTR_MERCURY_ISA_VERSION
	.align		4
        /*0020*/ 	.byte	0x03, 0x5f
        /*0022*/ 	.short	0x0101


	//----- nvinfo : EIATTR_VRC_CTA_INIT_COUNT
	.align		4
        /*0024*/ 	.byte	0x02, 0x4a
	.zero		1
	.zero		1


	//----- nvinfo : EIATTR_EXIT_INSTR_OFFSETS
	.align		4
        /*0028*/ 	.byte	0x04, 0x1c
        /*002a*/ 	.short	(.L_598 - .L_597)


	//   ....[0]....
.L_597:
        /*002c*/ 	.word	0x00000010


	//----- nvinfo : EIATTR_MAX_THREADS
	.align		4
.L_598:
        /*0030*/ 	.byte	0x04, 0x05
        /*0032*/ 	.short	(.L_600 - .L_599)
.L_599:
        /*0034*/ 	.word	0x00000180
        /*0038*/ 	.word	0x00000001
        /*003c*/ 	.word	0x00000001


	//----- nvinfo : EIATTR_CBANK_PARAM_SIZE
	.align		4
.L_600:
        /*0040*/ 	.byte	0x03, 0x19
        /*0042*/ 	.short	0x0b80


	//----- nvinfo : EIATTR_PARAM_CBANK
	.align		4
        /*0044*/ 	.byte	0x04, 0x0a
        /*0046*/ 	.short	(.L_602 - .L_601)
	.align		4
.L_601:
        /*0048*/ 	.word	index@(.nv.constant0._ZN7cutlass13device_kernelIN5flash11enable_sm90INS1_16FlashAttnFwdSm90INS1_25CollectiveMainloopFwdSm90ILi2EN4cute5tupleIJNS5_1CILi1EEES8_S8_EEENS6_IJNS7_ILi64EEESA_SA_EEELi512ENS_6half_tEfNS_4arch4Sm90ELb1ELb0ELb0ELb1ELb0ELb1ELb1ELb0ELb0ELb1ELb1ELb0EEENS1_21CollectiveEpilogueFwdINS6_IJSA_NS7_ILi512EEESA_EEES9_SC_SE_Li256ELb1ELb1ELb1ELb0EEENS1_36VarlenDynamicPersistentTileSchedulerILi64ELi64ELi256ELi128ELb1ELb1ELb1ELb1ELb1ELb1EEEEEEEEEvNT_6ParamsE)
        /*004c*/ 	.short	0x0380
        /*004e*/ 	.short	0x0b80


	//----- nvinfo : EIATTR_SW_WAR
	.align		4
.L_602:
        /*0050*/ 	.byte	0x04, 0x36
        /*0052*/ 	.short	(.L_604 - .L_603)
.L_603:
        /*0054*/ 	.word	0x00000008
.L_604:


//--------------------- .nv.info._ZN7cutlass13device_kernelIN5flash11enable_sm90INS1_16FlashAttnFwdSm90INS1_25CollectiveMainloopFwdSm90ILi2EN4cute5tupleIJNS5_1CILi1EEES8_S8_EEENS6_IJNS7_ILi128EEENS7_ILi96EEENS7_ILi64EEEEEELi256ENS_6half_tEfNS_4arch4Sm90ELb0ELb0ELb0ELb0ELb0ELb0ELb0ELb1ELb0ELb1ELb1ELb0EEENS1_21CollectiveEpilogueFwdINS6_IJSA_NS7_ILi256EEESB_EEES9_SE_SG_Li256ELb0ELb1ELb1ELb0EEENS1_19SingleTileSchedulerILb0ELb1ELb1ELi128EEEEEEEEEvNT_6ParamsE --------------------------
	.section	.nv.info._ZN7cutlass13device_kernelIN5flash11enable_sm90INS1_16FlashAttnFwdSm90INS1_25CollectiveMainloopFwdSm90ILi2EN4cute5tupleIJNS5_1CILi1EEES8_S8_EEENS6_IJNS7_ILi128EEENS7_ILi96EEENS7_ILi64EEEEEELi256ENS_6half_tEfNS_4arch4Sm90ELb0ELb0ELb0ELb0ELb0ELb0ELb0ELb1ELb0ELb1ELb1ELb0EEENS1_21CollectiveEpilogueFwdINS6_IJSA_NS7_ILi256EEESB_EEES9_SE_SG_Li256ELb0ELb1ELb1ELb0EEENS1_19SingleTileSchedulerILb0ELb1ELb1ELi128EEEEEEEEEvNT_6ParamsE,"",@"SHT_CUDA_INFO"
	.sectionflags	@""
	.align	4


	//----- nvinfo : EIATTR_CUDA_API_VERSION
	.align		4
        /*0000*/ 	.byte	0x04, 0x37
        /*0002*/ 	.short	(.L_606 - .L_605)
.L_605:
        /*0004*/ 	.word	0x00000082


	//----- nvinfo : EIATTR_KPARAM_INFO
	.align		4
.L_606:
        /*0008*/ 	.byte	0x04, 0x17
        /*000a*/ 	.short	(.L_608 - .L_607)
.L_607:
        /*000c*/ 	.word	0x00000000
        /*0010*/ 	.short	0x0000
        /*0012*/ 	.short	0x0000
        /*0014*/ 	.byte	0x00, 0xf0, 0x01, 0x28


	//----- nvinfo : EIATTR_SPARSE_MMA_MASK
	.align		4
.L_608:
        /*0018*/ 	.byte	0x03, 0x50
        /*001a*/ 	.short	0x0000


	//----- nvinfo : EIATTR_MAXREG_COUNT
	.align		4
        /*001c*/ 	.byte	0x03, 0x1b
        /*001e*/ 	.short	0x00a8


	//----- nvinfo : EIATTR_MERCURY_ISA_VERSION
	.align		4
        /*0020*/ 	.byte	0x03, 0x5f
        /*0022*/ 	.short	0x0101


	//----- nvinfo : EIATTR_VRC_CTA_INIT_COUNT
	.align		4
        /*0024*/ 	.byte	0x02, 0x4a
	.zero		1
	.zero		1


	//----- nvinfo : EIATTR_EXIT_INSTR_OFFSETS
	.align		4
        /*0028*/ 	.byte	0x04, 0x1c
        /*002a*/ 	.short	(.L_610 - .L_609)


	//   ....[0]....
.L_609:
        /*002c*/ 	.word	0x00000010


	//----- nvinfo : EIATTR_MAX_THREADS
	.align		4
.L_610:
        /*0030*/ 	.byte	0x04, 0x05
        /*0032*/ 	.short	(.L_612 - .L_611)
.L_611:
        /*0034*/ 	.word	0x00000180
        /*0038*/ 	.word	0x00000001
        /*003c*/ 	.word	0x00000001


	//----- nvinfo : EIATTR_CBANK_PARAM_SIZE
	.align		4
.L_612:
        /*0040*/ 	.byte	0x03, 0x19
        /*0042*/ 	.short	0x0a00


	//----- nvinfo : EIATTR_PARAM_CBANK
	.align		4
        /*0044*/ 	.byte	0x04, 0x0a
        /*0046*/ 	.short	(.L_614 - .L_613)
	.align		4
.L_613:
        /*0048*/ 	.word	index@(.nv.constant0._ZN7cutlass13device_kernelIN5flash11enable_sm90INS1_16FlashAttnFwdSm90INS1_25CollectiveMainloopFwdSm90ILi2EN4cute5tupleIJNS5_1CILi1EEES8_S8_EEENS6_IJNS7_ILi128EEENS7_ILi96EEENS7_ILi64EEEEEELi256ENS_6half_tEfNS_4arch4Sm90ELb0ELb0ELb0ELb0ELb0ELb0ELb0ELb1ELb0ELb1ELb1ELb0EEENS1_21CollectiveEpilogueFwdINS6_IJSA_NS7_ILi256EEESB_EEES9_SE_SG_Li256ELb0ELb1ELb1ELb0EEENS1_19SingleTileSchedulerILb0ELb1ELb1ELi128EEEEEEEEEvNT_6ParamsE)
        /*004c*/ 	.short	0x0380
        /*004e*/ 	.short	0x0a00


	//----- nvinfo : EIATTR_SW_WAR
	.align		4
.L_614:
        /*0050*/ 	.byte	0x04, 0x36
        /*0052*/ 	.short	(.L_616 - .L_615)
.L_615:
        /*0054*/ 	.word	0x00000008
.L_616:


//--------------------- .nv.info._ZN7cutlass13device_kernelIN5flash11enable_sm90INS1_16FlashAttnFwdSm90INS1_25CollectiveMainloopFwdSm90ILi2EN4cute5tupleIJNS5_1CILi1EEES8_S8_EEENS6_IJNS7_ILi128EEENS7_ILi96EEENS7_ILi64EEEEEELi256ENS_6half_tEfNS_4arch4Sm90ELb0ELb0ELb0ELb0ELb0ELb0ELb1ELb1ELb0ELb1ELb1ELb0EEENS1_21CollectiveEpilogueFwdINS6_IJSA_NS7_ILi256EEESB_EEES9_SE_SG_Li256ELb0ELb1ELb1ELb0EEENS1_19SingleTileSchedulerILb0ELb1ELb1ELi128EEEEEEEEEvNT_6ParamsE --------------------------
	.section	.nv.info._ZN7cutlass13device_kernelIN5flash11enable_sm90INS1_16FlashAttnFwdSm90INS1_25CollectiveMainloopFwdSm90ILi2EN4cute5tupleIJNS5_1CILi1EEES8_S8_EEENS6_IJNS7_ILi128EEENS7_ILi96EEENS7_ILi64EEEEEELi256ENS_6half_tEfNS_4arch4Sm90ELb0ELb0ELb0ELb0ELb0ELb0ELb1ELb1ELb0ELb1ELb1ELb0EEENS1_21CollectiveEpilogueFwdINS6_IJSA_NS7_ILi256EEESB_EEES9_SE_SG_Li256ELb0ELb1ELb1ELb0EEENS1_19SingleTileSchedulerILb0ELb1ELb1ELi128EEEEEEEEEvNT_6ParamsE,"",@"SHT_CUDA_INFO"
	.sectionflags	@""
	.align	4


	//----- nvinfo : EIATTR_CUDA_API_VERSION
	.align		4
        /*0000*/ 	.byte	0x04, 0x37
        /*0002*/ 	.short	(.L_618 - .L_617)
.L_617:
        /*0004*/ 	.word	0x00000082


	//----- nvinfo : EIATTR_KPARAM_INFO
	.align		4
.L_618:
        /*0008*/ 	.byte	0x04, 0x17
        /*000a*/ 	.short	(.L_620 - .L_619)
.L_619:
        /*000c*/ 	.word	0x00000000
        /*0010*/ 	.short	0x0000
        /*0012*/ 	.short	0x0000
        /*0014*/ 	.byte	0x00, 0xf0, 0x01, 0x2c


	//----- nvinfo : EIATTR_SPARSE_MMA_MASK
	.align		4
.L_620:
        /*0018*/ 	.byte	0x03, 0x50
        /*001a*/ 	.short	0x0000


	//----- nvinfo : EIATTR_MAXREG_COUNT
	.align		4
        /*001c*/ 	.byte	0x03, 0x1b
        /*001e*/ 	.short	0x00a8


	//----- nvinfo : EIATTR_MERCURY_ISA_VERSION
	.align		4
        /*0020*/ 	.byte	0x03, 0x5f
        /*0022*/ 	.short	0x0101


	//----- nvinfo : EIATTR_VRC_CTA_INIT_COUNT
	.align		4
        /*0024*/ 	.byte	0x02, 0x4a
	.zero		1
	.zero		1


	//----- nvinfo : EIATTR_EXIT_INSTR_OFFSETS
	.align		4
        /*0028*/ 	.byte	0x04, 0x1c
        /*002a*/ 	.short	(.L_622 - .L_621)


	//   ....[0]....
.L_621:
        /*002c*/ 	.word	0x00000010


	//----- nvinfo : EIATTR_MAX_THREADS
	.align		4
.L_622:
        /*0030*/ 	.byte	0x04, 0x05
        /*0032*/ 	.short	(.L_624 - .L_623)
.L_623:
        /*0034*/ 	.word	0x00000180
        /*0038*/ 	.word	0x00000001
        /*003c*/ 	.word	0x00000001


	//----- nvinfo : EIATTR_CBANK_PARAM_SIZE
	.align		4
.L_624:
        /*0040*/ 	.byte	0x03, 0x19
        /*0042*/ 	.short	0x0b00


	//----- nvinfo : EIATTR_PARAM_CBANK
	.align		4
        /*0044*/ 	.byte	0x04, 0x0a
        /*0046*/ 	.short	(.L_626 - .L_625)
	.align		4
.L_625:
        /*0048*/ 	.word	index@(.nv.constant0._ZN7cutlass13device_kernelIN5flash11enable_sm90INS1_16FlashAttnFwdSm90INS1_25CollectiveMainloopFwdSm90ILi2EN4cute5tupleIJNS5_1CILi1EEES8_S8_EEENS6_IJNS7_ILi128EEENS7_ILi96EEENS7_ILi64EEEEEELi256ENS_6half_tEfNS_4arch4Sm90ELb0ELb0ELb0ELb0ELb0ELb0ELb1ELb1ELb0ELb1ELb1ELb0EEENS1_21CollectiveEpilogueFwdINS6_IJSA_NS7_ILi256EEESB_EEES9_SE_SG_Li256ELb0ELb1ELb1ELb0EEENS1_19SingleTileSchedulerILb0ELb1ELb1ELi128EEEEEEEEEvNT_6ParamsE)
        /*004c*/ 	.short	0x0380
        /*004e*/ 	.short	0x0b00


	//----- nvinfo : EIATTR_SW_WAR
	.align		4
.L_626:
        /*0050*/ 	.byte	0x04, 0x36
        /*0052*/ 	.short	(.L_628 - .L_627)
.L_627:
        /*0054*/ 	.word	0x00000008
.L_628:


//--------------------- .nv.info._ZN7cutlass13device_kernelIN5flash11enable_sm90INS1_16FlashAttnFwdSm90INS1_25CollectiveMainloopFwdSm90ILi2EN4cute5tupleIJNS5_1CILi1EEES8_S8_EEENS6_IJNS7_ILi128EEENS7_ILi96EEENS7_ILi64EEEEEELi256ENS_6half_tEfNS_4arch4Sm90ELb0ELb0ELb0ELb1ELb0ELb0ELb0ELb1ELb0ELb1ELb1ELb0EEENS1_21CollectiveEpilogueFwdINS6_IJSA_NS7_ILi256EEESB_EEES9_SE_SG_Li256ELb1ELb1ELb1ELb0EEENS1_36VarlenDynamicPersistentTileSchedulerILi128ELi96ELi256ELi128ELb1ELb1ELb1ELb0ELb1ELb1EEEEEEEEEvNT_6ParamsE --------------------------
	.section	.nv.info._ZN7cutlass13device_kernelIN5flash11enable_sm90INS1_16FlashAttnFwdSm90INS1_25CollectiveMainloopFwdSm90ILi2EN4cute5tupleIJNS5_1CILi1EEES8_S8_EEENS6_IJNS7_ILi128EEENS7_ILi96EEENS7_ILi64EEEEEELi256ENS_6half_tEfNS_4arch4Sm90ELb0ELb0ELb0ELb1ELb0ELb0ELb0ELb1ELb0ELb1ELb1ELb0EEENS1_21CollectiveEpilogueFwdINS6_IJSA_NS7_ILi256EEESB_EEES9_SE_SG_Li256ELb1ELb1ELb1ELb0EEENS1_36VarlenDynamicPersistentTileSchedulerILi128ELi96ELi256ELi128ELb1ELb1ELb1ELb0ELb1ELb1EEEEEEEEEvNT_6ParamsE,"",@"SHT_CUDA_INFO"
	.sectionflags	@""
	.align	4


	//----- nvinfo : EIATTR_CUDA_API_VERSION
	.align		4
        /*0000*/ 	.byte	0x04, 0x37
        /*0002*/ 	.short	(.L_630 - .L_629)
.L_629:
        /*0004*/ 	.word	0x00000082


	//----- nvinfo : EIATTR_KPARAM_INFO
	.align		4
.L_630:
        /*0008*/ 	.byte	0x04, 0x17
        /*000a*/ 	.short	(.L_632 - .L_631)
.L_631:
        /*000c*/ 	.word	0x00000000
        /*0010*/ 	.short	0x0000
        /*0012*/ 	.short	0x0000
        /*0014*/ 	.byte	0x00, 0xf0, 0x01, 0x2a


	//----- nvinfo : EIATTR_SPARSE_MMA_MASK
	.align		4
.L_632:
        /*0018*/ 	.byte	0x03, 0x50
        /*001a*/ 	.short	0x0000


	//----- nvinfo : EIATTR_MAXREG_COUNT
	.align		4
        /*001c*/ 	.byte	0x03, 0x1b
        /*001e*/ 	.short	0x00a8


	//----- nvinfo : EIATTR_MERCURY_ISA_VERSION
	.align		4
        /*0020*/ 	.byte	0x03, 0x5f
        /*0022*/ 	.short	0x0101


	//----- nvinfo : EIATTR_VRC_CTA_INIT_COUNT
	.align		4
        /*0024*/ 	.byte	0x02, 0x4a
	.zero		1
	.zero		1


	//----- nvinfo : EIATTR_EXIT_INSTR_OFFSETS
	.align		4
        /*0028*/ 	.byte	0x04, 0x1c
        /*002a*/ 	.short	(.L_634 - .L_633)


	//   ....[0]....
.L_633:
        /*002c*/ 	.word	0x00000010


	//----- nvinfo : EIATTR_MAX_THREADS
	.align		4
.L_634:
        /*0030*/ 	.byte	0x04, 0x05
        /*0032*/ 	.short	(.L_636 - .L_635)
.L_635:
        /*0034*/ 	.word	0x00000180
        /*0038*/ 	.word	0x00000001
        /*003c*/ 	.word	0x00000001


	//----- nvinfo : EIATTR_CBANK_PARAM_SIZE
	.align		4
.L_636:
        /*0040*/ 	.byte	0x03, 0x19
        /*0042*/ 	.short	0x0a80


	//----- nvinfo : EIATTR_PARAM_CBANK
	.align		4
        /*0044*/ 	.byte	0x04, 0x0a
        /*0046*/ 	.short	(.L_638 - .L_637)
	.align		4
.L_637:
        /*0048*/ 	.word	index@(.nv.constant0._ZN7cutlass13device_kernelIN5flash11enable_sm90INS1_16FlashAttnFwdSm90INS1_25CollectiveMainloopFwdSm90ILi2EN4cute5tupleIJNS5_1CILi1EEES8_S8_EEENS6_IJNS7_ILi128EEENS7_ILi96EEENS7_ILi64EEEEEELi256ENS_6half_tEfNS_4arch4Sm90ELb0ELb0ELb0ELb1ELb0ELb0ELb0ELb1ELb0ELb1ELb1ELb0EEENS1_21CollectiveEpilogueFwdINS6_IJSA_NS7_ILi256EEESB_EEES9_SE_SG_Li256ELb1ELb1ELb1ELb0EEENS1_36VarlenDynamicPersistentTileSchedulerILi128ELi96ELi256ELi128ELb1ELb1ELb1ELb0ELb1ELb1EEEEEEEEEvNT_6ParamsE)
        /*004c*/ 	.short	0x0380
        /*004e*/ 	.short	0x0a80


	//----- nvinfo : EIATTR_SW_WAR
	.align		4
.L_638:
        /*0050*/ 	.byte	0x04, 0x36
        /*0052*/ 	.short	(.L_640 - .L_639)
.L_639:
        /*0054*/ 	.word	0x00000008
.L_640:


//--------------------- .nv.info._ZN7cutlass13device_kernelIN5flash11enable_sm90INS1_16FlashAttnFwdSm90INS1_25CollectiveMainloopFwdSm90ILi2EN4cute5tupleIJNS5_1CILi1EEES8_S8_EEENS6_IJNS7_ILi128EEENS7_ILi96EEENS7_ILi64EEEEEELi256ENS_6half_tEfNS_4arch4Sm90ELb0ELb0ELb0ELb1ELb0ELb1ELb0ELb1ELb0ELb1ELb1ELb0EEENS1_21CollectiveEpilogueFwdINS6_IJSA_NS7_ILi256EEESB_EEES9_SE_SG_Li256ELb1ELb1ELb1ELb0EEENS1_36VarlenDynamicPersistentTileSchedulerILi128ELi96ELi256ELi128ELb1ELb1ELb1ELb0ELb1ELb1EEEEEEEEEvNT_6ParamsE --------------------------
	.section	.nv.info._ZN7cutlass13device_kernelIN5flash11enable_sm90INS1_16FlashAttnFwdSm90INS1_25CollectiveMainloopFwdSm90ILi2EN4cute5tupleIJNS5_1CILi1EEES8_S8_EEENS6_IJNS7_ILi128EEENS7_ILi96EEENS7_ILi64EEEEEELi256ENS_6half_tEfNS_4arch4Sm90ELb0ELb0ELb0ELb1ELb0ELb1ELb0ELb1ELb0ELb1ELb1ELb0EEENS1_21CollectiveEpilogueFwdINS6_IJSA_NS7_ILi256EEESB_EEES9_SE_SG_Li256ELb1ELb1ELb1ELb0EEENS1_36VarlenDynamicPersistentTileSchedulerILi128ELi96ELi256ELi128ELb1ELb1ELb1ELb0ELb1ELb1EEEEEEEEEvNT_6ParamsE,"",@"SHT_CUDA_INFO"
	.sectionflags	@""
	.align	4


	//----- nvinfo : EIATTR_CUDA_API_VERSION
	.align		4
        /*0000*/ 	.byte	0x04, 0x37
        /*0002*/ 	.short	(.L_642 - .L_641)
.L_641:
        /*0004*/ 	.word	0x00000082


	//----- nvinfo : EIATTR_KPARAM_INFO
	.align		4
.L_642:
        /*0008*/ 	.byte	0x04, 0x17
        /*000a*/ 	.short	(.L_644 - .L_643)
.L_643:
        /*000c*/ 	.word	0x00000000
        /*0010*/ 	.short	0x0000
        /*0012*/ 	.short	0x0000
        /*0014*/ 	.byte	0x00, 0xf0, 0x01, 0x2a


	//----- nvinfo : EIATTR_SPARSE_MMA_MASK
	.align		4
.L_644:
        /*0018*/ 	.byte	0x03, 0x50
        /*001a*/ 	.short	0x0000


	//----- nvinfo : EIATTR_MAXREG_COUNT
	.align		4
        /*001c*/ 	.byte	0x03, 0x1b
        /*001e*/ 	.short	0x00a8


	//----- nvinfo : EIATTR_MERCURY_ISA_VERSION
	.align		4
        /*0020*/ 	.byte	0x03, 0x5f
        /*0022*/ 	.short	0x0101


	//----- nvinfo : EIATTR_VRC_CTA_INIT_COUNT
	.align		4
        /*0024*/ 	.byte	0x02, 0x4a
	.zero		1
	.zero		1


	//----- nvinfo : EIATTR_EXIT_INSTR_OFFSETS
	.align		4
        /*0028*/ 	.byte	0x04, 0x1c
        /*002a*/ 	.short	(.L_646 - .L_645)


	//   ....[0]....
.L_645:
        /*002c*/ 	.word	0x00000010


	//----- nvinfo : EIATTR_MAX_THREADS
	.align		4
.L_646:
        /*0030*/ 	.byte	0x04, 0x05
        /*0032*/ 	.short	(.L_648 - .L_647)
.L_647:
        /*0034*/ 	.word	0x00000180
        /*0038*/ 	.word	0x00000001
        /*003c*/ 	.word	0x00000001


	//----- nvinfo : EIATTR_CBANK_PARAM_SIZE
	.align		4
.L_648:
        /*0040*/ 	.byte	0x03, 0x19
        /*0042*/ 	.short	0x0a80


	//----- nvinfo : EIATTR_PARAM_CBANK
	.align		4
        /*0044*/ 	.byte	0x04, 0x0a
        /*0046*/ 	.short	(.L_650 - .L_649)
	.align		4
.L_649:
        /*0048*/ 	.word	index@(.nv.constant0._ZN7cutlass13device_kernelIN5flash11enable_sm90INS1_16FlashAttnFwdSm90INS1_25CollectiveMainloopFwdSm90ILi2EN4cute5tupleIJNS5_1CILi1EEES8_S8_EEENS6_IJNS7_ILi128EEENS7_ILi96EEENS7_ILi64EEEEEELi256ENS_6half_tEfNS_4arch4Sm90ELb0ELb0ELb0ELb1ELb0ELb1ELb0ELb1ELb0ELb1ELb1ELb0EEENS1_21CollectiveEpilogueFwdINS6_IJSA_NS7_ILi256EEESB_EEES9_SE_SG_Li256ELb1ELb1ELb1ELb0EEENS1_36VarlenDynamicPersistentTileSchedulerILi128ELi96ELi256ELi128ELb1ELb1ELb1ELb0ELb1ELb1EEEEEEEEEvNT_6ParamsE)
        /*004c*/ 	.short	0x0380
        /*004e*/ 	.short	0x0a80


	//----- nvinfo : EIATTR_SW_WAR
	.align		4
.L_650:
        /*0050*/ 	.byte	0x04, 0x36
        /*0052*/ 	.short	(.L_652 - .L_651)
.L_651:
        /*0054*/ 	.word	0x00000008
.L_652:


//--------------------- .nv.info._ZN7cutlass13device_kernelIN5flash11enable_sm90INS1_16FlashAttnFwdSm90INS1_25CollectiveMainloopFwdSm90ILi2EN4cute5tupleIJNS5_1CILi1EEES8_S8_EEENS6_IJNS7_ILi128EEENS7_ILi96EEENS7_ILi64EEEEEELi256ENS_6half_tEfNS_4arch4Sm90ELb0ELb0ELb0ELb1ELb0ELb0ELb1ELb1ELb0ELb1ELb1ELb0EEENS1_21CollectiveEpilogueFwdINS6_IJSA_NS7_ILi256EEESB_EEES9_SE_SG_Li256ELb1ELb1ELb1ELb0EEENS1_36VarlenDynamicPersistentTileSchedulerILi128ELi96ELi256ELi128ELb1ELb1ELb1ELb0ELb1ELb1EEEEEEEEEvNT_6ParamsE --------------------------
	.section	.nv.info._ZN7cutlass13device_kernelIN5flash11enable_sm90INS1_16FlashAttnFwdSm90INS1_25CollectiveMainloopFwdSm90ILi2EN4cute5tupleIJNS5_1CILi1EEES8_S8_EEENS6_IJNS7_ILi128EEENS7_ILi96EEENS7_ILi64EEEEEELi256ENS_6half_tEfNS_4arch4Sm90ELb0ELb0ELb0ELb1ELb0ELb0ELb1ELb1ELb0ELb1ELb1ELb0EEENS1_21CollectiveEpilogueFwdINS6_IJSA_NS7_ILi256EEESB_EEES9_SE_SG_Li256ELb1ELb1ELb1ELb0EEENS1_36VarlenDynamicPersistentTileSchedulerILi128ELi96ELi256ELi128ELb1ELb1ELb1ELb0ELb1ELb1EEEEEEEEEvNT_6ParamsE,"",@"SHT_CUDA_INFO"
	.sectionflags	@""
	.align	4


	//----- nvinfo : EIATTR_CUDA_API_VERSION
	.align		4
        /*0000*/ 	.byte	0x04, 0x37
        /*0002*/ 	.short	(.L_654 - .L_653)
.L_653:
        /*0004*/ 	.word	0x00000082


	//----- nvinfo : EIATTR_KPARAM_INFO
	.align		4
.L_654:
        /*0008*/ 	.byte	0x04, 0x17
        /*000a*/ 	.short	(.L_656 - .L_655)
.L_655:
        /*000c*/ 	.word	0x00000000
        /*0010*/ 	.short	0x0000
        /*0012*/ 	.short	0x0000
        /*0014*/ 	.byte	0x00, 0xf0, 0x01, 0x2e


	//----- nvinfo : EIATTR_SPARSE_MMA_MASK
	.align		4
.L_656:
        /*0018*/ 	.byte	0x03, 0x50
        /*001a*/ 	.short	0x0000


	//----- nvinfo : EIATTR_MAXREG_COUNT
	.align		4
        /*001c*/ 	.byte	0x03, 0x1b
        /*001e*/ 	.short	0x00a8


	//----- nvinfo : EIATTR_MERCURY_ISA_VERSION
	.align		4
        /*0020*/ 	.byte	0x03, 0x5f
        /*0022*/ 	.short	0x0101


	//----- nvinfo : EIATTR_VRC_CTA_INIT_COUNT
	.align		4
        /*0024*/ 	.byte	0x02, 0x4a
	.zero		1
	.zero		1


	//----- nvinfo : EIATTR_EXIT_INSTR_OFFSETS
	.align		4
        /*0028*/ 	.byte	0x04, 0x1c
        /*002a*/ 	.short	(.L_658 - .L_657)


	//   ....[0]....
.L_657:
        /*002c*/ 	.word	0x00000010


	//----- nvinfo : EIATTR_MAX_THREADS
	.align		4
.L_658:
        /*0030*/ 	.byte	0x04, 0x05
        /*0032*/ 	.short	(.L_660 - .L_659)
.L_659:
        /*0034*/ 	.word	0x00000180
        /*0038*/ 	.word	0x00000001
        /*003c*/ 	.word	0x00000001


	//----- nvinfo : EIATTR_CBANK_PARAM_SIZE
	.align		4
.L_660:
        /*0040*/ 	.byte	0x03, 0x19
        /*0042*/ 	.short	0x0b80


	//----- nvinfo : EIATTR_PARAM_CBANK
	.align		4
        /*0044*/ 	.byte	0x04, 0x0a
        /*0046*/ 	.short	(.L_662 - .L_661)
	.align		4
.L_661:
        /*0048*/ 	.word	index@(.nv.constant0._ZN7cutlass13device_kernelIN5flash11enable_sm90INS1_16FlashAttnFwdSm90INS1_25CollectiveMainloopFwdSm90ILi2EN4cute5tupleIJNS5_1CILi1EEES8_S8_EEENS6_IJNS7_ILi128EEENS7_ILi96EEENS7_ILi64EEEEEELi256ENS_6half_tEfNS_4arch4Sm90ELb0ELb0ELb0ELb1ELb0ELb0ELb1ELb1ELb0ELb1ELb1ELb0EEENS1_21CollectiveEpilogueFwdINS6_IJSA_NS7_ILi256EEESB_EEES9_SE_SG_Li256ELb1ELb1ELb1ELb0EEENS1_36VarlenDynamicPersistentTileSchedulerILi128ELi96ELi256ELi128ELb1ELb1ELb1ELb0ELb1ELb1EEEEEEEEEvNT_6ParamsE)
        /*004c*/ 	.short	0x0380
        /*004e*/ 	.short	0x0b80


	//----- nvinfo : EIATTR_SW_WAR
	.align		4
.L_662:
        /*0050*/ 	.byte	0x04, 0x36
        /*0052*/ 	.short	(.L_664 - .L_663)
.L_663:
        /*0054*/ 	.word	0x00000008
.L_664:


//--------------------- .nv.info._ZN7cutlass13device_kernelIN5flash11enable_sm90INS1_16FlashAttnFwdSm90INS1_25CollectiveMainloopFwdSm90ILi2EN4cute5tupleIJNS5_1CILi1EEES8_S8_EEENS6_IJNS7_ILi128EEENS7_ILi96EEENS7_ILi64EEEEEELi256ENS_6half_tEfNS_4arch4Sm90ELb0ELb0ELb0ELb1ELb0ELb1ELb1ELb1ELb0ELb1ELb1ELb0EEENS1_21CollectiveEpilogueFwdINS6_IJSA_NS7_ILi256EEESB_EEES9_SE_SG_Li256ELb1ELb1ELb1ELb0EEENS1_36VarlenDynamicPersistentTileSchedulerILi128ELi96ELi256ELi128ELb1ELb1ELb1ELb0ELb1ELb1EEEEEEEEEvNT_6ParamsE --------------------------
	.section	.nv.info._ZN7cutlass13device_kernelIN5flash11enable_sm90INS1_16FlashAttnFwdSm90INS1_25CollectiveMainloopFwdSm90ILi2EN4cute5tupleIJNS5_1CILi1EEES8_S8_EEENS6_IJNS7_ILi128EEENS7_ILi96EEENS7_ILi64EEEEEELi256ENS_6half_tEfNS_4arch4Sm90ELb0ELb0ELb0ELb1ELb0ELb1ELb1ELb1ELb0ELb1ELb1ELb0EEENS1_21CollectiveEpilogueFwdINS6_IJSA_NS7_ILi256EEESB_EEES9_SE_SG_Li256ELb1ELb1ELb1ELb0EEENS1_36VarlenDynamicPersistentTileSchedulerILi128ELi96ELi256ELi128ELb1ELb1ELb1ELb0ELb1ELb1EEEEEEEEEvNT_6ParamsE,"",@"SHT_CUDA_INFO"
	.sectionflags	@""
	.align	4


	//----- nvinfo : EIATTR_CUDA_API_VERSION
	.align		4
        /*0000*/ 	.byte	0x04, 0x37
        /*0002*/ 	.short	(.L_666 - .L_665)
.L_665:
        /*0004*/ 	.word	0x00000082


	//----- nvinfo : EIATTR_KPARAM_INFO
	.align		4
.L_666:
        /*0008*/ 	.byte	0x04, 0x17
        /*000a*/ 	.short	(.L_668 - .L_667)
.L_667:
        /*000c*/ 	.word	0x00000000
        /*0010*/ 	.short	0x0000
        /*0012*/ 	.short	0x0000
        /*0014*/ 	.byte	0x00, 0xf0, 0x01, 0x2e


	//----- nvinfo : EIATTR_SPARSE_MMA_MASK
	.align		4
.L_668:
        /*0018*/ 	.byte	0x03, 0x50
        /*001a*/ 	.short	0x0000


	//----- nvinfo : EIATTR_MAXREG_COUNT
	.align		4
        /*001c*/ 	.byte	0x03, 0x1b
        /*001e*/ 	.short	0x00a8


	//----- nvinfo : EIATTR_MERCURY_ISA_VERSION
	.align		4
        /*0020*/ 	.byte	0x03, 0x5f
        /*0022*/ 	.short	0x0101


	//----- nvinfo : EIATTR_VRC_CTA_INIT_COUNT
	.align		4
        /*0024*/ 	.byte	0x02, 0x4a
	.zero		1
	.zero		1


	//----- nvinfo : EIATTR_EXIT_INSTR_OFFSETS
	.align		4
        /*0028*/ 	.byte	0x04, 0x1c
        /*002a*/ 	.short	(.L_670 - .L_669)


	//   ....[0]....
.L_669:
        /*002c*/ 	.word	0x00000010


	//----- nvinfo : EIATTR_MAX_THREADS
	.align		4
.L_670:
        /*0030*/ 	.byte	0x04, 0x05
        /*0032*/ 	.short	(.L_672 - .L_671)
.L_671:
        /*0034*/ 	.word	0x00000180
        /*0038*/ 	.word	0x00000001
        /*003c*/ 	.word	0x00000001


	//----- nvinfo : EIATTR_CBANK_PARAM_SIZE
	.align		4
.L_672:
        /*0040*/ 	.byte	0x03, 0x19
        /*0042*/ 	.short	0x0b80


	//----- nvinfo : EIATTR_PARAM_CBANK
	.align		4
        /*0044*/ 	.byte	0x04, 0x0a
        /*0046*/ 	.short	(.L_674 - .L_673)
	.align		4
.L_673:
        /*0048*/ 	.word	index@(.nv.constant0._ZN7cutlass13device_kernelIN5flash11enable_sm90INS1_16FlashAttnFwdSm90INS1_25CollectiveMainloopFwdSm90ILi2EN4cute5tupleIJNS5_1CILi1EEES8_S8_EEENS6_IJNS7_ILi128EEENS7_ILi96EEENS7_ILi64EEEEEELi256ENS_6half_tEfNS_4arch4Sm90ELb0ELb0ELb0ELb1ELb0ELb1ELb1ELb1ELb0ELb1ELb1ELb0EEENS1_21CollectiveEpilogueFwdINS6_IJSA_NS7_ILi256EEESB_EEES9_SE_SG_Li256ELb1ELb1ELb1ELb0EEENS1_36VarlenDynamicPersistentTileSchedulerILi128ELi96ELi256ELi128ELb1ELb1ELb1ELb0ELb1ELb1EEEEEEEEEvNT_6ParamsE)
        /*004c*/ 	.short	0x0380
        /*004e*/ 	.short	0x0b80


	//----- nvinfo : EIATTR_SW_WAR
	.align		4
.L_674:
        /*0050*/ 	.byte	0x04, 0x36
        /*0052*/ 	.short	(.L_676 - .L_675)
.L_675:
        /*0054*/ 	.word	0x00000008
.L_676:


//--------------------- .nv.info._ZN7cutlass13device_kernelIN5flash11enable_sm90INS1_16FlashAttnFwdSm90INS1_25CollectiveMainloopFwdSm90ILi2EN4cute5tupleIJNS5_1CILi1EEES8_S8_EEENS6_IJNS7_ILi128EEENS7_ILi96EEENS7_ILi64EEEEEELi256ENS_6half_tEfNS_4arch4Sm90ELb0ELb1ELb0ELb0ELb0ELb0ELb0ELb1ELb0ELb1ELb1ELb0EEENS1_21CollectiveEpilogueFwdINS6_IJSA_NS7_ILi256EEESB_EEES9_SE_SG_Li256ELb0ELb1ELb1ELb0EEENS1_19SingleTileSchedulerILb0ELb1ELb1ELi128EEEEEEEEEvNT_6ParamsE --------------------------
	.section	.nv.info._ZN7cutlass13device_kernelIN5flash11enable_sm90INS1_16FlashAttnFwdSm90INS1_25CollectiveMainloopFwdSm90ILi2EN4cute5tupleIJNS5_1CILi1EEES8_S8_EEENS6_IJNS7_ILi128EEENS7_ILi96EEENS7_ILi64EEEEEELi256ENS_6half_tEfNS_4arch4Sm90ELb0ELb1ELb0ELb0ELb0ELb0ELb0ELb1ELb0ELb1ELb1ELb0EEENS1_21CollectiveEpilogueFwdINS6_IJSA_NS7_ILi256EEESB_EEES9_SE_SG_Li256ELb0ELb1ELb1ELb0EEENS1_19SingleTileSchedulerILb0ELb1ELb1ELi128EEEEEEEEEvNT_6ParamsE,"",@"SHT_CUDA_INFO"
	.sectionflags	@""
	.align	4


	//----- nvinfo : EIATTR_CUDA_API_VERSION
	.align		4
        /*0000*/ 	.byte	0x04, 0x37
        /*0002*/ 	.short	(.L_678 - .L_677)
.L_677:
        /*0004*/ 	.word	0x00000082


	//----- nvinfo : EIATTR_KPARAM_INFO
	.align		4
.L_678:
        /*0008*/ 	.byte	0x04, 0x17
        /*000a*/ 	.short	(.L_680 - .L_679)
.L_679:
        /*000c*/ 	.word	0x00000000
        /*0010*/ 	.short	0x0000
        /*0012*/ 	.short	0x0000
        /*0014*/ 	.byte	0x00, 0xf0, 0x01, 0x28


	//----- nvinfo : EIATTR_SPARSE_MMA_MASK
	.align		4
.L_680:
        /*0018*/ 	.byte	0x03, 0x50
        /*001a*/ 	.short	0x0000


	//----- nvinfo : EIATTR_MAXREG_COUNT
	.align		4
        /*001c*/ 	.byte	0x03, 0x1b
        /*001e*/ 	.short	0x00a8


	//----- nvinfo : EIATTR_MERCURY_ISA_VERSION
	.align		4
        /*0020*/ 	.byte	0x03, 0x5f
        /*0022*/ 	.short	0x0101


	//----- nvinfo : EIATTR_VRC_CTA_INIT_COUNT
	.align		4
        /*0024*/ 	.byte	0x02, 0x4a
	.zero		1
	.zero		1


	//----- nvinfo : EIATTR_EXIT_INSTR_OFFSETS
	.align		4
        /*0028*/ 	.byte	0x04, 0x1c
        /*002a*/ 	.short	(.L_682 - .L_681)


	//   ....[0]....
.L_681:
        /*002c*/ 	.word	0x00000010


	//----- nvinfo : EIATTR_MAX_THREADS
	.align		4
.L_682:
        /*0030*/ 	.byte	0x04, 0x05
        /*0032*/ 	.short	(.L_684 - .L_683)
.L_683:
        /*0034*/ 	.word	0x00000180
        /*0038*/ 	.word	0x00000001
        /*003c*/ 	.word	0x00000001


	//----- nvinfo : EIATTR_CBANK_PARAM_SIZE
	.align		4
.L_684:
        /*0040*/ 	.byte	0x03, 0x19
        /*0042*/ 	.short	0x0a00


	//----- nvinfo : EIATTR_PARAM_CBANK
	.align		4
        /*0044*/ 	.byte	0x04, 0x0a
        /*0046*/ 	.short	(.L_686 - .L_685)
	.align		4
.L_685:
        /*0048*/ 	.word	index@(.nv.constant0._ZN7cutlass13device_kernelIN5flash11enable_sm90INS1_16FlashAttnFwdSm90INS1_25CollectiveMainloopFwdSm90ILi2EN4cute5tupleIJNS5_1CILi1EEES8_S8_EEENS6_IJNS7_ILi128EEENS7_ILi96EEENS7_ILi64EEEEEELi256ENS_6half_tEfNS_4arch4Sm90ELb0ELb1ELb0ELb0ELb0ELb0ELb0ELb1ELb0ELb1ELb1ELb0EEENS1_21CollectiveEpilogueFwdINS6_IJSA_NS7_ILi256EEESB_EEES9_SE_SG_Li256ELb0ELb1ELb1ELb0EEENS1_19SingleTileSchedulerILb0ELb1ELb1ELi128EEEEEEEEEvNT_6ParamsE)
        /*004c*/ 	.short	0x0380
        /*004e*/ 	.short	0x0a00


	//----- nvinfo : EIATTR_SW_WAR
	.align		4
.L_686:
        /*0050*/ 	.byte	0x04, 0x36
        /*0052*/ 	.short	(.L_688 - .L_687)
.L_687:
        /*0054*/ 	.word	0x00000008
.L_688:


//--------------------- .nv.info._ZN7cutlass13device_kernelIN5flash11enable_sm90INS1_16FlashAttnFwdSm90INS1_25CollectiveMainloopFwdSm90ILi2EN4cute5tupleIJNS5_1CILi1EEES8_S8_EEENS6_IJNS7_ILi128EEENS7_ILi96EEENS7_ILi64EEEEEELi256ENS_6half_tEfNS_4arch4Sm90ELb0ELb1ELb0ELb0ELb0ELb0ELb1ELb1ELb0ELb1ELb1ELb0EEENS1_21CollectiveEpilogueFwdINS6_IJSA_NS7_ILi256EEESB_EEES9_SE_SG_Li256ELb0ELb1ELb1ELb0EEENS1_19SingleTileSchedulerILb0ELb1ELb1ELi128EEEEEEEEEvNT_6ParamsE --------------------------
	.section	.nv.info._ZN7cutlass13device_kernelIN5flash11enable_sm90INS1_16FlashAttnFwdSm90INS1_25CollectiveMainloopFwdSm90ILi2EN4cute5tupleIJNS5_1CILi1EEES8_S8_EEENS6_IJNS7_ILi128EEENS7_ILi96EEENS7_ILi64EEEEEELi256ENS_6half_tEfNS_4arch4Sm90ELb0ELb1ELb0ELb0ELb0ELb0ELb1ELb1ELb0ELb1ELb1ELb0EEENS1_21CollectiveEpilogueFwdINS6_IJSA_NS7_ILi256EEESB_EEES9_SE_SG_Li256ELb0ELb1ELb1ELb0EEENS1_19SingleTileSchedulerILb0ELb1ELb1ELi128EEEEEEEEEvNT_6ParamsE,"",@"SHT_CUDA_INFO"
	.sectionflags	@""
	.align	4


	//----- nvinfo : EIATTR_CUDA_API_VERSION
	.align		4
        /*0000*/ 	.byte	0x04, 0x37
        /*0002*/ 	.short	(.L_690 - .L_689)
.L_689:
        /*0004*/ 	.word	0x00000082


	//----- nvinfo : EIATTR_KPARAM_INFO
	.align		4
.L_690:
        /*0008*/ 	.byte	0x04, 0x17
        /*000a*/ 	.short	(.L_692 - .L_691)
.L_691:
        /*000c*/ 	.word	0x00000000
        /*0010*/ 	.short	0x0000
        /*0012*/ 	.short	0x0000
        /*0014*/ 	.byte	0x00, 0xf0, 0x01, 0x2c


	//----- nvinfo : EIATTR_SPARSE_MMA_MASK
	.align		4
.L_692:
        /*0018*/ 	.byte	0x03, 0x50
        /*001a*/ 	.short	0x0000


	//----- nvinfo : EIATTR_MAXREG_COUNT
	.align		4
        /*001c*/ 	.byte	0x03, 0x1b
        /*001e*/ 	.short	0x00a8


	//----- nvinfo : EIATTR_MERCURY_ISA_VERSION
	.align		4
        /*0020*/ 	.byte	0x03, 0x5f
        /*0022*/ 	.short	0x0101


	//----- nvinfo : EIATTR_VRC_CTA_INIT_COUNT
	.align		4
        /*0024*/ 	.byte	0x02, 0x4a
	.zero		1
	.zero		1


	//----- nvinfo : EIATTR_EXIT_INSTR_OFFSETS
	.align		4
        /*0028*/ 	.byte	0x04, 0x1c
        /*002a*/ 	.short	(.L_694 - .L_693)


	//   ....[0]....
.L_693:
        /*002c*/ 	.word	0x00000010


	//----- nvinfo : EIATTR_MAX_THREADS
	.align		4
.L_694:
        /*0030*/ 	.byte	0x04, 0x05
        /*0032*/ 	.short	(.L_696 - .L_695)
.L_695:
        /*0034*/ 	.word	0x00000180
        /*0038*/ 	.word	0x00000001
        /*003c*/ 	.word	0x00000001


	//----- nvinfo : EIATTR_CBANK_PARAM_SIZE
	.align		4
.L_696:
        /*0040*/ 	.byte	0x03, 0x19
        /*0042*/ 	.short	0x0b00


	//----- nvinfo : EIATTR_PARAM_CBANK
	.align		4
        /*0044*/ 	.byte	0x04, 0x0a
        /*0046*/ 	.short	(.L_698 - .L_697)
	.align		4
.L_697:
        /*0048*/ 	.word	index@(.nv.constant0._ZN7cutlass13device_kernelIN5flash11enable_sm90INS1_16FlashAttnFwdSm90INS1_25CollectiveMainloopFwdSm90ILi2EN4cute5tupleIJNS5_1CILi1EEES8_S8_EEENS6_IJNS7_ILi128EEENS7_ILi96EEENS7_ILi64EEEEEELi256ENS_6half_tEfNS_4arch4Sm90ELb0ELb1ELb0ELb0ELb0ELb0ELb1ELb1ELb0ELb1ELb1ELb0EEENS1_21CollectiveEpilogueFwdINS6_IJSA_NS7_ILi256EEESB_EEES9_SE_SG_Li256ELb0ELb1ELb1ELb0EEENS1_19SingleTileSchedulerILb0ELb1ELb1ELi128EEEEEEEEEvNT_6ParamsE)
        /*004c*/ 	.short	0x0380
        /*004e*/ 	.short	0x0b00


	//----- nvinfo : EIATTR_SW_WAR
	.align		4
.L_698:
        /*0050*/ 	.byte	0x04, 0x36
        /*0052*/ 	.short	(.L_700 - .L_699)
.L_699:
        /*0054*/ 	.word	0x00000008
.L_700:


//--------------------- .nv.info._ZN7cutlass13device_kernelIN5flash11enable_sm90INS1_16FlashAttnFwdSm90INS1_25CollectiveMainloopFwdSm90ILi2EN4cute5tupleIJNS5_1CILi1EEES8_S8_EEENS6_IJNS7_ILi128EEENS7_ILi96EEENS7_ILi64EEEEEELi256ENS_6half_tEfNS_4arch4Sm90ELb0ELb1ELb0ELb1ELb0ELb0ELb0ELb1ELb0ELb1ELb1ELb0EEENS1_21CollectiveEpilogueFwdINS6_IJSA_NS7_ILi256EEESB_EEES9_SE_SG_Li256ELb1ELb1ELb1ELb0EEENS1_36VarlenDynamicPersistentTileSchedulerILi128ELi96ELi256ELi128ELb1ELb1ELb1ELb1ELb0ELb1EEEEEEEEEvNT_6ParamsE --------------------------
	.section	.nv.info._ZN7cutlass13device_kernelIN5flash11enable_sm90INS1_16FlashAttnFwdSm90INS1_25CollectiveMainloopFwdSm90ILi2EN4cute5tupleIJNS5_1CILi1EEES8_S8_EEENS6_IJNS7_ILi128EEENS7_ILi96EEENS7_ILi64EEEEEELi256ENS_6half_tEfNS_4arch4Sm90ELb0ELb1ELb0ELb1ELb0ELb0ELb0ELb1ELb0ELb1ELb1ELb0EEENS1_21CollectiveEpilogueFwdINS6_IJSA_NS7_ILi256EEESB_EEES9_SE_SG_Li256ELb1ELb1ELb1ELb0EEENS1_36VarlenDynamicPersistentTileSchedulerILi128ELi96ELi256ELi128ELb1ELb1ELb1ELb1ELb0ELb1EEEEEEEEEvNT_6ParamsE,"",@"SHT_CUDA_INFO"
	.sectionflags	@""
	.align	4


	//----- nvinfo : EIATTR_CUDA_API_VERSION
	.align		4
        /*0000*/ 	.byte	0x04, 0x37
        /*0002*/ 	.short	(.L_702 - .L_701)
.L_701:
        /*0004*/ 	.word	0x00000082


	//----- nvinfo : EIATTR_KPARAM_INFO
	.align		4
.L_702:
        /*0008*/ 	.byte	0x04, 0x17
        /*000a*/ 	.short	(.L_704 - .L_703)
.L_703:
        /*000c*/ 	.word	0x00000000
        /*0010*/ 	.short	0x0000
        /*0012*/ 	.short	0x0000
        /*0014*/ 	.byte	0x00, 0xf0, 0x01, 0x2a


	//----- nvinfo : EIATTR_SPARSE_MMA_MASK
	.align		4
.L_704:
        /*0018*/ 	.byte	0x03, 0x50
        /*001a*/ 	.short	0x0000


	//----- nvinfo : EIATTR_MAXREG_COUNT
	.align		4
        /*001c*/ 	.byte	0x03, 0x1b
        /*001e*/ 	.short	0x00a8


	//----- nvinfo : EIATTR_MERCURY_ISA_VERSION
	.align		4
        /*0020*/ 	.byte	0x03, 0x5f
        /*0022*/ 	.short	0x0101


	//----- nvinfo : EIATTR_VRC_CTA_INIT_COUNT
	.align		4
        /*0024*/ 	.byte	0x02, 0x4a
	.zero		1
	.zero		1


	//----- nvinfo : EIATTR_EXIT_INSTR_OFFSETS
	.align		4
        /*0028*/ 	.byte	0x04, 0x1c
        /*002a*/ 	.short	(.L_706 - .L_705)


	//   ....[0]....
.L_705:
        /*002c*/ 	.word	0x00000010


	//----- nvinfo : EIATTR_MAX_THREADS
	.align		4
.L_706:
        /*0030*/ 	.byte	0x04, 0x05
        /*0032*/ 	.short	(.L_708 - .L_707)
.L_707:
        /*0034*/ 	.word	0x00000180
        /*0038*/ 	.word	0x00000001
        /*003c*/ 	.word	0x00000001


	//----- nvinfo : EIATTR_CBANK_PARAM_SIZE
	.align		4
.L_708:
        /*0040*/ 	.byte	0x03, 0x19
        /*0042*/ 	.short	0x0a80


	//----- nvinfo : EIATTR_PARAM_CBANK
	.align		4
        /*0044*/ 	.byte	0x04, 0x0a
        /*0046*/ 	.short	(.L_710 - .L_709)
	.align		4
.L_709:
        /*0048*/ 	.word	index@(.nv.constant0._ZN7cutlass13device_kernelIN5flash11enable_sm90INS1_16FlashAttnFwdSm90INS1_25CollectiveMainloopFwdSm90ILi2EN4cute5tupleIJNS5_1CILi1EEES8_S8_EEENS6_IJNS7_ILi128EEENS7_ILi96EEENS7_ILi64EEEEEELi256ENS_6half_tEfNS_4arch4Sm90ELb0ELb1ELb0ELb1ELb0ELb0ELb0ELb1ELb0ELb1ELb1ELb0EEENS1_21CollectiveEpilogueFwdINS6_IJSA_NS7_ILi256EEESB_EEES9_SE_SG_Li256ELb1ELb1ELb1ELb0EEENS1_36VarlenDynamicPersistentTileSchedulerILi128ELi96ELi256ELi128ELb1ELb1ELb1ELb1ELb0ELb1EEEEEEEEEvNT_6ParamsE)
        /*004c*/ 	.short	0x0380
        /*004e*/ 	.short	0x0a80


	//----- nvinfo : EIATTR_SW_WAR
	.align		4
.L_710:
        /*0050*/ 	.byte	0x04, 0x36
        /*0052*/ 	.short	(.L_712 - .L_711)
.L_711:
        /*0054*/ 	.word	0x00000008
.L_712:


//--------------------- .nv.info._ZN7cutlass13device_kernelIN5flash11enable_sm90INS1_16FlashAttnFwdSm90INS1_25CollectiveMainloopFwdSm90ILi2EN4cute5tupleIJNS5_1CILi1EEES8_S8_EEENS6_IJNS7_ILi128EEENS7_ILi96EEENS7_ILi64EEEEEELi256ENS_6half_tEfNS_4arch4Sm90ELb0ELb1ELb0ELb1ELb0ELb1ELb0ELb1ELb0ELb1ELb1ELb0EEENS1_21CollectiveEpilogueFwdINS6_IJSA_NS7_ILi256EEESB_EEES9_SE_SG_Li256ELb1ELb1ELb1ELb0EEENS1_36VarlenDynamicPersistentTileSchedulerILi128ELi96ELi256ELi128ELb1ELb1ELb1ELb1ELb0ELb1EEEEEEEEEvNT_6ParamsE --------------------------
	.section	.nv.info._ZN7cutlass13device_kernelIN5flash11enable_sm90INS1_16FlashAttnFwdSm90INS1_25CollectiveMainloopFwdSm90ILi2EN4cute5tupleIJNS5_1CILi1EEES8_S8_EEENS6_IJNS7_ILi128EEENS7_ILi96EEENS7_ILi64EEEEEELi256ENS_6half_tEfNS_4arch4Sm90ELb0ELb1ELb0ELb1ELb0ELb1ELb0ELb1ELb0ELb1ELb1ELb0EEENS1_21CollectiveEpilogueFwdINS6_IJSA_NS7_ILi256EEESB_EEES9_SE_SG_Li256ELb1ELb1ELb1ELb0EEENS1_36VarlenDynamicPersistentTileSchedulerILi128ELi96ELi256ELi128ELb1ELb1ELb1ELb1ELb0ELb1EEEEEEEEEvNT_6ParamsE,"",@"SHT_CUDA_INFO"
	.sectionflags	@""
	.align	4


	//----- nvinfo : EIATTR_CUDA_API_VERSION
	.align		4
        /*0000*/ 	.byte	0x04, 0x37
        /*0002*/ 	.short	(.L_714 - .L_713)
.L_713:
        /*0004*/ 	.word	0x00000082


	//----- nvinfo : EIATTR_KPARAM_INFO
	.align		4
.L_714:
        /*0008*/ 	.byte	0x04, 0x17
        /*000a*/ 	.short	(.L_716 - .L_715)
.L_715:
        /*000c*/ 	.word	0x00000000
        /*0010*/ 	.short	0x0000
        /*0012*/ 	.short	0x0000
        /*0014*/ 	.byte	0x00, 0xf0, 0x01, 0x2a


	//----- nvinfo : EIATTR_SPARSE_MMA_MASK
	.align		4
.L_716:
        /*0018*/ 	.byte	0x03, 0x50
        /*001a*/ 	.short	0x0000


	//----- nvinfo : EIATTR_MAXREG_COUNT
	.align		4
        /*001c*/ 	.byte	0x03, 0x1b
        /*001e*/ 	.short	0x00a8


	//----- nvinfo : EIATTR_MERCURY_ISA_VERSION
	.align		4
        /*0020*/ 	.byte	0x03, 0x5f
        /*0022*/ 	.short	0x0101


	//----- nvinfo : EIATTR_VRC_CTA_INIT_COUNT
	.align		4
        /*0024*/ 	.byte	0x02, 0x4a
	.zero		1
	.zero		1


	//----- nvinfo : EIATTR_EXIT_INSTR_OFFSETS
	.align		4
        /*0028*/ 	.byte	0x04, 0x1c
        /*002a*/ 	.short	(.L_718 - .L_717)


	//   ....[0]....
.L_717:
        /*002c*/ 	.word	0x00000010


	//----- nvinfo : EIATTR_MAX_THREADS
	.align		4
.L_718:
        /*0030*/ 	.byte	0x04, 0x05
        /*0032*/ 	.short	(.L_720 - .L_719)
.L_719:
        /*0034*/ 	.word	0x00000180
        /*0038*/ 	.word	0x00000001
        /*003c*/ 	.word	0x00000001


	//----- nvinfo : EIATTR_CBANK_PARAM_SIZE
	.align		4
.L_720:
        /*0040*/ 	.byte	0x03, 0x19
        /*0042*/ 	.short	0x0a80


	//----- nvinfo : EIATTR_PARAM_CBANK
	.align		4
        /*0044*/ 	.byte	0x04, 0x0a
        /*0046*/ 	.short	(.L_722 - .L_721)
	.align		4
.L_721:
        /*0048*/ 	.word	index@(.nv.constant0._ZN7cutlass13device_kernelIN5flash11enable_sm90INS1_16FlashAttnFwdSm90INS1_25CollectiveMainloopFwdSm90ILi2EN4cute5tupleIJNS5_1CILi1EEES8_S8_EEENS6_IJNS7_ILi128EEENS7_ILi96EEENS7_ILi64EEEEEELi256ENS_6half_tEfNS_4arch4Sm90ELb0ELb1ELb0ELb1ELb0ELb1ELb0ELb1ELb0ELb1ELb1ELb0EEENS1_21CollectiveEpilogueFwdINS6_IJSA_NS7_ILi256EEESB_EEES9_SE_SG_Li256ELb1ELb1ELb1ELb0EEENS1_36VarlenDynamicPersistentTileSchedulerILi128ELi96ELi256ELi128ELb1ELb1ELb1ELb1ELb0ELb1EEEEEEEEEvNT_6ParamsE)
        /*004c*/ 	.short	0x0380
        /*004e*/ 	.short	0x0a80


	//----- nvinfo : EIATTR_SW_WAR
	.align		4
.L_722:
        /*0050*/ 	.byte	0x04, 0x36
        /*0052*/ 	.short	(.L_724 - .L_723)
.L_723:
        /*0054*/ 	.word	0x00000008
.L_724:


//--------------------- .nv.info._ZN7cutlass13device_kernelIN5flash11enable_sm90INS1_16FlashAttnFwdSm90INS1_25CollectiveMainloopFwdSm90ILi2EN4cute5tupleIJNS5_1CILi1EEES8_S8_EEENS6_IJNS7_ILi128EEENS7_ILi96EEENS7_ILi64EEEEEELi256ENS_6half_tEfNS_4arch4Sm90ELb0ELb1ELb0ELb1ELb0ELb0ELb1ELb1ELb0ELb1ELb1ELb0EEENS1_21CollectiveEpilogueFwdINS6_IJSA_NS7_ILi256EEESB_EEES9_SE_SG_Li256ELb1ELb1ELb1ELb0EEENS1_36VarlenDynamicPersistentTileSchedulerILi128ELi96ELi256ELi128ELb1ELb1ELb1ELb1ELb0ELb1EEEEEEEEEvNT_6ParamsE --------------------------
	.section	.nv.info._ZN7cutlass13device_kernelIN5flash11enable_sm90INS1_16FlashAttnFwdSm90INS1_25CollectiveMainloopFwdSm90ILi2EN4cute5tupleIJNS5_1CILi1EEES8_S8_EEENS6_IJNS7_ILi128EEENS7_ILi96EEENS7_ILi64EEEEEELi256ENS_6half_tEfNS_4arch4Sm90ELb0ELb1ELb0ELb1ELb0ELb0ELb1ELb1ELb0ELb1ELb1ELb0EEENS1_21CollectiveEpilogueFwdINS6_IJSA_NS7_ILi256EEESB_EEES9_SE_SG_Li256ELb1ELb1ELb1ELb0EEENS1_36VarlenDynamicPersistentTileSchedulerILi128ELi96ELi256ELi128ELb1ELb1ELb1ELb1ELb0ELb1EEEEEEEEEvNT_6ParamsE,"",@"SHT_CUDA_INFO"
	.sectionflags	@""
	.align	4


	//----- nvinfo : EIATTR_CUDA_API_VERSION
	.align		4
        /*0000*/ 	.byte	0x04, 0x37
        /*0002*/ 	.short	(.L_726 - .L_725)
.L_725:
        /*0004*/ 	.word	0x00000082


	//----- nvinfo : EIATTR_KPARAM_INFO
	.align		4
.L_726:
        /*0008*/ 	.byte	0x04, 0x17
        /*000a*/ 	.short	(.L_728 - .L_727)
.L_727:
        /*000c*/ 	.word	0x00000000
        /*0010*/ 	.short	0x0000
        /*0012*/ 	.short	0x0000
        /*0014*/ 	.byte	0x00, 0xf0, 0x01, 0x2e


	//----- nvinfo : EIATTR_SPARSE_MMA_MASK
	.align		4
.L_728:
        /*0018*/ 	.byte	0x03, 0x50
        /*001a*/ 	.short	0x0000


	//----- nvinfo : EIATTR_MAXREG_COUNT
	.align		4
        /*001c*/ 	.byte	0x03, 0x1b
        /*001e*/ 	.short	0x00a8


	//----- nvinfo : EIATTR_MERCURY_ISA_VERSION
	.align		4
        /*0020*/ 	.byte	0x03, 0x5f
        /*0022*/ 	.short	0x0101


	//----- nvinfo : EIATTR_VRC_CTA_INIT_COUNT
	.align		4
        /*0024*/ 	.byte	0x02, 0x4a
	.zero		1
	.zero		1


	//----- nvinfo : EIATTR_EXIT_INSTR_OFFSETS
	.align		4
        /*0028*/ 	.byte	0x04, 0x1c
        /*002a*/ 	.short	(.L_730 - .L_729)


	//   ....[0]....
.L_729:
        /*002c*/ 	.word	0x00000010


	//----- nvinfo : EIATTR_MAX_THREADS
	.align		4
.L_730:
        /*0030*/ 	.byte	0x04, 0x05
        /*0032*/ 	.short	(.L_732 - .L_731)
.L_731:
        /*0034*/ 	.word	0x00000180
        /*0038*/ 	.word	0x00000001
        /*003c*/ 	.word	0x00000001


	//----- nvinfo : EIATTR_CBANK_PARAM_SIZE
	.align		4
.L_732:
        /*0040*/ 	.byte	0x03, 0x19
        /*0042*/ 	.short	0x0b80


	//----- nvinfo : EIATTR_PARAM_CBANK
	.align		4
        /*0044*/ 	.byte	0x04, 0x0a
        /*0046*/ 	.short	(.L_734 - .L_733)
	.align		4
.L_733:
        /*0048*/ 	.word	index@(.nv.constant0._ZN7cutlass13device_kernelIN5flash11enable_sm90INS1_16FlashAttnFwdSm90INS1_25CollectiveMainloopFwdSm90ILi2EN4cute5tupleIJNS5_1CILi1EEES8_S8_EEENS6_IJNS7_ILi128EEENS7_ILi96EEENS7_ILi64EEEEEELi256ENS_6half_tEfNS_4arch4Sm90ELb0ELb1ELb0ELb1ELb0ELb0ELb1ELb1ELb0ELb1ELb1ELb0EEENS1_21CollectiveEpilogueFwdINS6_IJSA_NS7_ILi256EEESB_EEES9_SE_SG_Li256ELb1ELb1ELb1ELb0EEENS1_36VarlenDynamicPersistentTileSchedulerILi128ELi96ELi256ELi128ELb1ELb1ELb1ELb1ELb0ELb1EEEEEEEEEvNT_6ParamsE)
        /*004c*/ 	.short	0x0380
        /*004e*/ 	.short	0x0b80


	//----- nvinfo : EIATTR_SW_WAR
	.align		4
.L_734:
        /*0050*/ 	.byte	0x04, 0x36
        /*0052*/ 	.short	(.L_736 - .L_735)
.L_735:
        /*0054*/ 	.word	0x00000008
.L_736:


//--------------------- .nv.info._ZN7cutlass13device_kernelIN5flash11enable_sm90INS1_16FlashAttnFwdSm90INS1_25CollectiveMainloopFwdSm90ILi2EN4cute5tupleIJNS5_1CILi1EEES8_S8_EEENS6_IJNS7_ILi128EEENS7_ILi96EEENS7_ILi64EEEEEELi256ENS_6half_tEfNS_4arch4Sm90ELb0ELb1ELb0ELb1ELb0ELb1ELb1ELb1ELb0ELb1ELb1ELb0EEENS1_21CollectiveEpilogueFwdINS6_IJSA_NS7_ILi256EEESB_EEES9_SE_SG_Li256ELb1ELb1ELb1ELb0EEENS1_36VarlenDynamicPersistentTileSchedulerILi128ELi96ELi256ELi128ELb1ELb1ELb1ELb1ELb0ELb1EEEEEEEEEvNT_6ParamsE --------------------------
	.section	.nv.info._ZN7cutlass13device_kernelIN5flash11enable_sm90INS1_16FlashAttnFwdSm90INS1_25CollectiveMainloopFwdSm90ILi2EN4cute5tupleIJNS5_1CILi1EEES8_S8_EEENS6_IJNS7_ILi128EEENS7_ILi96EEENS7_ILi64EEEEEELi256ENS_6half_tEfNS_4arch4Sm90ELb0ELb1ELb0ELb1ELb0ELb1ELb1ELb1ELb0ELb1ELb1ELb0EEENS1_21CollectiveEpilogueFwdINS6_IJSA_NS7_ILi256EEESB_EEES9_SE_SG_Li256ELb1ELb1ELb1ELb0EEENS1_36VarlenDynamicPersistentTileSchedulerILi128ELi96ELi256ELi128ELb1ELb1ELb1ELb1ELb0ELb1EEEEEEEEEvNT_6ParamsE,"",@"SHT_CUDA_INFO"
	.sectionflags	@""
	.align	4


	//----- nvinfo : EIATTR_CUDA_API_VERSION
	.align		4
        /*0000*/ 	.byte	0x04, 0x37
        /*0002*/ 	.short	(.L_738 - .L_737)
.L_737:
        /*0004*/ 	.word	0x00000082


	//----- nvinfo : EIATTR_KPARAM_INFO
	.align		4
.L_738:
        /*0008*/ 	.byte	0x04, 0x17
        /*000a*/ 	.short	(.L_740 - .L_739)
.L_739:
        /*000c*/ 	.word	0x00000000
        /*0010*/ 	.short	0x0000
        /*0012*/ 	.short	0x0000
        /*0014*/ 	.byte	0x00, 0xf0, 0x01, 0x2e


	//----- nvinfo : EIATTR_SPARSE_MMA_MASK
	.align		4
.L_740:
        /*0018*/ 	.byte	0x03, 0x50
        /*001a*/ 	.short	0x0000


	//----- nvinfo : EIATTR_MAXREG_COUNT
	.align		4
        /*001c*/ 	.byte	0x03, 0x1b
        /*001e*/ 	.short	0x00a8


	//----- nvinfo : EIATTR_MERCURY_ISA_VERSION
	.align		4
        /*0020*/ 	.byte	0x03, 0x5f
        /*0022*/ 	.short	0x0101


	//----- nvinfo : EIATTR_VRC_CTA_INIT_COUNT
	.align		4
        /*0024*/ 	.byte	0x02, 0x4a
	.zero		1
	.zero		1


	//----- nvinfo : EIATTR_EXIT_INSTR_OFFSETS
	.align		4
        /*0028*/ 	.byte	0x04, 0x1c
        /*002a*/ 	.short	(.L_742 - .L_741)


	//   ....[0]....
.L_741:
        /*002c*/ 	.word	0x00000010


	//----- nvinfo : EIATTR_MAX_THREADS
	.align		4
.L_742:
        /*0030*/ 	.byte	0x04, 0x05
        /*0032*/ 	.short	(.L_744 - .L_743)
.L_743:
        /*0034*/ 	.word	0x00000180
        /*0038*/ 	.word	0x00000001
        /*003c*/ 	.word	0x00000001


	//----- nvinfo : EIATTR_CBANK_PARAM_SIZE
	.align		4
.L_744:
        /*0040*/ 	.byte	0x03, 0x19
        /*0042*/ 	.short	0x0b80


	//----- nvinfo : EIATTR_PARAM_CBANK
	.align		4
        /*0044*/ 	.byte	0x04, 0x0a
        /*0046*/ 	.short	(.L_746 - .L_745)
	.align		4
.L_745:
        /*0048*/ 	.word	index@(.nv.constant0._ZN7cutlass13device_kernelIN5flash11enable_sm90INS1_16FlashAttnFwdSm90INS1_25CollectiveMainloopFwdSm90ILi2EN4cute5tupleIJNS5_1CILi1EEES8_S8_EEENS6_IJNS7_ILi128EEENS7_ILi96EEENS7_ILi64EEEEEELi256ENS_6half_tEfNS_4arch4Sm90ELb0ELb1ELb0ELb1ELb0ELb1ELb1ELb1ELb0ELb1ELb1ELb0EEENS1_21CollectiveEpilogueFwdINS6_IJSA_NS7_ILi256EEESB_EEES9_SE_SG_Li256ELb1ELb1ELb1ELb0EEENS1_36VarlenDynamicPersistentTileSchedulerILi128ELi96ELi256ELi128ELb1ELb1ELb1ELb1ELb0ELb1EEEEEEEEEvNT_6ParamsE)
        /*004c*/ 	.short	0x0380
        /*004e*/ 	.short	0x0b80


	//----- nvinfo : EIATTR_SW_WAR
	.align		4
.L_746:
        /*0050*/ 	.byte	0x04, 0x36
        /*0052*/ 	.short	(.L_748 - .L_747)
.L_747:
        /*0054*/ 	.word	0x00000008
.L_748:


//--------------------- .nv.info._ZN7cutlass13device_kernelIN5flash11enable_sm90INS1_16FlashAttnFwdSm90INS1_25CollectiveMainloopFwdSm90ILi2EN4cute5tupleIJNS5_1CILi1EEES8_S8_EEENS6_IJNS7_ILi128EEENS7_ILi96EEENS7_ILi64EEEEEELi256ENS_6half_tEfNS_4arch4Sm90ELb1ELb0ELb0ELb0ELb0ELb0ELb0ELb1ELb0ELb1ELb1ELb0EEENS1_21CollectiveEpilogueFwdINS6_IJSA_NS7_ILi256EEESB_EEES9_SE_SG_Li256ELb0ELb1ELb1ELb0EEENS1_19SingleTileSchedulerILb0ELb1ELb1ELi128EEEEEEEEEvNT_6ParamsE --------------------------
	.section	.nv.info._ZN7cutlass13device_kernelIN5flash11enable_sm90INS1_16FlashAttnFwdSm90INS1_25CollectiveMainloopFwdSm90ILi2EN4cute5tupleIJNS5_1CILi1EEES8_S8_EEENS6_IJNS7_ILi128EEENS7_ILi96EEENS7_ILi64EEEEEELi256ENS_6half_tEfNS_4arch4Sm90ELb1ELb0ELb0ELb0ELb0ELb0ELb0ELb1ELb0ELb1ELb1ELb0EEENS1_21CollectiveEpilogueFwdINS6_IJSA_NS7_ILi256EEESB_EEES9_SE_SG_Li256ELb0ELb1ELb1ELb0EEENS1_19SingleTileSchedulerILb0ELb1ELb1ELi128EEEEEEEEEvNT_6ParamsE,"",@"SHT_CUDA_INFO"
	.sectionflags	@""
	.align	4


	//----- nvinfo : EIATTR_CUDA_API_VERSION
	.align		4
        /*0000*/ 	.byte	0x04, 0x37
        /*0002*/ 	.short	(.L_750 - .L_749)
.L_749:
        /*0004*/ 	.word	0x00000082


	//----- nvinfo : EIATTR_KPARAM_INFO
	.align		4
.L_750:
        /*0008*/ 	.byte	0x04, 0x17
        /*000a*/ 	.short	(.L_752 - .L_751)
.L_751:
        /*000c*/ 	.word	0x00000000
        /*0010*/ 	.short	0x0000
        /*0012*/ 	.short	0x0000
        /*0014*/ 	.byte	0x00, 0xf0, 0x01, 0x28


	//----- nvinfo : EIATTR_SPARSE_MMA_MASK
	.align		4
.L_752:
        /*0018*/ 	.byte	0x03, 0x50
        /*001a*/ 	.short	0x0000


	//----- nvinfo : EIATTR_MAXREG_COUNT
	.align		4
        /*001c*/ 	.byte	0x03, 0x1b
        /*001e*/ 	.short	0x00a8


	//----- nvinfo : EIATTR_MERCURY_ISA_VERSION
	.align		4
        /*0020*/ 	.byte	0x03, 0x5f
        /*0022*/ 	.short	0x0101


	//----- nvinfo : EIATTR_VRC_CTA_INIT_COUNT
	.align		4
        /*0024*/ 	.byte	0x02, 0x4a
	.zero		1
	.zero		1


	//----- nvinfo : EIATTR_EXIT_INSTR_OFFSETS
	.align		4
        /*0028*/ 	.byte	0x04, 0x1c
        /*002a*/ 	.short	(.L_754 - .L_753)


	//   ....[0]....
.L_753:
        /*002c*/ 	.word	0x00000010


	//----- nvinfo : EIATTR_MAX_THREADS
	.align		4
.L_754:
        /*0030*/ 	.byte	0x04, 0x05
        /*0032*/ 	.short	(.L_756 - .L_755)
.L_755:
        /*0034*/ 	.word	0x00000180
        /*0038*/ 	.word	0x00000001
        /*003c*/ 	.word	0x00000001


	//----- nvinfo : EIATTR_CBANK_PARAM_SIZE
	.align		4
.L_756:
        /*0040*/ 	.byte	0x03, 0x19
        /*0042*/ 	.short	0x0a00


	//----- nvinfo : EIATTR_PARAM_CBANK
	.align		4
        /*0044*/ 	.byte	0x04, 0x0a
        /*0046*/ 	.short	(.L_758 - .L_757)
	.align		4
.L_757:
        /*0048*/ 	.word	index@(.nv.constant0._ZN7cutlass13device_kernelIN5flash11enable_sm90INS1_16FlashAttnFwdSm90INS1_25CollectiveMainloopFwdSm90ILi2EN4cute5tupleIJNS5_1CILi1EEES8_S8_EEENS6_IJNS7_ILi128EEENS7_ILi96EEENS7_ILi64EEEEEELi256ENS_6half_tEfNS_4arch4Sm90ELb1ELb0ELb0ELb0ELb0ELb0ELb0ELb1ELb0ELb1ELb1ELb0EEENS1_21CollectiveEpilogueFwdINS6_IJSA_NS7_ILi256EEESB_EEES9_SE_SG_Li256ELb0ELb1ELb1ELb0EEENS1_19SingleTileSchedulerILb0ELb1ELb1ELi128EEEEEEEEEvNT_6ParamsE)
        /*004c*/ 	.short	0x0380
        /*004e*/ 	.short	0x0a00


	//----- nvinfo : EIATTR_SW_WAR
	.align		4
.L_758:
        /*0050*/ 	.byte	0x04, 0x36
        /*0052*/ 	.short	(.L_760 - .L_759)
.L_759:
        /*0054*/ 	.word	0x00000008
.L_760:


//--------------------- .nv.info._ZN7cutlass13device_kernelIN5flash11enable_sm90INS1_16FlashAttnFwdSm90INS1_25CollectiveMainloopFwdSm90ILi2EN4cute5tupleIJNS5_1CILi1EEES8_S8_EEENS6_IJNS7_ILi128EEENS7_ILi96EEENS7_ILi64EEEEEELi256ENS_6half_tEfNS_4arch4Sm90ELb1ELb0ELb0ELb0ELb0ELb0ELb1ELb1ELb0ELb1ELb1ELb0EEENS1_21CollectiveEpilogueFwdINS6_IJSA_NS7_ILi256EEESB_EEES9_SE_SG_Li256ELb0ELb1ELb1ELb0EEENS1_19SingleTileSchedulerILb0ELb1ELb1ELi128EEEEEEEEEvNT_6ParamsE --------------------------
	.section	.nv.info._ZN7cutlass13device_kernelIN5flash11enable_sm90INS1_16FlashAttnFwdSm90INS1_25CollectiveMainloopFwdSm90ILi2EN4cute5tupleIJNS5_1CILi1EEES8_S8_EEENS6_IJNS7_ILi128EEENS7_ILi96EEENS7_ILi64EEEEEELi256ENS_6half_tEfNS_4arch4Sm90ELb1ELb0ELb0ELb0ELb0ELb0ELb1ELb1ELb0ELb1ELb1ELb0EEENS1_21CollectiveEpilogueFwdINS6_IJSA_NS7_ILi256EEESB_EEES9_SE_SG_Li256ELb0ELb1ELb1ELb0EEENS1_19SingleTileSchedulerILb0ELb1ELb1ELi128EEEEEEEEEvNT_6ParamsE,"",@"SHT_CUDA_INFO"
	.sectionflags	@""
	.align	4


	//----- nvinfo : EIATTR_CUDA_API_VERSION
	.align		4
        /*0000*/ 	.byte	0x04, 0x37
        /*0002*/ 	.short	(.L_762 - .L_761)
.L_761:
        /*0004*/ 	.word	0x00000082


	//----- nvinfo : EIATTR_KPARAM_INFO
	.align		4
.L_762:
        /*0008*/ 	.byte	0x04, 0x17
        /*000a*/ 	.short	(.L_764 - .L_763)
.L_763:
        /*000c*/ 	.word	0x00000000
        /*0010*/ 	.short	0x0000
        /*0012*/ 	.short	0x0000
        /*0014*/ 	.byte	0x00, 0xf0, 0x01, 0x2c


	//----- nvinfo : EIATTR_SPARSE_MMA_MASK
	.align		4
.L_764:
        /*0018*/ 	.byte	0x03, 0x50
        /*001a*/ 	.short	0x0000


	//----- nvinfo : EIATTR_MAXREG_COUNT
	.align		4
        /*001c*/ 	.byte	0x03, 0x1b
        /*001e*/ 	.short	0x00a8


	//----- nvinfo : EIATTR_MERCURY_ISA_VERSION
	.align		4
        /*0020*/ 	.byte	0x03, 0x5f
        /*0022*/ 	.short	0x0101


	//----- nvinfo : EIATTR_VRC_CTA_INIT_COUNT
	.align		4
        /*0024*/ 	.byte	0x02, 0x4a
	.zero		1
	.zero		1


	//----- nvinfo : EIATTR_EXIT_INSTR_OFFSETS
	.align		4
        /*0028*/ 	.byte	0x04, 0x1c
        /*002a*/ 	.short	(.L_766 - .L_765)


	//   ....[0]....
.L_765:
        /*002c*/ 	.word	0x00000010


	//----- nvinfo : EIATTR_MAX_THREADS
	.align		4
.L_766:
        /*0030*/ 	.byte	0x04, 0x05
        /*0032*/ 	.short	(.L_768 - .L_767)
.L_767:
        /*0034*/ 	.word	0x00000180
        /*0038*/ 	.word	0x00000001
        /*003c*/ 	.word	0x00000001


	//----- nvinfo : EIATTR_CBANK_PARAM_SIZE
	.align		4
.L_768:
        /*0040*/ 	.byte	0x03, 0x19
        /*0042*/ 	.short	0x0b00


	//----- nvinfo : EIATTR_PARAM_CBANK
	.align		4
        /*0044*/ 	.byte	0x04, 0x0a
        /*0046*/ 	.short	(.L_770 - .L_769)
	.align		4
.L_769:
        /*0048*/ 	.word	index@(.nv.constant0._ZN7cutlass13device_kernelIN5flash11enable_sm90INS1_16FlashAttnFwdSm90INS1_25CollectiveMainloopFwdSm90ILi2EN4cute5tupleIJNS5_1CILi1EEES8_S8_EEENS6_IJNS7_ILi128EEENS7_ILi96EEENS7_ILi64EEEEEELi256ENS_6half_tEfNS_4arch4Sm90ELb1ELb0ELb0ELb0ELb0ELb0ELb1ELb1ELb0ELb1ELb1ELb0EEENS1_21CollectiveEpilogueFwdINS6_IJSA_NS7_ILi256EEESB_EEES9_SE_SG_Li256ELb0ELb1ELb1ELb0EEENS1_19SingleTileSchedulerILb0ELb1ELb1ELi128EEEEEEEEEvNT_6ParamsE)
        /*004c*/ 	.short	0x0380
        /*004e*/ 	.short	0x0b00


	//----- nvinfo : EIATTR_SW_WAR
	.align		4
.L_770:
        /*0050*/ 	.byte	0x04, 0x36
        /*0052*/ 	.short	(.L_772 - .L_771)
.L_771:
        /*0054*/ 	.word	0x00000008
.L_772:


//--------------------- .nv.info._ZN7cutlass13device_kernelIN5flash11enable_sm90INS1_16FlashAttnFwdSm90INS1_25CollectiveMainloopFwdSm90ILi2EN4cute5tupleIJNS5_1CILi1EEES8_S8_EEENS6_IJNS7_ILi128EEENS7_ILi96EEENS7_ILi64EEEEEELi256ENS_6half_tEfNS_4arch4Sm90ELb1ELb0ELb0ELb1ELb0ELb0ELb0ELb1ELb0ELb1ELb1ELb0EEENS1_21CollectiveEpilogueFwdINS6_IJSA_NS7_ILi256EEESB_EEES9_SE_SG_Li256ELb1ELb1ELb1ELb0EEENS1_36VarlenDynamicPersistentTileSchedulerILi128ELi96ELi256ELi128ELb1ELb1ELb1ELb1ELb1ELb1EEEEEEEEEvNT_6ParamsE --------------------------
	.section	.nv.info._ZN7cutlass13device_kernelIN5flash11enable_sm90INS1_16FlashAttnFwdSm90INS1_25CollectiveMainloopFwdSm90ILi2EN4cute5tupleIJNS5_1CILi1EEES8_S8_EEENS6_IJNS7_ILi128EEENS7_ILi96EEENS7_ILi64EEEEEELi256ENS_6half_tEfNS_4arch4Sm90ELb1ELb0ELb0ELb1ELb0ELb0ELb0ELb1ELb0ELb1ELb1ELb0EEENS1_21CollectiveEpilogueFwdINS6_IJSA_NS7_ILi256EEESB_EEES9_SE_SG_Li256ELb1ELb1ELb1ELb0EEENS1_36VarlenDynamicPersistentTileSchedulerILi128ELi96ELi256ELi128ELb1ELb1ELb1ELb1ELb1ELb1EEEEEEEEEvNT_6ParamsE,"",@"SHT_CUDA_INFO"
	.sectionflags	@""
	.align	4


	//----- nvinfo : EIATTR_CUDA_API_VERSION
	.align		4
        /*0000*/ 	.byte	0x04, 0x37
        /*0002*/ 	.short	(.L_774 - .L_773)
.L_773:
        /*0004*/ 	.word	0x00000082


	//----- nvinfo : EIATTR_KPARAM_INFO
	.align		4
.L_774:
        /*0008*/ 	.byte	0x04, 0x17
        /*000a*/ 	.short	(.L_776 - .L_775)
.L_775:
        /*000c*/ 	.word	0x00000000
        /*0010*/ 	.short	0x0000
        /*0012*/ 	.short	0x0000
        /*0014*/ 	.byte	0x00, 0xf0, 0x01, 0x2a


	//----- nvinfo : EIATTR_SPARSE_MMA_MASK
	.align		4
.L_776:
        /*0018*/ 	.byte	0x03, 0x50
        /*001a*/ 	.short	0x0000


	//----- nvinfo : EIATTR_MAXREG_COUNT
	.align		4
        /*001c*/ 	.byte	0x03, 0x1b
        /*001e*/ 	.short	0x00a8


	//----- nvinfo : EIATTR_MERCURY_ISA_VERSION
	.align		4
        /*0020*/ 	.byte	0x03, 0x5f
        /*0022*/ 	.short	0x0101


	//----- nvinfo : EIATTR_VRC_CTA_INIT_COUNT
	.align		4
        /*0024*/ 	.byte	0x02, 0x4a
	.zero		1
	.zero		1


	//----- nvinfo : EIATTR_EXIT_INSTR_OFFSETS
	.align		4
        /*0028*/ 	.byte	0x04, 0x1c
        /*002a*/ 	.short	(.L_778 - .L_777)


	//   ....[0]....
.L_777:
        /*002c*/ 	.word	0x00000010


	//----- nvinfo : EIATTR_MAX_THREADS
	.align		4
.L_778:
        /*0030*/ 	.byte	0x04, 0x05
        /*0032*/ 	.short	(.L_780 - .L_779)
.L_779:
        /*0034*/ 	.word	0x00000180
        /*0038*/ 	.word	0x00000001
        /*003c*/ 	.word	0x00000001


	//----- nvinfo : EIATTR_CBANK_PARAM_SIZE
	.align		4
.L_780:
        /*0040*/ 	.byte	0x03, 0x19
        /*0042*/ 	.short	0x0a80


	//----- nvinfo : EIATTR_PARAM_CBANK
	.align		4
        /*0044*/ 	.byte	0x04, 0x0a
        /*0046*/ 	.short	(.L_782 - .L_781)
	.align		4
.L_781:
        /*0048*/ 	.word	index@(.nv.constant0._ZN7cutlass13device_kernelIN5flash11enable_sm90INS1_16FlashAttnFwdSm90INS1_25CollectiveMainloopFwdSm90ILi2EN4cute5tupleIJNS5_1CILi1EEES8_S8_EEENS6_IJNS7_ILi128EEENS7_ILi96EEENS7_ILi64EEEEEELi256ENS_6half_tEfNS_4arch4Sm90ELb1ELb0ELb0ELb1ELb0ELb0ELb0ELb1ELb0ELb1ELb1ELb0EEENS1_21CollectiveEpilogueFwdINS6_IJSA_NS7_ILi256EEESB_EEES9_SE_SG_Li256ELb1ELb1ELb1ELb0EEENS1_36VarlenDynamicPersistentTileSchedulerILi128ELi96ELi256ELi128ELb1ELb1ELb1ELb1ELb1ELb1EEEEEEEEEvNT_6ParamsE)
        /*004c*/ 	.short	0x0380
        /*004e*/ 	.short	0x0a80


	//----- nvinfo : EIATTR_SW_WAR
	.align		4
.L_782:
        /*0050*/ 	.byte	0x04, 0x36
        /*0052*/ 	.short	(.L_784 - .L_783)
.L_783:
        /*0054*/ 	.word	0x00000008
.L_784:


//--------------------- .nv.info._ZN7cutlass13device_kernelIN5flash11enable_sm90INS1_16FlashAttnFwdSm90INS1_25CollectiveMainloopFwdSm90ILi2EN4cute5tupleIJNS5_1CILi1EEES8_S8_EEENS6_IJNS7_ILi128EEENS7_ILi96EEENS7_ILi64EEEEEELi256ENS_6half_tEfNS_4arch4Sm90ELb1ELb0ELb0ELb1ELb0ELb1ELb0ELb1ELb0ELb1ELb1ELb0EEENS1_21CollectiveEpilogueFwdINS6_IJSA_NS7_ILi256EEESB_EEES9_SE_SG_Li256ELb1ELb1ELb1ELb0EEENS1_36VarlenDynamicPersistentTileSchedulerILi128ELi96ELi256ELi128ELb1ELb1ELb1ELb1ELb1ELb1EEEEEEEEEvNT_6ParamsE --------------------------
	.section	.nv.info._ZN7cutlass13device_kernelIN5flash11enable_sm90INS1_16FlashAttnFwdSm90INS1_25CollectiveMainloopFwdSm90ILi2EN4cute5tupleIJNS5_1CILi1EEES8_S8_EEENS6_IJNS7_ILi128EEENS7_ILi96EEENS7_ILi64EEEEEELi256ENS_6half_tEfNS_4arch4Sm90ELb1ELb0ELb0ELb1ELb0ELb1ELb0ELb1ELb0ELb1ELb1ELb0EEENS1_21CollectiveEpilogueFwdINS6_IJSA_NS7_ILi256EEESB_EEES9_SE_SG_Li256ELb1ELb1ELb1ELb0EEENS1_36VarlenDynamicPersistentTileSchedulerILi128ELi96ELi256ELi128ELb1ELb1ELb1ELb1ELb1ELb1EEEEEEEEEvNT_6ParamsE,"",@"SHT_CUDA_INFO"
	.sectionflags	@""
	.align	4


	//----- nvinfo : EIATTR_CUDA_API_VERSION
	.align		4
        /*0000*/ 	.byte	0x04, 0x37
        /*0002*/ 	.short	(.L_786 - .L_785)
.L_785:
        /*0004*/ 	.word	0x00000082


	//----- nvinfo : EIATTR_KPARAM_INFO
	.align		4
.L_786:
        /*0008*/ 	.byte	0x04, 0x17
        /*000a*/ 	.short	(.L_788 - .L_787)
.L_787:
        /*000c*/ 	.word	0x00000000
        /*0010*/ 	.short	0x0000
        /*0012*/ 	.short	0x0000
        /*0014*/ 	.byte	0x00, 0xf0, 0x01, 0x2a


	//----- nvinfo : EIATTR_SPARSE_MMA_MASK
	.align		4
.L_788:
        /*0018*/ 	.byte	0x03, 0x50
        /*001a*/ 	.short	0x0000


	//----- nvinfo : EIATTR_MAXREG_COUNT
	.align		4
        /*001c*/ 	.byte	0x03, 0x1b
        /*001e*/ 	.short	0x00a8


	//----- nvinfo : EIATTR_MERCURY_ISA_VERSION
	.align		4
        /*0020*/ 	.byte	0x03, 0x5f
        /*0022*/ 	.short	0x0101


	//----- nvinfo : EIATTR_VRC_CTA_INIT_COUNT
	.align		4
        /*0024*/ 	.byte	0x02, 0x4a
	.zero		1
	.zero		1


	//----- nvinfo : EIATTR_EXIT_INSTR_OFFSETS
	.align		4
        /*0028*/ 	.byte	0x04, 0x1c
        /*002a*/ 	.short	(.L_790 - .L_789)


	//   ....[0]....
.L_789:
        /*002c*/ 	.word	0x00000010


	//----- nvinfo : EIATTR_MAX_THREADS
	.align		4
.L_790:
        /*0030*/ 	.byte	0x04, 0x05
        /*0032*/ 	.short	(.L_792 - .L_791)
.L_791:
        /*0034*/ 	.word	0x00000180
        /*0038*/ 	.word	0x00000001
        /*003c*/ 	.word	0x00000001


	//----- nvinfo : EIATTR_CBANK_PARAM_SIZE
	.align		4
.L_792:
        /*0040*/ 	.byte	0x03, 0x19
        /*0042*/ 	.short	0x0a80


	//----- nvinfo : EIATTR_PARAM_CBANK
	.align		4
        /*0044*/ 	.byte	0x04, 0x0a
        /*0046*/ 	.short	(.L_794 - .L_793)
	.align		4
.L_793:
        /*0048*/ 	.word	index@(.nv.constant0._ZN7cutlass13device_kernelIN5flash11enable_sm90INS1_16FlashAttnFwdSm90INS1_25CollectiveMainloopFwdSm90ILi2EN4cute5tupleIJNS5_1CILi1EEES8_S8_EEENS6_IJNS7_ILi128EEENS7_ILi96EEENS7_ILi64EEEEEELi256ENS_6half_tEfNS_4arch4Sm90ELb1ELb0ELb0ELb1ELb0ELb1ELb0ELb1ELb0ELb1ELb1ELb0EEENS1_21CollectiveEpilogueFwdINS6_IJSA_NS7_ILi256EEESB_EEES9_SE_SG_Li256ELb1ELb1ELb1ELb0EEENS1_36VarlenDynamicPersistentTileSchedulerILi128ELi96ELi256ELi128ELb1ELb1ELb1ELb1ELb1ELb1EEEEEEEEEvNT_6ParamsE)
        /*004c*/ 	.short	0x0380
        /*004e*/ 	.short	0x0a80


	//----- nvinfo : EIATTR_SW_WAR
	.align		4
.L_794:
        /*0050*/ 	.byte	0x04, 0x36
        /*0052*/ 	.short	(.L_796 - .L_795)
.L_795:
        /*0054*/ 	.word	0x00000008
.L_796:


//--------------------- .nv.info._ZN7cutlass13device_kernelIN5flash11enable_sm90INS1_16FlashAttnFwdSm90INS1_25CollectiveMainloopFwdSm90ILi2EN4cute5tupleIJNS5_1CILi1EEES8_S8_EEENS6_IJNS7_ILi128EEENS7_ILi96EEENS7_ILi64EEEEEELi256ENS_6half_tEfNS_4arch4Sm90ELb1ELb0ELb0ELb1ELb0ELb0ELb1ELb1ELb0ELb1ELb1ELb0EEENS1_21CollectiveEpilogueFwdINS6_IJSA_NS7_ILi256EEESB_EEES9_SE_SG_Li256ELb1ELb1ELb1ELb0EEENS1_36VarlenDynamicPersistentTileSchedulerILi128ELi96ELi256ELi128ELb1ELb1ELb1ELb1ELb1ELb1EEEEEEEEEvNT_6ParamsE --------------------------
	.section	.nv.info._ZN7cutlass13device_kernelIN5flash11enable_sm90INS1_16FlashAttnFwdSm90INS1_25CollectiveMainloopFwdSm90ILi2EN4cute5tupleIJNS5_1CILi1EEES8_S8_EEENS6_IJNS7_ILi128EEENS7_ILi96EEENS7_ILi64EEEEEELi256ENS_6half_tEfNS_4arch4Sm90ELb1ELb0ELb0ELb1ELb0ELb0ELb1ELb1ELb0ELb1ELb1ELb0EEENS1_21CollectiveEpilogueFwdINS6_IJSA_NS7_ILi256EEESB_EEES9_SE_SG_Li256ELb1ELb1ELb1ELb0EEENS1_36VarlenDynamicPersistentTileSchedulerILi128ELi96ELi256ELi128ELb1ELb1ELb1ELb1ELb1ELb1EEEEEEEEEvNT_6ParamsE,"",@"SHT_CUDA_INFO"
	.sectionflags	@""
	.align	4


	//----- nvinfo : EIATTR_CUDA_API_VERSION
	.align		4
        /*0000*/ 	.byte	0x04, 0x37
        /*0002*/ 	.short	(.L_798 - .L_797)
.L_797:
        /*0004*/ 	.word	0x00000082


	//----- nvinfo : EIATTR_KPARAM_INFO
	.align		4
.L_798:
        /*0008*/ 	.byte	0x04, 0x17
        /*000a*/ 	.short	(.L_800 - .L_799)
.L_799:
        /*000c*/ 	.word	0x00000000
        /*0010*/ 	.short	0x0000
        /*0012*/ 	.short	0x0000
        /*0014*/ 	.byte	0x00, 0xf0, 0x01, 0x2e


	//----- nvinfo : EIATTR_SPARSE_MMA_MASK
	.align		4
.L_800:
        /*0018*/ 	.byte	0x03, 0x50
        /*001a*/ 	.short	0x0000


	//----- nvinfo : EIATTR_MAXREG_COUNT
	.align		4
        /*001c*/ 	.byte	0x03, 0x1b
        /*001e*/ 	.short	0x00a8


	//----- nvinfo : EIATTR_MERCURY_ISA_VERSION
	.align		4
        /*0020*/ 	.byte	0x03, 0x5f
        /*0022*/ 	.short	0x0101


	//----- nvinfo : EIATTR_VRC_CTA_INIT_COUNT
	.align		4
        /*0024*/ 	.byte	0x02, 0x4a
	.zero		1
	.zero		1


	//----- nvinfo : EIATTR_EXIT_INSTR_OFFSETS
	.align		4
        /*0028*/ 	.byte	0x04, 0x1c
        /*002a*/ 	.short	(.L_802 - .L_801)


	//   ....[0]....
.L_801:
        /*002c*/ 	.word	0x00000010


	//----- nvinfo : EIATTR_MAX_THREADS
	.align		4
.L_802:
        /*0030*/ 	.byte	0x04, 0x05
        /*0032*/ 	.short	(.L_804 - .L_803)
.L_803:
        /*0034*/ 	.word	0x00000180
        /*0038*/ 	.word	0x00000001
        /*003c*/ 	.word	0x00000001


	//----- nvinfo : EIATTR_CBANK_PARAM_SIZE
	.align		4
.L_804:
        /*0040*/ 	.byte	0x03, 0x19
        /*0042*/ 	.short	0x0b80


	//----- nvinfo : EIATTR_PARAM_CBANK
	.align		4
        /*0044*/ 	.byte	0x04, 0x0a
        /*0046*/ 	.short	(.L_806 - .L_805)
	.align		4
.L_805:
        /*0048*/ 	.word	index@(.nv.constant0._ZN7cutlass13device_kernelIN5flash11enable_sm90INS1_16FlashAttnFwdSm90INS1_25CollectiveMainloopFwdSm90ILi2EN4cute5tupleIJNS5_1CILi1EEES8_S8_EEENS6_IJNS7_ILi128EEENS7_ILi96EEENS7_ILi64EEEEEELi256ENS_6half_tEfNS_4arch4Sm90ELb1ELb0ELb0ELb1ELb0ELb0ELb1ELb1ELb0ELb1ELb1ELb0EEENS1_21CollectiveEpilogueFwdINS6_IJSA_NS7_ILi256EEESB_EEES9_SE_SG_Li256ELb1ELb1ELb1ELb0EEENS1_36VarlenDynamicPersistentTileSchedulerILi128ELi96ELi256ELi128ELb1ELb1ELb1ELb1ELb1ELb1EEEEEEEEEvNT_6ParamsE)
        /*004c*/ 	.short	0x0380
        /*004e*/ 	.short	0x0b80


	//----- nvinfo : EIATTR_SW_WAR
	.align		4
.L_806:
        /*0050*/ 	.byte	0x04, 0x36
        /*0052*/ 	.short	(.L_808 - .L_807)
.L_807:
        /*0054*/ 	.word	0x00000008
.L_808:


//--------------------- .nv.info._ZN7cutlass13device_kernelIN5flash11enable_sm90INS1_16FlashAttnFwdSm90INS1_25CollectiveMainloopFwdSm90ILi2EN4cute5tupleIJNS5_1CILi1EEES8_S8_EEENS6_IJNS7_ILi128EEENS7_ILi96EEENS7_ILi64EEEEEELi256ENS_6half_tEfNS_4arch4Sm90ELb1ELb0ELb0ELb1ELb0ELb1ELb1ELb1ELb0ELb1ELb1ELb0EEENS1_21CollectiveEpilogueFwdINS6_IJSA_NS7_ILi256EEESB_EEES9_SE_SG_Li256ELb1ELb1ELb1ELb0EEENS1_36VarlenDynamicPersistentTileSchedulerILi128ELi96ELi256ELi128ELb1ELb1ELb1ELb1ELb1ELb1EEEEEEEEEvNT_6ParamsE --------------------------
	.section	.nv.info._ZN7cutlass13device_kernelIN5flash11enable_sm90INS1_16FlashAttnFwdSm90INS1_25CollectiveMainloopFwdSm90ILi2EN4cute5tupleIJNS5_1CILi1EEES8_S8_EEENS6_IJNS7_ILi128EEENS7_ILi96EEENS7_ILi64EEEEEELi256ENS_6half_tEfNS_4arch4Sm90ELb1ELb0ELb0ELb1ELb0ELb1ELb1ELb1ELb0ELb1ELb1ELb0EEENS1_21CollectiveEpilogueFwdINS6_IJSA_NS7_ILi256EEESB_EEES9_SE_SG_Li256ELb1ELb1ELb1ELb0EEENS1_36VarlenDynamicPersistentTileSchedulerILi128ELi96ELi256ELi128ELb1ELb1ELb1ELb1ELb1ELb1EEEEEEEEEvNT_6ParamsE,"",@"SHT_CUDA_INFO"
	.sectionflags	@""
	.align	4


	//----- nvinfo : EIATTR_CUDA_API_VERSION
	.align		4
        /*0000*/ 	.byte	0x04, 0x37
        /*0002*/ 	.short	(.L_810 - .L_809)
.L_809:
        /*0004*/ 	.word	0x00000082


	//----- nvinfo : EIATTR_KPARAM_INFO
	.align		4
.L_810:
        /*0008*/ 	.byte	0x04, 0x17
        /*000a*/ 	.short	(.L_812 - .L_811)
.L_811:
        /*000c*/ 	.word	0x00000000
        /*0010*/ 	.short	0x0000
        /*0012*/ 	.short	0x0000
        /*0014*/ 	.byte	0x00, 0xf0, 0x01, 0x2e


	//----- nvinfo : EIATTR_SPARSE_MMA_MASK
	.align		4
.L_812:
        /*0018*/ 	.byte	0x03, 0x50
        /*001a*/ 	.short	0x0000


	//----- nvinfo : EIATTR_MAXREG_COUNT
	.align		4
        /*001c*/ 	.byte	0x03, 0x1b
        /*001e*/ 	.short	0x00a8


	//----- nvinfo : EIATTR_MERCURY_ISA_VERSION
	.align		4
        /*0020*/ 	.byte	0x03, 0x5f
        /*0022*/ 	.short	0x0101


	//----- nvinfo : EIATTR_VRC_CTA_INIT_COUNT
	.align		4
        /*0024*/ 	.byte	0x02, 0x4a
	.zero		1
	.zero		1


	//----- nvinfo : EIATTR_EXIT_INSTR_OFFSETS
	.align		4
        /*0028*/ 	.byte	0x04, 0x1c
        /*002a*/ 	.short	(.L_814 - .L_813)


	//   ....[0]....
.L_813:
        /*002c*/ 	.word	0x00000010


	//----- nvinfo : EIATTR_MAX_THREADS
	.align		4
.L_814:
        /*0030*/ 	.byte	0x04, 0x05
        /*0032*/ 	.short	(.L_816 - .L_815)
.L_815:
        /*0034*/ 	.word	0x00000180
        /*0038*/ 	.word	0x00000001
        /*003c*/ 	.word	0x00000001


	//----- nvinfo : EIATTR_CBANK_PARAM_SIZE
	.align		4
.L_816:
        /*0040*/ 	.byte	0x03, 0x19
        /*0042*/ 	.short	0x0b80


	//----- nvinfo : EIATTR_PARAM_CBANK
	.align		4
        /*0044*/ 	.byte	0x04, 0x0a
        /*0046*/ 	.short	(.L_818 - .L_817)
	.align		4
.L_817:
        /*0048*/ 	.word	index@(.nv.constant0._ZN7cutlass13device_kernelIN5flash11enable_sm90INS1_16FlashAttnFwdSm90INS1_25CollectiveMainloopFwdSm90ILi2EN4cute5tupleIJNS5_1CILi1EEES8_S8_EEENS6_IJNS7_ILi128EEENS7_ILi96EEENS7_ILi64EEEEEELi256ENS_6half_tEfNS_4arch4Sm90ELb1ELb0ELb0ELb1ELb0ELb1ELb1ELb1ELb0ELb1ELb1ELb0EEENS1_21CollectiveEpilogueFwdINS6_IJSA_NS7_ILi256EEESB_EEES9_SE_SG_Li256ELb1ELb1ELb1ELb0EEENS1_36VarlenDynamicPersistentTileSchedulerILi128ELi96ELi256ELi128ELb1ELb1ELb1ELb1ELb1ELb1EEEEEEEEEvNT_6ParamsE)
        /*004c*/ 	.short	0x0380
        /*004e*/ 	.short	0x0b80


	//----- nvinfo : EIATTR_SW_WAR
	.align		4
.L_818:
        /*0050*/ 	.byte	0x04, 0x36
        /*0052*/ 	.short	(.L_820 - .L_819)
.L_819:
        /*0054*/ 	.word	0x00000008
.L_820:


//--------------------- .nv.callgraph             --------------------------
	.section	.nv.callgraph,"",@"SHT_CUDA_CALLGRAPH"
	.align	4
	.sectionentsize	8
	.align		4
        /*0000*/ 	.word	0x00000000
	.align		4
        /*0004*/ 	.word	0xffffffff
	.align		4
        /*0008*/ 	.word	0x00000000
	.align		4
        /*000c*/ 	.word	0xfffffffe
	.align		4
        /*0010*/ 	.word	0x00000000
	.align		4
        /*0014*/ 	.word	0xfffffffd
	.align		4
        /*0018*/ 	.word	0x00000000
	.align		4
        /*001c*/ 	.word	0xfffffffc


//--------------------- .nv.constant4             --------------------------
	.section	.nv.constant4,"a",@progbits
	.align	8
	.align		8
.nv.constant4:
        /*0000*/ 	.dword	_ZN73_INTERNAL_2ac5a961_37_flash_fwd_hdimdiff_fp16_split_sm90_cu_49158569_38304cuda3std3__45__cpo5beginE
	.align		8
        /*0008*/ 	.dword	_ZN73_INTERNAL_2ac5a961_37_flash_fwd_hdimdiff_fp16_split_sm90_cu_49158569_38304cuda3std3__45__cpo3endE
	.align		8
        /*0010*/ 	.dword	_ZN73_INTERNAL_2ac5a961_37_flash_fwd_hdimdiff_fp16_split_sm90_cu_49158569_38304cuda3std3__45__cpo6cbeginE
	.align		8
        /*0018*/ 	.dword	_ZN73_INTERNAL_2ac5a961_37_flash_fwd_hdimdiff_fp16_split_sm90_cu_49158569_38304cuda3std3__45__cpo4cendE
	.align		8
        /*0020*/ 	.dword	_ZN73_INTERNAL_2ac5a961_37_flash_fwd_hdimdiff_fp16_split_sm90_cu_49158569_38304cuda3std3__475_GLOBAL__N__2ac5a961_37_flash_fwd_hdimdiff_fp16_split_sm90_cu_49158569_38306ignoreE
	.align		8
        /*0028*/ 	.dword	_ZN73_INTERNAL_2ac5a961_37_flash_fwd_hdimdiff_fp16_split_sm90_cu_49158569_38304cuda3std3__419piecewise_constructE
	.align		8
        /*0030*/ 	.dword	_ZN73_INTERNAL_2ac5a961_37_flash_fwd_hdimdiff_fp16_split_sm90_cu_49158569_38304cuda3std3__48in_placeE
	.align		8
        /*0038*/ 	.dword	_ZN73_INTERNAL_2ac5a961_37_flash_fwd_hdimdiff_fp16_split_sm90_cu_49158569_38304cuda3std6ranges3__45__cpo4swapE
	.align		8
        /*0040*/ 	.dword	_ZN73_INTERNAL_2ac5a961_37_flash_fwd_hdimdiff_fp16_split_sm90_cu_49158569_38304cuda3std6ranges3__45__cpo9iter_moveE
	.align		8
        /*0048*/ 	.dword	_ZN73_INTERNAL_2ac5a961_37_flash_fwd_hdimdiff_fp16_split_sm90_cu_49158569_38304cute7productE
	.align		8
        /*0050*/ 	.dword	_ZN73_INTERNAL_2ac5a961_37_flash_fwd_hdimdiff_fp16_split_sm90_cu_49158569_38304cute1_E


//--------------------- .text._ZN7cutlass13device_kernelIN5flash11enable_sm90INS1_16FlashAttnFwdSm90INS1_25CollectiveMainloopFwdSm90ILi2EN4cute5tupleIJNS5_1CILi1EEES8_S8_EEENS6_IJNS7_ILi128EEESA_NS7_ILi192EEEEEELi128ENS_6half_tEfNS_4arch4Sm90ELb0ELb0ELb0ELb0ELb0ELb0ELb0ELb1ELb1ELb1ELb1ELb0EEENS1_21CollectiveEpilogueFwdINS6_IJSA_SA_SA_EEES9_SD_SF_Li256ELb0ELb1ELb1ELb0EEENS1_19SingleTileSchedulerILb0ELb1ELb1ELi128EEEEEEEEEvNT_6ParamsE --------------------------
	.section	.text._ZN7cutlass13device_kernelIN5flash11enable_sm90INS1_16FlashAttnFwdSm90INS1_25CollectiveMainloopFwdSm90ILi2EN4cute5tupleIJNS5_1CILi1EEES8_S8_EEENS6_IJNS7_ILi128EEESA_NS7_ILi192EEEEEELi128ENS_6half_tEfNS_4arch4Sm90ELb0ELb0ELb0ELb0ELb0ELb0ELb0ELb1ELb1ELb1ELb1ELb0EEENS1_21CollectiveEpilogueFwdINS6_IJSA_SA_SA_EEES9_SD_SF_Li256ELb0ELb1ELb1ELb0EEENS1_19SingleTileSchedulerILb0ELb1ELb1ELi128EEEEEEEEEvNT_6ParamsE,"ax",@progbits
	.align	128
.text._ZN7cutlass13device_kernelIN5flash11enable_sm90INS1_16FlashAttnFwdSm90INS1_25CollectiveMainloopFwdSm90ILi2EN4cute5tupleIJNS5_1CILi1EEES8_S8_EEENS6_IJNS7_ILi128EEESA_NS7_ILi192EEEEEELi128ENS_6half_tEfNS_4arch4Sm90ELb0ELb0ELb0ELb0ELb0ELb0ELb0ELb1ELb1ELb1ELb1ELb0EEENS1_21CollectiveEpilogueFwdINS6_IJSA_SA_SA_EEES9_SD_SF_Li256ELb0ELb1ELb1ELb0EEENS1_19SingleTileSchedulerILb0ELb1ELb1ELi128EEEEEEEEEvNT_6ParamsE:
        .type           _ZN7cutlass13device_kernelIN5flash11enable_sm90INS1_16FlashAttnFwdSm90INS1_25CollectiveMainloopFwdSm90ILi2EN4cute5tupleIJNS5_1CILi1EEES8_S8_EEENS6_IJNS7_ILi128EEESA_NS7_ILi192EEEEEELi128ENS_6half_tEfNS_4arch4Sm90ELb0ELb0ELb0ELb0ELb0ELb0ELb0ELb1ELb1ELb1ELb1ELb0EEENS1_21CollectiveEpilogueFwdINS6_IJSA_SA_SA_EEES9_SD_SF_Li256ELb0ELb1ELb1ELb0EEENS1_19SingleTileSchedulerILb0ELb1ELb1ELi128EEEEEEEEEvNT_6ParamsE,@function
        .size           _ZN7cutlass13device_kernelIN5flash11enable_sm90INS1_16FlashAttnFwdSm90INS1_25CollectiveMainloopFwdSm90ILi2EN4cute5tupleIJNS5_1CILi1EEES8_S8_EEENS6_IJNS7_ILi128EEESA_NS7_ILi192EEEEEELi128ENS_6half_tEfNS_4arch4Sm90ELb0ELb0ELb0ELb0ELb0ELb0ELb0ELb1ELb1ELb1ELb1ELb0EEENS1_21CollectiveEpilogueFwdINS6_IJSA_SA_SA_EEES9_SD_SF_Li256ELb0ELb1ELb1ELb0EEENS1_19SingleTileSchedulerILb0ELb1ELb1ELi128EEEEEEEEEvNT_6ParamsE,(.L_x_45 - _ZN7cutlass13device_kernelIN5flash11enable_sm90INS1_16FlashAttnFwdSm90INS1_25CollectiveMainloopFwdSm90ILi2EN4cute5tupleIJNS5_1CILi1EEES8_S8_EEENS6_IJNS7_ILi128EEESA_NS7_ILi192EEEEEELi128ENS_6half_tEfNS_4arch4Sm90ELb0ELb0ELb0ELb0ELb0ELb0ELb0ELb1ELb1ELb1ELb1ELb0EEENS1_21CollectiveEpilogueFwdINS6_IJSA_SA_SA_EEES9_SD_SF_Li256ELb0ELb1ELb1ELb0EEENS1_19SingleTileSchedulerILb0ELb1ELb1ELi128EEEEEEEEEvNT_6ParamsE)
        .other          _ZN7cutlass13device_kernelIN5flash11enable_sm90INS1_16FlashAttnFwdSm90INS1_25CollectiveMainloopFwdSm90ILi2EN4cute5tupleIJNS5_1CILi1EEES8_S8_EEENS6_IJNS7_ILi128EEESA_NS7_ILi192EEEEEELi128ENS_6half_tEfNS_4arch4Sm90ELb0ELb0ELb0ELb0ELb0ELb0ELb0ELb1ELb1ELb1ELb1ELb0EEENS1_21CollectiveEpilogueFwdINS6_IJSA_SA_SA_EEES9_SD_SF_Li256ELb0ELb1ELb1ELb0EEENS1_19SingleTileSchedulerILb0ELb1ELb1ELi128EEEEEEEEEvNT_6ParamsE,@"STO_CUDA_ENTRY STV_DEFAULT"
_ZN7cutlass13device_kernelIN5flash11enable_sm90INS1_16FlashAttnFwdSm90INS1_25CollectiveMainloopFwdSm90ILi2EN4cute5tupleIJNS5_1CILi1EEES8_S8_EEENS6_IJNS7_ILi128EEESA_NS7_ILi192EEEEEELi128ENS_6half_tEfNS_4arch4Sm90ELb0ELb0ELb0ELb0ELb0ELb0ELb0ELb1ELb1ELb1ELb1ELb0EEENS1_21CollectiveEpilogueFwdINS6_IJSA_SA_SA_EEES9_SD_SF_Li256ELb0ELb1ELb1ELb0EEENS1_19SingleTileSchedulerILb0ELb1ELb1ELi128EEEEEEEEEvNT_6ParamsE:
[----:B------:R-:W-:Y:S01]  /*0000*/  LDC R1, c[0x0][0x37c] ;  /* 0x0000df00ff017b82 */ /* 0x000fe20000000800 */
[----:B------:R-:W-:Y:S05]  /*0010*/  EXIT ;  /* 0x000000000000794d */ /* 0x000fea0003800000 */
.L_x_0:
[----:B------:R-:W-:-:S00]  /*0020*/  BRA `(.L_x_0) ;  /* 0xfffffffc00fc7947 */ /* 0x000fc0000383ffff */
[----:B------:R-:W-:-:S00]  /*0030*/  NOP ;  /* 0x0000000000007918 */ /* 0x000fc00000000000 */
        /* <DEDUP_REMOVED lines=12> */
.L_x_45:


//--------------------- .text._ZN7cutlass13device_kernelIN5flash11enable_sm90INS1_16FlashAttnFwdSm90INS1_25CollectiveMainloopFwdSm90ILi2EN4cute5tupleIJNS5_1CILi1EEES8_S8_EEENS6_IJNS7_ILi128EEESA_NS7_ILi192EEEEEELi128ENS_6half_tEfNS_4arch4Sm90ELb0ELb0ELb0ELb1ELb0ELb0ELb0ELb1ELb1ELb1ELb1ELb0EEENS1_21CollectiveEpilogueFwdINS6_IJSA_SA_SA_EEES9_SD_SF_Li256ELb1ELb1ELb1ELb0EEENS1_36VarlenDynamicPersistentTileSchedulerILi128ELi128ELi256ELi128ELb1ELb1ELb1ELb0ELb1ELb1EEEEEEEEEvNT_6ParamsE --------------------------
	.section	.text._ZN7cutlass13device_kernelIN5flash11enable_sm90INS1_16FlashAttnFwdSm90INS1_25CollectiveMainloopFwdSm90ILi2EN4cute5tupleIJNS5_1CILi1EEES8_S8_EEENS6_IJNS7_ILi128EEESA_NS7_ILi192EEEEEELi128ENS_6half_tEfNS_4arch4Sm90ELb0ELb0ELb0ELb1ELb0ELb0ELb0ELb1ELb1ELb1ELb1ELb0EEENS1_21CollectiveEpilogueFwdINS6_IJSA_SA_SA_EEES9_SD_SF_Li256ELb1ELb1ELb1ELb0EEENS1_36VarlenDynamicPersistentTileSchedulerILi128ELi128ELi256ELi128ELb1ELb1ELb1ELb0ELb1ELb1EEEEEEEEEvNT_6ParamsE,"ax",@progbits
	.align	128
.text._ZN7cutlass13device_kernelIN5flash11enable_sm90INS1_16FlashAttnFwdSm90INS1_25CollectiveMainloopFwdSm90ILi2EN4cute5tupleIJNS5_1CILi1EEES8_S8_EEENS6_IJNS7_ILi128EEESA_NS7_ILi192EEEEEELi128ENS_6half_tEfNS_4arch4Sm90ELb0ELb0ELb0ELb1ELb0ELb0ELb0ELb1ELb1ELb1ELb1ELb0EEENS1_21CollectiveEpilogueFwdINS6_IJSA_SA_SA_EEES9_SD_SF_Li256ELb1ELb1ELb1ELb0EEENS1_36VarlenDynamicPersistentTileSchedulerILi128ELi128ELi256ELi128ELb1ELb1ELb1ELb0ELb1ELb1EEEEEEEEEvNT_6ParamsE:
        .type           _ZN7cutlass13device_kernelIN5flash11enable_sm90INS1_16FlashAttnFwdSm90INS1_25CollectiveMainloopFwdSm90ILi2EN4cute5tupleIJNS5_1CILi1EEES8_S8_EEENS6_IJNS7_ILi128EEESA_NS7_ILi192EEEEEELi128ENS_6half_tEfNS_4arch4Sm90ELb0ELb0ELb0ELb1ELb0ELb0ELb0ELb1ELb1ELb1ELb1ELb0EEENS1_21CollectiveEpilogueFwdINS6_IJSA_SA_SA_EEES9_SD_SF_Li256ELb1ELb1ELb1ELb0EEENS1_36VarlenDynamicPersistentTileSchedulerILi128ELi128ELi256ELi128ELb1ELb1ELb1ELb0ELb1ELb1EEEEEEEEEvNT_6ParamsE,@function
        .size           _ZN7cutlass13device_kernelIN5flash11enable_sm90INS1_16FlashAttnFwdSm90INS1_25CollectiveMainloopFwdSm90ILi2EN4cute5tupleIJNS5_1CILi1EEES8_S8_EEENS6_IJNS7_ILi128EEESA_NS7_ILi192EEEEEELi128ENS_6half_tEfNS_4arch4Sm90ELb0ELb0ELb0ELb1ELb0ELb0ELb0ELb1ELb1ELb1ELb1ELb0EEENS1_21CollectiveEpilogueFwdINS6_IJSA_SA_SA_EEES9_SD_SF_Li256ELb1ELb1ELb1ELb0EEENS1_36VarlenDynamicPersistentTileSchedulerILi128ELi128ELi256ELi128ELb1ELb1ELb1ELb0ELb1ELb1EEEEEEEEEvNT_6ParamsE,(.L_x_46 - _ZN7cutlass13device_kernelIN5flash11enable_sm90INS1_16FlashAttnFwdSm90INS1_25CollectiveMainloopFwdSm90ILi2EN4cute5tupleIJNS5_1CILi1EEES8_S8_EEENS6_IJNS7_ILi128EEESA_NS7_ILi192EEEEEELi128ENS_6half_tEfNS_4arch4Sm90ELb0ELb0ELb0ELb1ELb0ELb0ELb0ELb1ELb1ELb1ELb1ELb0EEENS1_21CollectiveEpilogueFwdINS6_IJSA_SA_SA_EEES9_SD_SF_Li256ELb1ELb1ELb1ELb0EEENS1_36VarlenDynamicPersistentTileSchedulerILi128ELi128ELi256ELi128ELb1ELb1ELb1ELb0ELb1ELb1EEEEEEEEEvNT_6ParamsE)
        .other          _ZN7cutlass13device_kernelIN5flash11enable_sm90INS1_16FlashAttnFwdSm90INS1_25CollectiveMainloopFwdSm90ILi2EN4cute5tupleIJNS5_1CILi1EEES8_S8_EEENS6_IJNS7_ILi128EEESA_NS7_ILi192EEEEEELi128ENS_6half_tEfNS_4arch4Sm90ELb0ELb0ELb0ELb1ELb0ELb0ELb0ELb1ELb1ELb1ELb1ELb0EEENS1_21CollectiveEpilogueFwdINS6_IJSA_SA_SA_EEES9_SD_SF_Li256ELb1ELb1ELb1ELb0EEENS1_36VarlenDynamicPersistentTileSchedulerILi128ELi128ELi256ELi128ELb1ELb1ELb1ELb0ELb1ELb1EEEEEEEEEvNT_6ParamsE,@"STO_CUDA_ENTRY STV_DEFAULT"
_ZN7cutlass13device_kernelIN5flash11enable_sm90INS1_16FlashAttnFwdSm90INS1_25CollectiveMainloopFwdSm90ILi2EN4cute5tupleIJNS5_1CILi1EEES8_S8_EEENS6_IJNS7_ILi128EEESA_NS7_ILi192EEEEEELi128ENS_6half_tEfNS_4arch4Sm90ELb0ELb0ELb0ELb1ELb0ELb0ELb0ELb1ELb1ELb1ELb1ELb0EEENS1_21CollectiveEpilogueFwdINS6_IJSA_SA_SA_EEES9_SD_SF_Li256ELb1ELb1ELb1ELb0EEENS1_36VarlenDynamicPersistentTileSchedulerILi128ELi128ELi256ELi128ELb1ELb1ELb1ELb0ELb1ELb1EEEEEEEEEvNT_6ParamsE:
[----:B------:R-:W-:Y:S01]  /*0000*/  LDC R1, c[0x0][0x37c] ;  /* 0x0000df00ff017b82 */ /* 0x000fe20000000800 */
[----:B------:R-:W-:Y:S05]  /*0010*/  EXIT ;  /* 0x000000000000794d */ /* 0x000fea0003800000 */
.L_x_1:
        /* <DEDUP_REMOVED lines=14> */
.L_x_46:


//--------------------- .text._ZN7cutlass13device_kernelIN5flash11enable_sm90INS1_16FlashAttnFwdSm90INS1_25CollectiveMainloopFwdSm90ILi2EN4cute5tupleIJNS5_1CILi1EEES8_S8_EEENS6_IJNS7_ILi128EEESA_NS7_ILi192EEEEEELi128ENS_6half_tEfNS_4arch4Sm90ELb0ELb0ELb0ELb1ELb0ELb1ELb0ELb1ELb1ELb1ELb1ELb0EEENS1_21CollectiveEpilogueFwdINS6_IJSA_SA_SA_EEES9_SD_SF_Li256ELb1ELb1ELb1ELb0EEENS1_36VarlenDynamicPersistentTileSchedulerILi128ELi128ELi256ELi128ELb1ELb1ELb1ELb0ELb1ELb1EEEEEEEEEvNT_6ParamsE --------------------------
	.section	.text._ZN7cutlass13device_kernelIN5flash11enable_sm90INS1_16FlashAttnFwdSm90INS1_25CollectiveMainloopFwdSm90ILi2EN4cute5tupleIJNS5_1CILi1EEES8_S8_EEENS6_IJNS7_ILi128EEESA_NS7_ILi192EEEEEELi128ENS_6half_tEfNS_4arch4Sm90ELb0ELb0ELb0ELb1ELb0ELb1ELb0ELb1ELb1ELb1ELb1ELb0EEENS1_21CollectiveEpilogueFwdINS6_IJSA_SA_SA_EEES9_SD_SF_Li256ELb1ELb1ELb1ELb0EEENS1_36VarlenDynamicPersistentTileSchedulerILi128ELi128ELi256ELi128ELb1ELb1ELb1ELb0ELb1ELb1EEEEEEEEEvNT_6ParamsE,"ax",@progbits
	.align	128
.text._ZN7cutlass13device_kernelIN5flash11enable_sm90INS1_16FlashAttnFwdSm90INS1_25CollectiveMainloopFwdSm90ILi2EN4cute5tupleIJNS5_1CILi1EEES8_S8_EEENS6_IJNS7_ILi128EEESA_NS7_ILi192EEEEEELi128ENS_6half_tEfNS_4arch4Sm90ELb0ELb0ELb0ELb1ELb0ELb1ELb0ELb1ELb1ELb1ELb1ELb0EEENS1_21CollectiveEpilogueFwdINS6_IJSA_SA_SA_EEES9_SD_SF_Li256ELb1ELb1ELb1ELb0EEENS1_36VarlenDynamicPersistentTileSchedulerILi128ELi128ELi256ELi128ELb1ELb1ELb1ELb0ELb1ELb1EEEEEEEEEvNT_6ParamsE:
        .type           _ZN7cutlass13device_kernelIN5flash11enable_sm90INS1_16FlashAttnFwdSm90INS1_25CollectiveMainloopFwdSm90ILi2EN4cute5tupleIJNS5_1CILi1EEES8_S8_EEENS6_IJNS7_ILi128EEESA_NS7_ILi192EEEEEELi128ENS_6half_tEfNS_4arch4Sm90ELb0ELb0ELb0ELb1ELb0ELb1ELb0ELb1ELb1ELb1ELb1ELb0EEENS1_21CollectiveEpilogueFwdINS6_IJSA_SA_SA_EEES9_SD_SF_Li256ELb1ELb1ELb1ELb0EEENS1_36VarlenDynamicPersistentTileSchedulerILi128ELi128ELi256ELi128ELb1ELb1ELb1ELb0ELb1ELb1EEEEEEEEEvNT_6ParamsE,@function
        .size           _ZN7cutlass13device_kernelIN5flash11enable_sm90INS1_16FlashAttnFwdSm90INS1_25CollectiveMainloopFwdSm90ILi2EN4cute5tupleIJNS5_1CILi1EEES8_S8_EEENS6_IJNS7_ILi128EEESA_NS7_ILi192EEEEEELi128ENS_6half_tEfNS_4arch4Sm90ELb0ELb0ELb0ELb1ELb0ELb1ELb0ELb1ELb1ELb1ELb1ELb0EEENS1_21CollectiveEpilogueFwdINS6_IJSA_SA_SA_EEES9_SD_SF_Li256ELb1ELb1ELb1ELb0EEENS1_36VarlenDynamicPersistentTileSchedulerILi128ELi128ELi256ELi128ELb1ELb1ELb1ELb0ELb1ELb1EEEEEEEEEvNT_6ParamsE,(.L_x_47 - _ZN7cutlass13device_kernelIN5flash11enable_sm90INS1_16FlashAttnFwdSm90INS1_25CollectiveMainloopFwdSm90ILi2EN4cute5tupleIJNS5_1CILi1EEES8_S8_EEENS6_IJNS7_ILi128EEESA_NS7_ILi192EEEEEELi128ENS_6half_tEfNS_4arch4Sm90ELb0ELb0ELb0ELb1ELb0ELb1ELb0ELb1ELb1ELb1ELb1ELb0EEENS1_21CollectiveEpilogueFwdINS6_IJSA_SA_SA_EEES9_SD_SF_Li256ELb1ELb1ELb1ELb0EEENS1_36VarlenDynamicPersistentTileSchedulerILi128ELi128ELi256ELi128ELb1ELb1ELb1ELb0ELb1ELb1EEEEEEEEEvNT_6ParamsE)
        .other          _ZN7cutlass13device_kernelIN5flash11enable_sm90INS1_16FlashAttnFwdSm90INS1_25CollectiveMainloopFwdSm90ILi2EN4cute5tupleIJNS5_1CILi1EEES8_S8_EEENS6_IJNS7_ILi128EEESA_NS7_ILi192EEEEEELi128ENS_6half_tEfNS_4arch4Sm90ELb0ELb0ELb0ELb1ELb0ELb1ELb0ELb1ELb1ELb1ELb1ELb0EEENS1_21CollectiveEpilogueFwdINS6_IJSA_SA_SA_EEES9_SD_SF_Li256ELb1ELb1ELb1ELb0EEENS1_36VarlenDynamicPersistentTileSchedulerILi128ELi128ELi256ELi128ELb1ELb1ELb1ELb0ELb1ELb1EEEEEEEEEvNT_6ParamsE,@"STO_CUDA_ENTRY STV_DEFAULT"
_ZN7cutlass13device_kernelIN5flash11enable_sm90INS1_16FlashAttnFwdSm90INS1_25CollectiveMainloopFwdSm90ILi2EN4cute5tupleIJNS5_1CILi1EEES8_S8_EEENS6_IJNS7_ILi128EEESA_NS7_ILi192EEEEEELi128ENS_6half_tEfNS_4arch4Sm90ELb0ELb0ELb0ELb1ELb0ELb1ELb0ELb1ELb1ELb1ELb1ELb0EEENS1_21CollectiveEpilogueFwdINS6_IJSA_SA_SA_EEES9_SD_SF_Li256ELb1ELb1ELb1ELb0EEENS1_36VarlenDynamicPersistentTileSchedulerILi128ELi128ELi256ELi128ELb1ELb1ELb1ELb0ELb1ELb1EEEEEEEEEvNT_6ParamsE:
[----:B------:R-:W-:Y:S01]  /*0000*/  LDC R1, c[0x0][0x37c] ;  /* 0x0000df00ff017b82 */ /* 0x000fe20000000800 */
[----:B------:R-:W-:Y:S05]  /*0010*/  EXIT ;  /* 0x000000000000794d */ /* 0x000fea0003800000 */
.L_x_2:
        /* <DEDUP_REMOVED lines=14> */
.L_x_47:


//--------------------- .text._ZN7cutlass13device_kernelIN5flash11enable_sm90INS1_16FlashAttnFwdSm90INS1_25CollectiveMainloopFwdSm90ILi2EN4cute5tupleIJNS5_1CILi1EEES8_S8_EEENS6_IJNS7_ILi128EEENS7_ILi96EEENS7_ILi192EEEEEELi128ENS_6half_tEfNS_4arch4Sm90ELb0ELb1ELb0ELb0ELb0ELb0ELb0ELb1ELb1ELb1ELb1ELb0EEENS1_21CollectiveEpilogueFwdINS6_IJSA_SA_SB_EEES9_SE_SG_Li256ELb0ELb1ELb1ELb0EEENS1_19SingleTileSchedulerILb0ELb1ELb1ELi128EEEEEEEEEvNT_6ParamsE --------------------------
	.section	.text._ZN7cutlass13device_kernelIN5flash11enable_sm90INS1_16FlashAttnFwdSm90INS1_25CollectiveMainloopFwdSm90ILi2EN4cute5tupleIJNS5_1CILi1EEES8_S8_EEENS6_IJNS7_ILi128EEENS7_ILi96EEENS7_ILi192EEEEEELi128ENS_6half_tEfNS_4arch4Sm90ELb0ELb1ELb0ELb0ELb0ELb0ELb0ELb1ELb1ELb1ELb1ELb0EEENS1_21CollectiveEpilogueFwdINS6_IJSA_SA_SB_EEES9_SE_SG_Li256ELb0ELb1ELb1ELb0EEENS1_19SingleTileSchedulerILb0ELb1ELb1ELi128EEEEEEEEEvNT_6ParamsE,"ax",@progbits
	.align	128
.text._ZN7cutlass13device_kernelIN5flash11enable_sm90INS1_16FlashAttnFwdSm90INS1_25CollectiveMainloopFwdSm90ILi2EN4cute5tupleIJNS5_1CILi1EEES8_S8_EEENS6_IJNS7_ILi128EEENS7_ILi96EEENS7_ILi192EEEEEELi128ENS_6half_tEfNS_4arch4Sm90ELb0ELb1ELb0ELb0ELb0ELb0ELb0ELb1ELb1ELb1ELb1ELb0EEENS1_21CollectiveEpilogueFwdINS6_IJSA_SA_SB_EEES9_SE_SG_Li256ELb0ELb1ELb1ELb0EEENS1_19SingleTileSchedulerILb0ELb1ELb1ELi128EEEEEEEEEvNT_6ParamsE:
        .type           _ZN7cutlass13device_kernelIN5flash11enable_sm90INS1_16FlashAttnFwdSm90INS1_25CollectiveMainloopFwdSm90ILi2EN4cute5tupleIJNS5_1CILi1EEES8_S8_EEENS6_IJNS7_ILi128EEENS7_ILi96EEENS7_ILi192EEEEEELi128ENS_6half_tEfNS_4arch4Sm90ELb0ELb1ELb0ELb0ELb0ELb0ELb0ELb1ELb1ELb1ELb1ELb0EEENS1_21CollectiveEpilogueFwdINS6_IJSA_SA_SB_EEES9_SE_SG_Li256ELb0ELb1ELb1ELb0EEENS1_19SingleTileSchedulerILb0ELb1ELb1ELi128EEEEEEEEEvNT_6ParamsE,@function
        .size           _ZN7cutlass13device_kernelIN5flash11enable_sm90INS1_16FlashAttnFwdSm90INS1_25CollectiveMainloopFwdSm90ILi2EN4cute5tupleIJNS5_1CILi1EEES8_S8_EEENS6_IJNS7_ILi128EEENS7_ILi96EEENS7_ILi192EEEEEELi128ENS_6half_tEfNS_4arch4Sm90ELb0ELb1ELb0ELb0ELb0ELb0ELb0ELb1ELb1ELb1ELb1ELb0EEENS1_21CollectiveEpilogueFwdINS6_IJSA_SA_SB_EEES9_SE_SG_Li256ELb0ELb1ELb1ELb0EEENS1_19SingleTileSchedulerILb0ELb1ELb1ELi128EEEEEEEEEvNT_6ParamsE,(.L_x_48 - _ZN7cutlass13device_kernelIN5flash11enable_sm90INS1_16FlashAttnFwdSm90INS1_25CollectiveMainloopFwdSm90ILi2EN4cute5tupleIJNS5_1CILi1EEES8_S8_EEENS6_IJNS7_ILi128EEENS7_ILi96EEENS7_ILi192EEEEEELi128ENS_6half_tEfNS_4arch4Sm90ELb0ELb1ELb0ELb0ELb0ELb0ELb0ELb1ELb1ELb1ELb1ELb0EEENS1_21CollectiveEpilogueFwdINS6_IJSA_SA_SB_EEES9_SE_SG_Li256ELb0ELb1ELb1ELb0EEENS1_19SingleTileSchedulerILb0ELb1ELb1ELi128EEEEEEEEEvNT_6ParamsE)
        .other          _ZN7cutlass13device_kernelIN5flash11enable_sm90INS1_16FlashAttnFwdSm90INS1_25CollectiveMainloopFwdSm90ILi2EN4cute5tupleIJNS5_1CILi1EEES8_S8_EEENS6_IJNS7_ILi128EEENS7_ILi96EEENS7_ILi192EEEEEELi128ENS_6half_tEfNS_4arch4Sm90ELb0ELb1ELb0ELb0ELb0ELb0ELb0ELb1ELb1ELb1ELb1ELb0EEENS1_21CollectiveEpilogueFwdINS6_IJSA_SA_SB_EEES9_SE_SG_Li256ELb0ELb1ELb1ELb0EEENS1_19SingleTileSchedulerILb0ELb1ELb1ELi128EEEEEEEEEvNT_6ParamsE,@"STO_CUDA_ENTRY STV_DEFAULT"
_ZN7cutlass13device_kernelIN5flash11enable_sm90INS1_16FlashAttnFwdSm90INS1_25CollectiveMainloopFwdSm90ILi2EN4cute5tupleIJNS5_1CILi1EEES8_S8_EEENS6_IJNS7_ILi128EEENS7_ILi96EEENS7_ILi192EEEEEELi128ENS_6half_tEfNS_4arch4Sm90ELb0ELb1ELb0ELb0ELb0ELb0ELb0ELb1ELb1ELb1ELb1ELb0EEENS1_21CollectiveEpilogueFwdINS6_IJSA_SA_SB_EEES9_SE_SG_Li256ELb0ELb1ELb1ELb0EEENS1_19SingleTileSchedulerILb0ELb1ELb1ELi128EEEEEEEEEvNT_6ParamsE:
[----:B------:R-:W-:Y:S01]  /*0000*/  LDC R1, c[0x0][0x37c] ;  /* 0x0000df00ff017b82 */ /* 0x000fe20000000800 */
[----:B------:R-:W-:Y:S05]  /*0010*/  EXIT ;  /* 0x000000000000794d */ /* 0x000fea0003800000 */
.L_x_3:
        /* <DEDUP_REMOVED lines=14> */
.L_x_48:


//--------------------- .text._ZN7cutlass13device_kernelIN5flash11enable_sm90INS1_16FlashAttnFwdSm90INS1_25CollectiveMainloopFwdSm90ILi2EN4cute5tupleIJNS5_1CILi1EEES8_S8_EEENS6_IJNS7_ILi128EEENS7_ILi96EEENS7_ILi192EEEEEELi128ENS_6half_tEfNS_4arch4Sm90ELb0ELb1ELb0ELb1ELb0ELb0ELb0ELb1ELb1ELb1ELb1ELb0EEENS1_21CollectiveEpilogueFwdINS6_IJSA_SA_SB_EEES9_SE_SG_Li256ELb1ELb1ELb1ELb0EEENS1_36VarlenDynamicPersistentTileSchedulerILi128ELi96ELi256ELi128ELb1ELb1ELb1ELb1ELb0ELb1EEEEEEEEEvNT_6ParamsE --------------------------
	.section	.text._ZN7cutlass13device_kernelIN5flash11enable_sm90INS1_16FlashAttnFwdSm90INS1_25CollectiveMainloopFwdSm90ILi2EN4cute5tupleIJNS5_1CILi1EEES8_S8_EEENS6_IJNS7_ILi128EEENS7_ILi96EEENS7_ILi192EEEEEELi128ENS_6half_tEfNS_4arch4Sm90ELb0ELb1ELb0ELb1ELb0ELb0ELb0ELb1ELb1ELb1ELb1ELb0EEENS1_21CollectiveEpilogueFwdINS6_IJSA_SA_SB_EEES9_SE_SG_Li256ELb1ELb1ELb1ELb0EEENS1_36VarlenDynamicPersistentTileSchedulerILi128ELi96ELi256ELi128ELb1ELb1ELb1ELb1ELb0ELb1EEEEEEEEEvNT_6ParamsE,"ax",@progbits
	.align	128
.text._ZN7cutlass13device_kernelIN5flash11enable_sm90INS1_16FlashAttnFwdSm90INS1_25CollectiveMainloopFwdSm90ILi2EN4cute5tupleIJNS5_1CILi1EEES8_S8_EEENS6_IJNS7_ILi128EEENS7_ILi96EEENS7_ILi192EEEEEELi128ENS_6half_tEfNS_4arch4Sm90ELb0ELb1ELb0ELb1ELb0ELb0ELb0ELb1ELb1ELb1ELb1ELb0EEENS1_21CollectiveEpilogueFwdINS6_IJSA_SA_SB_EEES9_SE_SG_Li256ELb1ELb1ELb1ELb0EEENS1_36VarlenDynamicPersistentTileSchedulerILi128ELi96ELi256ELi128ELb1ELb1ELb1ELb1ELb0ELb1EEEEEEEEEvNT_6ParamsE:
        .type           _ZN7cutlass13device_kernelIN5flash11enable_sm90INS1_16FlashAttnFwdSm90INS1_25CollectiveMainloopFwdSm90ILi2EN4cute5tupleIJNS5_1CILi1EEES8_S8_EEENS6_IJNS7_ILi128EEENS7_ILi96EEENS7_ILi192EEEEEELi128ENS_6half_tEfNS_4arch4Sm90ELb0ELb1ELb0ELb1ELb0ELb0ELb0ELb1ELb1ELb1ELb1ELb0EEENS1_21CollectiveEpilogueFwdINS6_IJSA_SA_SB_EEES9_SE_SG_Li256ELb1ELb1ELb1ELb0EEENS1_36VarlenDynamicPersistentTileSchedulerILi128ELi96ELi256ELi128ELb1ELb1ELb1ELb1ELb0ELb1EEEEEEEEEvNT_6ParamsE,@function
        .size           _ZN7cutlass13device_kernelIN5flash11enable_sm90INS1_16FlashAttnFwdSm90INS1_25CollectiveMainloopFwdSm90ILi2EN4cute5tupleIJNS5_1CILi1EEES8_S8_EEENS6_IJNS7_ILi128EEENS7_ILi96EEENS7_ILi192EEEEEELi128ENS_6half_tEfNS_4arch4Sm90ELb0ELb1ELb0ELb1ELb0ELb0ELb0ELb1ELb1ELb1ELb1ELb0EEENS1_21CollectiveEpilogueFwdINS6_IJSA_SA_SB_EEES9_SE_SG_Li256ELb1ELb1ELb1ELb0EEENS1_36VarlenDynamicPersistentTileSchedulerILi128ELi96ELi256ELi128ELb1ELb1ELb1ELb1ELb0ELb1EEEEEEEEEvNT_6ParamsE,(.L_x_49 - _ZN7cutlass13device_kernelIN5flash11enable_sm90INS1_16FlashAttnFwdSm90INS1_25CollectiveMainloopFwdSm90ILi2EN4cute5tupleIJNS5_1CILi1EEES8_S8_EEENS6_IJNS7_ILi128EEENS7_ILi96EEENS7_ILi192EEEEEELi128ENS_6half_tEfNS_4arch4Sm90ELb0ELb1ELb0ELb1ELb0ELb0ELb0ELb1ELb1ELb1ELb1ELb0EEENS1_21CollectiveEpilogueFwdINS6_IJSA_SA_SB_EEES9_SE_SG_Li256ELb1ELb1ELb1ELb0EEENS1_36VarlenDynamicPersistentTileSchedulerILi128ELi96ELi256ELi128ELb1ELb1ELb1ELb1ELb0ELb1EEEEEEEEEvNT_6ParamsE)
        .other          _ZN7cutlass13device_kernelIN5flash11enable_sm90INS1_16FlashAttnFwdSm90INS1_25CollectiveMainloopFwdSm90ILi2EN4cute5tupleIJNS5_1CILi1EEES8_S8_EEENS6_IJNS7_ILi128EEENS7_ILi96EEENS7_ILi192EEEEEELi128ENS_6half_tEfNS_4arch4Sm90ELb0ELb1ELb0ELb1ELb0ELb0ELb0ELb1ELb1ELb1ELb1ELb0EEENS1_21CollectiveEpilogueFwdINS6_IJSA_SA_SB_EEES9_SE_SG_Li256ELb1ELb1ELb1ELb0EEENS1_36VarlenDynamicPersistentTileSchedulerILi128ELi96ELi256ELi128ELb1ELb1ELb1ELb1ELb0ELb1EEEEEEEEEvNT_6ParamsE,@"STO_CUDA_ENTRY STV_DEFAULT"
_ZN7cutlass13device_kernelIN5flash11enable_sm90INS1_16FlashAttnFwdSm90INS1_25CollectiveMainloopFwdSm90ILi2EN4cute5tupleIJNS5_1CILi1EEES8_S8_EEENS6_IJNS7_ILi128EEENS7_ILi96EEENS7_ILi192EEEEEELi128ENS_6half_tEfNS_4arch4Sm90ELb0ELb1ELb0ELb1ELb0ELb0ELb0ELb1ELb1ELb1ELb1ELb0EEENS1_21CollectiveEpilogueFwdINS6_IJSA_SA_SB_EEES9_SE_SG_Li256ELb1ELb1ELb1ELb0EEENS1_36VarlenDynamicPersistentTileSchedulerILi128ELi96ELi256ELi128ELb1ELb1ELb1ELb1ELb0ELb1EEEEEEEEEvNT_6ParamsE:
[----:B------:R-:W-:Y:S01]  /*0000*/  LDC R1, c[0x0][0x37c] ;  /* 0x0000df00ff017b82 */ /* 0x000fe20000000800 */
[----:B------:R-:W-:Y:S05]  /*0010*/  EXIT ;  /* 0x000000000000794d */ /* 0x000fea0003800000 */
.L_x_4:
        /* <DEDUP_REMOVED lines=14> */
.L_x_49:


//--------------------- .text._ZN7cutlass13device_kernelIN5flash11enable_sm90INS1_16FlashAttnFwdSm90INS1_25CollectiveMainloopFwdSm90ILi2EN4cute5tupleIJNS5_1CILi1EEES8_S8_EEENS6_IJNS7_ILi128EEENS7_ILi96EEENS7_ILi192EEEEEELi128ENS_6half_tEfNS_4arch4Sm90ELb0ELb1ELb0ELb1ELb0ELb1ELb0ELb1ELb1ELb1ELb1ELb0EEENS1_21CollectiveEpilogueFwdINS6_IJSA_SA_SB_EEES9_SE_SG_Li256ELb1ELb1ELb1ELb0EEENS1_36VarlenDynamicPersistentTileSchedulerILi128ELi96ELi256ELi128ELb1ELb1ELb1ELb1ELb0ELb1EEEEEEEEEvNT_6ParamsE --------------------------
	.section	.text._ZN7cutlass13device_kernelIN5flash11enable_sm90INS1_16FlashAttnFwdSm90INS1_25CollectiveMainloopFwdSm90ILi2EN4cute5tupleIJNS5_1CILi1EEES8_S8_EEENS6_IJNS7_ILi128EEENS7_ILi96EEENS7_ILi192EEEEEELi128ENS_6half_tEfNS_4arch4Sm90ELb0ELb1ELb0ELb1ELb0ELb1ELb0ELb1ELb1ELb1ELb1ELb0EEENS1_21CollectiveEpilogueFwdINS6_IJSA_SA_SB_EEES9_SE_SG_Li256ELb1ELb1ELb1ELb0EEENS1_36VarlenDynamicPersistentTileSchedulerILi128ELi96ELi256ELi128ELb1ELb1ELb1ELb1ELb0ELb1EEEEEEEEEvNT_6ParamsE,"ax",@progbits
	.align	128
.text._ZN7cutlass13device_kernelIN5flash11enable_sm90INS1_16FlashAttnFwdSm90INS1_25CollectiveMainloopFwdSm90ILi2EN4cute5tupleIJNS5_1CILi1EEES8_S8_EEENS6_IJNS7_ILi128EEENS7_ILi96EEENS7_ILi192EEEEEELi128ENS_6half_tEfNS_4arch4Sm90ELb0ELb1ELb0ELb1ELb0ELb1ELb0ELb1ELb1ELb1ELb1ELb0EEENS1_21CollectiveEpilogueFwdINS6_IJSA_SA_SB_EEES9_SE_SG_Li256ELb1ELb1ELb1ELb0EEENS1_36VarlenDynamicPersistentTileSchedulerILi128ELi96ELi256ELi128ELb1ELb1ELb1ELb1ELb0ELb1EEEEEEEEEvNT_6ParamsE:
        .type           _ZN7cutlass13device_kernelIN5flash11enable_sm90INS1_16FlashAttnFwdSm90INS1_25CollectiveMainloopFwdSm90ILi2EN4cute5tupleIJNS5_1CILi1EEES8_S8_EEENS6_IJNS7_ILi128EEENS7_ILi96EEENS7_ILi192EEEEEELi128ENS_6half_tEfNS_4arch4Sm90ELb0ELb1ELb0ELb1ELb0ELb1ELb0ELb1ELb1ELb1ELb1ELb0EEENS1_21CollectiveEpilogueFwdINS6_IJSA_SA_SB_EEES9_SE_SG_Li256ELb1ELb1ELb1ELb0EEENS1_36VarlenDynamicPersistentTileSchedulerILi128ELi96ELi256ELi128ELb1ELb1ELb1ELb1ELb0ELb1EEEEEEEEEvNT_6ParamsE,@function
        .size           _ZN7cutlass13device_kernelIN5flash11enable_sm90INS1_16FlashAttnFwdSm90INS1_25CollectiveMainloopFwdSm90ILi2EN4cute5tupleIJNS5_1CILi1EEES8_S8_EEENS6_IJNS7_ILi128EEENS7_ILi96EEENS7_ILi192EEEEEELi128ENS_6half_tEfNS_4arch4Sm90ELb0ELb1ELb0ELb1ELb0ELb1ELb0ELb1ELb1ELb1ELb1ELb0EEENS1_21CollectiveEpilogueFwdINS6_IJSA_SA_SB_EEES9_SE_SG_Li256ELb1ELb1ELb1ELb0EEENS1_36VarlenDynamicPersistentTileSchedulerILi128ELi96ELi256ELi128ELb1ELb1ELb1ELb1ELb0ELb1EEEEEEEEEvNT_6ParamsE,(.L_x_50 - _ZN7cutlass13device_kernelIN5flash11enable_sm90INS1_16FlashAttnFwdSm90INS1_25CollectiveMainloopFwdSm90ILi2EN4cute5tupleIJNS5_1CILi1EEES8_S8_EEENS6_IJNS7_ILi128EEENS7_ILi96EEENS7_ILi192EEEEEELi128ENS_6half_tEfNS_4arch4Sm90ELb0ELb1ELb0ELb1ELb0ELb1ELb0ELb1ELb1ELb1ELb1ELb0EEENS1_21CollectiveEpilogueFwdINS6_IJSA_SA_SB_EEES9_SE_SG_Li256ELb1ELb1ELb1ELb0EEENS1_36VarlenDynamicPersistentTileSchedulerILi128ELi96ELi256ELi128ELb1ELb1ELb1ELb1ELb0ELb1EEEEEEEEEvNT_6ParamsE)
        .other          _ZN7cutlass13device_kernelIN5flash11enable_sm90INS1_16FlashAttnFwdSm90INS1_25CollectiveMainloopFwdSm90ILi2EN4cute5tupleIJNS5_1CILi1EEES8_S8_EEENS6_IJNS7_ILi128EEENS7_ILi96EEENS7_ILi192EEEEEELi128ENS_6half_tEfNS_4arch4Sm90ELb0ELb1ELb0ELb1ELb0ELb1ELb0ELb1ELb1ELb1ELb1ELb0EEENS1_21CollectiveEpilogueFwdINS6_IJSA_SA_SB_EEES9_SE_SG_Li256ELb1ELb1ELb1ELb0EEENS1_36VarlenDynamicPersistentTileSchedulerILi128ELi96ELi256ELi128ELb1ELb1ELb1ELb1ELb0ELb1EEEEEEEEEvNT_6ParamsE,@"STO_CUDA_ENTRY STV_DEFAULT"
_ZN7cutlass13device_kernelIN5flash11enable_sm90INS1_16FlashAttnFwdSm90INS1_25CollectiveMainloopFwdSm90ILi2EN4cute5tupleIJNS5_1CILi1EEES8_S8_EEENS6_IJNS7_ILi128EEENS7_ILi96EEENS7_ILi192EEEEEELi128ENS_6half_tEfNS_4arch4Sm90ELb0ELb1ELb0ELb1ELb0ELb1ELb0ELb1ELb1ELb1ELb1ELb0EEENS1_21CollectiveEpilogueFwdINS6_IJSA_SA_SB_EEES9_SE_SG_Li256ELb1ELb1ELb1ELb0EEENS1_36VarlenDynamicPersistentTileSchedulerILi128ELi96ELi256ELi128ELb1ELb1ELb1ELb1ELb0ELb1EEEEEEEEEvNT_6ParamsE:
[----:B------:R-:W-:Y:S01]  /*0000*/  LDC R1, c[0x0][0x37c] ;  /* 0x0000df00ff017b82 */ /* 0x000fe20000000800 */
[----:B------:R-:W-:Y:S05]  /*0010*/  EXIT ;  /* 0x000000000000794d */ /* 0x000fea0003800000 */
.L_x_5:
        /* <DEDUP_REMOVED lines=14> */
.L_x_50:


//--------------------- .text._ZN7cutlass13device_kernelIN5flash11enable_sm90INS1_16FlashAttnFwdSm90INS1_25CollectiveMainloopFwdSm90ILi2EN4cute5tupleIJNS5_1CILi1EEES8_S8_EEENS6_IJNS7_ILi128EEESA_NS7_ILi192EEEEEELi128ENS_6half_tEfNS_4arch4Sm90ELb1ELb0ELb0ELb0ELb0ELb0ELb0ELb1ELb1ELb1ELb1ELb0EEENS1_21CollectiveEpilogueFwdINS6_IJSA_SA_SA_EEES9_SD_SF_Li256ELb0ELb1ELb1ELb0EEENS1_19SingleTileSchedulerILb0ELb1ELb1ELi128EEEEEEEEEvNT_6ParamsE --------------------------
	.section	.text._ZN7cutlass13device_kernelIN5flash11enable_sm90INS1_16FlashAttnFwdSm90INS1_25CollectiveMainloopFwdSm90ILi2EN4cute5tupleIJNS5_1CILi1EEES8_S8_EEENS6_IJNS7_ILi128EEESA_NS7_ILi192EEEEEELi128ENS_6half_tEfNS_4arch4Sm90ELb1ELb0ELb0ELb0ELb0ELb0ELb0ELb1ELb1ELb1ELb1ELb0EEENS1_21CollectiveEpilogueFwdINS6_IJSA_SA_SA_EEES9_SD_SF_Li256ELb0ELb1ELb1ELb0EEENS1_19SingleTileSchedulerILb0ELb1ELb1ELi128EEEEEEEEEvNT_6ParamsE,"ax",@progbits
	.align	128
.text._ZN7cutlass13device_kernelIN5flash11enable_sm90INS1_16FlashAttnFwdSm90INS1_25CollectiveMainloopFwdSm90ILi2EN4cute5tupleIJNS5_1CILi1EEES8_S8_EEENS6_IJNS7_ILi128EEESA_NS7_ILi192EEEEEELi128ENS_6half_tEfNS_4arch4Sm90ELb1ELb0ELb0ELb0ELb0ELb0ELb0ELb1ELb1ELb1ELb1ELb0EEENS1_21CollectiveEpilogueFwdINS6_IJSA_SA_SA_EEES9_SD_SF_Li256ELb0ELb1ELb1ELb0EEENS1_19SingleTileSchedulerILb0ELb1ELb1ELi128EEEEEEEEEvNT_6ParamsE:
        .type           _ZN7cutlass13device_kernelIN5flash11enable_sm90INS1_16FlashAttnFwdSm90INS1_25CollectiveMainloopFwdSm90ILi2EN4cute5tupleIJNS5_1CILi1EEES8_S8_EEENS6_IJNS7_ILi128EEESA_NS7_ILi192EEEEEELi128ENS_6half_tEfNS_4arch4Sm90ELb1ELb0ELb0ELb0ELb0ELb0ELb0ELb1ELb1ELb1ELb1ELb0EEENS1_21CollectiveEpilogueFwdINS6_IJSA_SA_SA_EEES9_SD_SF_Li256ELb0ELb1ELb1ELb0EEENS1_19SingleTileSchedulerILb0ELb1ELb1ELi128EEEEEEEEEvNT_6ParamsE,@function
        .size           _ZN7cutlass13device_kernelIN5flash11enable_sm90INS1_16FlashAttnFwdSm90INS1_25CollectiveMainloopFwdSm90ILi2EN4cute5tupleIJNS5_1CILi1EEES8_S8_EEENS6_IJNS7_ILi128EEESA_NS7_ILi192EEEEEELi128ENS_6half_tEfNS_4arch4Sm90ELb1ELb0ELb0ELb0ELb0ELb0ELb0ELb1ELb1ELb1ELb1ELb0EEENS1_21CollectiveEpilogueFwdINS6_IJSA_SA_SA_EEES9_SD_SF_Li256ELb0ELb1ELb1ELb0EEENS1_19SingleTileSchedulerILb0ELb1ELb1ELi128EEEEEEEEEvNT_6ParamsE,(.L_x_51 - _ZN7cutlass13device_kernelIN5flash11enable_sm90INS1_16FlashAttnFwdSm90INS1_25CollectiveMainloopFwdSm90ILi2EN4cute5tupleIJNS5_1CILi1EEES8_S8_EEENS6_IJNS7_ILi128EEESA_NS7_ILi192EEEEEELi128ENS_6half_tEfNS_4arch4Sm90ELb1ELb0ELb0ELb0ELb0ELb0ELb0ELb1ELb1ELb1ELb1ELb0EEENS1_21CollectiveEpilogueFwdINS6_IJSA_SA_SA_EEES9_SD_SF_Li256ELb0ELb1ELb1ELb0EEENS1_19SingleTileSchedulerILb0ELb1ELb1ELi128EEEEEEEEEvNT_6ParamsE)
        .other          _ZN7cutlass13device_kernelIN5flash11enable_sm90INS1_16FlashAttnFwdSm90INS1_25CollectiveMainloopFwdSm90ILi2EN4cute5tupleIJNS5_1CILi1EEES8_S8_EEENS6_IJNS7_ILi128EEESA_NS7_ILi192EEEEEELi128ENS_6half_tEfNS_4arch4Sm90ELb1ELb0ELb0ELb0ELb0ELb0ELb0ELb1ELb1ELb1ELb1ELb0EEENS1_21CollectiveEpilogueFwdINS6_IJSA_SA_SA_EEES9_SD_SF_Li256ELb0ELb1ELb1ELb0EEENS1_19SingleTileSchedulerILb0ELb1ELb1ELi128EEEEEEEEEvNT_6ParamsE,@"STO_CUDA_ENTRY STV_DEFAULT"
_ZN7cutlass13device_kernelIN5flash11enable_sm90INS1_16FlashAttnFwdSm90INS1_25CollectiveMainloopFwdSm90ILi2EN4cute5tupleIJNS5_1CILi1EEES8_S8_EEENS6_IJNS7_ILi128EEESA_NS7_ILi192EEEEEELi128ENS_6half_tEfNS_4arch4Sm90ELb1ELb0ELb0ELb0ELb0ELb0ELb0ELb1ELb1ELb1ELb1ELb0EEENS1_21CollectiveEpilogueFwdINS6_IJSA_SA_SA_EEES9_SD_SF_Li256ELb0ELb1ELb1ELb0EEENS1_19SingleTileSchedulerILb0ELb1ELb1ELi128EEEEEEEEEvNT_6ParamsE:
[----:B------:R-:W-:Y:S01]  /*0000*/  LDC R1, c[0x0][0x37c] ;  /* 0x0000df00ff017b82 */ /* 0x000fe20000000800 */
[----:B------:R-:W-:Y:S05]  /*0010*/  EXIT ;  /* 0x000000000000794d */ /* 0x000fea0003800000 */
.L_x_6:
        /* <DEDUP_REMOVED lines=14> */
.L_x_51:


//--------------------- .text._ZN7cutlass13device_kernelIN5flash11enable_sm90INS1_16FlashAttnFwdSm90INS1_25CollectiveMainloopFwdSm90ILi2EN4cute5tupleIJNS5_1CILi1EEES8_S8_EEENS6_IJNS7_ILi128EEESA_NS7_ILi192EEEEEELi128ENS_6half_tEfNS_4arch4Sm90ELb1ELb0ELb0ELb1ELb0ELb0ELb0ELb1ELb1ELb1ELb1ELb0EEENS1_21CollectiveEpilogueFwdINS6_IJSA_SA_SA_EEES9_SD_SF_Li256ELb1ELb1ELb1ELb0EEENS1_36VarlenDynamicPersistentTileSchedulerILi128ELi128ELi256ELi128ELb1ELb1ELb1ELb1ELb1ELb1EEEEEEEEEvNT_6ParamsE --------------------------
	.section	.text._ZN7cutlass13device_kernelIN5flash11enable_sm90INS1_16FlashAttnFwdSm90INS1_25CollectiveMainloopFwdSm90ILi2EN4cute5tupleIJNS5_1CILi1EEES8_S8_EEENS6_IJNS7_ILi128EEESA_NS7_ILi192EEEEEELi128ENS_6half_tEfNS_4arch4Sm90ELb1ELb0ELb0ELb1ELb0ELb0ELb0ELb1ELb1ELb1ELb1ELb0EEENS1_21CollectiveEpilogueFwdINS6_IJSA_SA_SA_EEES9_SD_SF_Li256ELb1ELb1ELb1ELb0EEENS1_36VarlenDynamicPersistentTileSchedulerILi128ELi128ELi256ELi128ELb1ELb1ELb1ELb1ELb1ELb1EEEEEEEEEvNT_6ParamsE,"ax",@progbits
	.align	128
.text._ZN7cutlass13device_kernelIN5flash11enable_sm90INS1_16FlashAttnFwdSm90INS1_25CollectiveMainloopFwdSm90ILi2EN4cute5tupleIJNS5_1CILi1EEES8_S8_EEENS6_IJNS7_ILi128EEESA_NS7_ILi192EEEEEELi128ENS_6half_tEfNS_4arch4Sm90ELb1ELb0ELb0ELb1ELb0ELb0ELb0ELb1ELb1ELb1ELb1ELb0EEENS1_21CollectiveEpilogueFwdINS6_IJSA_SA_SA_EEES9_SD_SF_Li256ELb1ELb1ELb1ELb0EEENS1_36VarlenDynamicPersistentTileSchedulerILi128ELi128ELi256ELi128ELb1ELb1ELb1ELb1ELb1ELb1EEEEEEEEEvNT_6ParamsE:
        .type           _ZN7cutlass13device_kernelIN5flash11enable_sm90INS1_16FlashAttnFwdSm90INS1_25CollectiveMainloopFwdSm90ILi2EN4cute5tupleIJNS5_1CILi1EEES8_S8_EEENS6_IJNS7_ILi128EEESA_NS7_ILi192EEEEEELi128ENS_6half_tEfNS_4arch4Sm90ELb1ELb0ELb0ELb1ELb0ELb0ELb0ELb1ELb1ELb1ELb1ELb0EEENS1_21CollectiveEpilogueFwdINS6_IJSA_SA_SA_EEES9_SD_SF_Li256ELb1ELb1ELb1ELb0EEENS1_36VarlenDynamicPersistentTileSchedulerILi128ELi128ELi256ELi128ELb1ELb1ELb1ELb1ELb1ELb1EEEEEEEEEvNT_6ParamsE,@function
        .size           _ZN7cutlass13device_kernelIN5flash11enable_sm90INS1_16FlashAttnFwdSm90INS1_25CollectiveMainloopFwdSm90ILi2EN4cute5tupleIJNS5_1CILi1EEES8_S8_EEENS6_IJNS7_ILi128EEESA_NS7_ILi192EEEEEELi128ENS_6half_tEfNS_4arch4Sm90ELb1ELb0ELb0ELb1ELb0ELb0ELb0ELb1ELb1ELb1ELb1ELb0EEENS1_21CollectiveEpilogueFwdINS6_IJSA_SA_SA_EEES9_SD_SF_Li256ELb1ELb1ELb1ELb0EEENS1_36VarlenDynamicPersistentTileSchedulerILi128ELi128ELi256ELi128ELb1ELb1ELb1ELb1ELb1ELb1EEEEEEEEEvNT_6ParamsE,(.L_x_52 - _ZN7cutlass13device_kernelIN5flash11enable_sm90INS1_16FlashAttnFwdSm90INS1_25CollectiveMainloopFwdSm90ILi2EN4cute5tupleIJNS5_1CILi1EEES8_S8_EEENS6_IJNS7_ILi128EEESA_NS7_ILi192EEEEEELi128ENS_6half_tEfNS_4arch4Sm90ELb1ELb0ELb0ELb1ELb0ELb0ELb0ELb1ELb1ELb1ELb1ELb0EEENS1_21CollectiveEpilogueFwdINS6_IJSA_SA_SA_EEES9_SD_SF_Li256ELb1ELb1ELb1ELb0EEENS1_36VarlenDynamicPersistentTileSchedulerILi128ELi128ELi256ELi128ELb1ELb1ELb1ELb1ELb1ELb1EEEEEEEEEvNT_6ParamsE)
        .other          _ZN7cutlass13device_kernelIN5flash11enable_sm90INS1_16FlashAttnFwdSm90INS1_25CollectiveMainloopFwdSm90ILi2EN4cute5tupleIJNS5_1CILi1EEES8_S8_EEENS6_IJNS7_ILi128EEESA_NS7_ILi192EEEEEELi128ENS_6half_tEfNS_4arch4Sm90ELb1ELb0ELb0ELb1ELb0ELb0ELb0ELb1ELb1ELb1ELb1ELb0EEENS1_21CollectiveEpilogueFwdINS6_IJSA_SA_SA_EEES9_SD_SF_Li256ELb1ELb1ELb1ELb0EEENS1_36VarlenDynamicPersistentTileSchedulerILi128ELi128ELi256ELi128ELb1ELb1ELb1ELb1ELb1ELb1EEEEEEEEEvNT_6ParamsE,@"STO_CUDA_ENTRY STV_DEFAULT"
_ZN7cutlass13device_kernelIN5flash11enable_sm90INS1_16FlashAttnFwdSm90INS1_25CollectiveMainloopFwdSm90ILi2EN4cute5tupleIJNS5_1CILi1EEES8_S8_EEENS6_IJNS7_ILi128EEESA_NS7_ILi192EEEEEELi128ENS_6half_tEfNS_4arch4Sm90ELb1ELb0ELb0ELb1ELb0ELb0ELb0ELb1ELb1ELb1ELb1ELb0EEENS1_21CollectiveEpilogueFwdINS6_IJSA_SA_SA_EEES9_SD_SF_Li256ELb1ELb1ELb1ELb0EEENS1_36VarlenDynamicPersistentTileSchedulerILi128ELi128ELi256ELi128ELb1ELb1ELb1ELb1ELb1ELb1EEEEEEEEEvNT_6ParamsE:
[----:B------:R-:W-:Y:S01]  /*0000*/  LDC R1, c[0x0][0x37c] ;  /* 0x0000df00ff017b82 */ /* 0x000fe20000000800 */
[----:B------:R-:W-:Y:S05]  /*0010*/  EXIT ;  /* 0x000000000000794d */ /* 0x000fea0003800000 */
.L_x_7:
        /* <DEDUP_REMOVED lines=14> */
.L_x_52:


//--------------------- .text._ZN7cutlass13device_kernelIN5flash11enable_sm90INS1_16FlashAttnFwdSm90INS1_25CollectiveMainloopFwdSm90ILi2EN4cute5tupleIJNS5_1CILi1EEES8_S8_EEENS6_IJNS7_ILi128EEESA_NS7_ILi192EEEEEELi128ENS_6half_tEfNS_4arch4Sm90ELb1ELb0ELb0ELb1ELb0ELb1ELb0ELb1ELb1ELb1ELb1ELb0EEENS1_21CollectiveEpilogueFwdINS6_IJSA_SA_SA_EEES9_SD_SF_Li256ELb1ELb1ELb1ELb0EEENS1_36VarlenDynamicPersistentTileSchedulerILi128ELi128ELi256ELi128ELb1ELb1ELb1ELb1ELb1ELb1EEEEEEEEEvNT_6ParamsE --------------------------
	.section	.text._ZN7cutlass13device_kernelIN5flash11enable_sm90INS1_16FlashAttnFwdSm90INS1_25CollectiveMainloopFwdSm90ILi2EN4cute5tupleIJNS5_1CILi1EEES8_S8_EEENS6_IJNS7_ILi128EEESA_NS7_ILi192EEEEEELi128ENS_6half_tEfNS_4arch4Sm90ELb1ELb0ELb0ELb1ELb0ELb1ELb0ELb1ELb1ELb1ELb1ELb0EEENS1_21CollectiveEpilogueFwdINS6_IJSA_SA_SA_EEES9_SD_SF_Li256ELb1ELb1ELb1ELb0EEENS1_36VarlenDynamicPersistentTileSchedulerILi128ELi128ELi256ELi128ELb1ELb1ELb1ELb1ELb1ELb1EEEEEEEEEvNT_6ParamsE,"ax",@progbits
	.align	128
.text._ZN7cutlass13device_kernelIN5flash11enable_sm90INS1_16FlashAttnFwdSm90INS1_25CollectiveMainloopFwdSm90ILi2EN4cute5tupleIJNS5_1CILi1EEES8_S8_EEENS6_IJNS7_ILi128EEESA_NS7_ILi192EEEEEELi128ENS_6half_tEfNS_4arch4Sm90ELb1ELb0ELb0ELb1ELb0ELb1ELb0ELb1ELb1ELb1ELb1ELb0EEENS1_21CollectiveEpilogueFwdINS6_IJSA_SA_SA_EEES9_SD_SF_Li256ELb1ELb1ELb1ELb0EEENS1_36VarlenDynamicPersistentTileSchedulerILi128ELi128ELi256ELi128ELb1ELb1ELb1ELb1ELb1ELb1EEEEEEEEEvNT_6ParamsE:
        .type           _ZN7cutlass13device_kernelIN5flash11enable_sm90INS1_16FlashAttnFwdSm90INS1_25CollectiveMainloopFwdSm90ILi2EN4cute5tupleIJNS5_1CILi1EEES8_S8_EEENS6_IJNS7_ILi128EEESA_NS7_ILi192EEEEEELi128ENS_6half_tEfNS_4arch4Sm90ELb1ELb0ELb0ELb1ELb0ELb1ELb0ELb1ELb1ELb1ELb1ELb0EEENS1_21CollectiveEpilogueFwdINS6_IJSA_SA_SA_EEES9_SD_SF_Li256ELb1ELb1ELb1ELb0EEENS1_36VarlenDynamicPersistentTileSchedulerILi128ELi128ELi256ELi128ELb1ELb1ELb1ELb1ELb1ELb1EEEEEEEEEvNT_6ParamsE,@function
        .size           _ZN7cutlass13device_kernelIN5flash11enable_sm90INS1_16FlashAttnFwdSm90INS1_25CollectiveMainloopFwdSm90ILi2EN4cute5tupleIJNS5_1CILi1EEES8_S8_EEENS6_IJNS7_ILi128EEESA_NS7_ILi192EEEEEELi128ENS_6half_tEfNS_4arch4Sm90ELb1ELb0ELb0ELb1ELb0ELb1ELb0ELb1ELb1ELb1ELb1ELb0EEENS1_21CollectiveEpilogueFwdINS6_IJSA_SA_SA_EEES9_SD_SF_Li256ELb1ELb1ELb1ELb0EEENS1_36VarlenDynamicPersistentTileSchedulerILi128ELi128ELi256ELi128ELb1ELb1ELb1ELb1ELb1ELb1EEEEEEEEEvNT_6ParamsE,(.L_x_53 - _ZN7cutlass13device_kernelIN5flash11enable_sm90INS1_16FlashAttnFwdSm90INS1_25CollectiveMainloopFwdSm90ILi2EN4cute5tupleIJNS5_1CILi1EEES8_S8_EEENS6_IJNS7_ILi128EEESA_NS7_ILi192EEEEEELi128ENS_6half_tEfNS_4arch4Sm90ELb1ELb0ELb0ELb1ELb0ELb1ELb0ELb1ELb1ELb1ELb1ELb0EEENS1_21CollectiveEpilogueFwdINS6_IJSA_SA_SA_EEES9_SD_SF_Li256ELb1ELb1ELb1ELb0EEENS1_36VarlenDynamicPersistentTileSchedulerILi128ELi128ELi256ELi128ELb1ELb1ELb1ELb1ELb1ELb1EEEEEEEEEvNT_6ParamsE)
        .other          _ZN7cutlass13device_kernelIN5flash11enable_sm90INS1_16FlashAttnFwdSm90INS1_25CollectiveMainloopFwdSm90ILi2EN4cute5tupleIJNS5_1CILi1EEES8_S8_EEENS6_IJNS7_ILi128EEESA_NS7_ILi192EEEEEELi128ENS_6half_tEfNS_4arch4Sm90ELb1ELb0ELb0ELb1ELb0ELb1ELb0ELb1ELb1ELb1ELb1ELb0EEENS1_21CollectiveEpilogueFwdINS6_IJSA_SA_SA_EEES9_SD_SF_Li256ELb1ELb1ELb1ELb0EEENS1_36VarlenDynamicPersistentTileSchedulerILi128ELi128ELi256ELi128ELb1ELb1ELb1ELb1ELb1ELb1EEEEEEEEEvNT_6ParamsE,@"STO_CUDA_ENTRY STV_DEFAULT"
_ZN7cutlass13device_kernelIN5flash11enable_sm90INS1_16FlashAttnFwdSm90INS1_25CollectiveMainloopFwdSm90ILi2EN4cute5tupleIJNS5_1CILi1EEES8_S8_EEENS6_IJNS7_ILi128EEESA_NS7_ILi192EEEEEELi128ENS_6half_tEfNS_4arch4Sm90ELb1ELb0ELb0ELb1ELb0ELb1ELb0ELb1ELb1ELb1ELb1ELb0EEENS1_21CollectiveEpilogueFwdINS6_IJSA_SA_SA_EEES9_SD_SF_Li256ELb1ELb1ELb1ELb0EEENS1_36VarlenDynamicPersistentTileSchedulerILi128ELi128ELi256ELi128ELb1ELb1ELb1ELb1ELb1ELb1EEEEEEEEEvNT_6ParamsE:
[----:B------:R-:W-:Y:S01]  /*0000*/  LDC R1, c[0x0][0x37c] ;  /* 0x0000df00ff017b82 */ /* 0x000fe20000000800 */
[----:B------:R-:W-:Y:S05]  /*0010*/  EXIT ;  /* 0x000000000000794d */ /* 0x000fea0003800000 */
.L_x_8:
        /* <DEDUP_REMOVED lines=14> */
.L_x_53:


//--------------------- .text._ZN7cutlass13device_kernelIN5flash11enable_sm90INS1_16FlashAttnFwdSm90INS1_25CollectiveMainloopFwdSm90ILi2EN4cute5tupleIJNS5_1CILi1EEES8_S8_EEENS6_IJNS7_ILi64EEESA_SA_EEELi512ENS_6half_tEfNS_4arch4Sm90ELb0ELb0ELb0ELb0ELb0ELb0ELb0ELb0ELb0ELb1ELb1ELb0EEENS1_21CollectiveEpilogueFwdINS6_IJSA_NS7_ILi512EEESA_EEES9_SC_SE_Li256ELb0ELb1ELb1ELb0EEENS1_19SingleTileSchedulerILb0ELb1ELb1ELi64EEEEEEEEEvNT_6ParamsE --------------------------
	.section	.text._ZN7cutlass13device_kernelIN5flash11enable_sm90INS1_16FlashAttnFwdSm90INS1_25CollectiveMainloopFwdSm90ILi2EN4cute5tupleIJNS5_1CILi1EEES8_S8_EEENS6_IJNS7_ILi64EEESA_SA_EEELi512ENS_6half_tEfNS_4arch4Sm90ELb0ELb0ELb0ELb0ELb0ELb0ELb0ELb0ELb0ELb1ELb1ELb0EEENS1_21CollectiveEpilogueFwdINS6_IJSA_NS7_ILi512EEESA_EEES9_SC_SE_Li256ELb0ELb1ELb1ELb0EEENS1_19SingleTileSchedulerILb0ELb1ELb1ELi64EEEEEEEEEvNT_6ParamsE,"ax",@progbits
	.align	128
.text._ZN7cutlass13device_kernelIN5flash11enable_sm90INS1_16FlashAttnFwdSm90INS1_25CollectiveMainloopFwdSm90ILi2EN4cute5tupleIJNS5_1CILi1EEES8_S8_EEENS6_IJNS7_ILi64EEESA_SA_EEELi512ENS_6half_tEfNS_4arch4Sm90ELb0ELb0ELb0ELb0ELb0ELb0ELb0ELb0ELb0ELb1ELb1ELb0EEENS1_21CollectiveEpilogueFwdINS6_IJSA_NS7_ILi512EEESA_EEES9_SC_SE_Li256ELb0ELb1ELb1ELb0EEENS1_19SingleTileSchedulerILb0ELb1ELb1ELi64EEEEEEEEEvNT_6ParamsE:
        .type           _ZN7cutlass13device_kernelIN5flash11enable_sm90INS1_16FlashAttnFwdSm90INS1_25CollectiveMainloopFwdSm90ILi2EN4cute5tupleIJNS5_1CILi1EEES8_S8_EEENS6_IJNS7_ILi64EEESA_SA_EEELi512ENS_6half_tEfNS_4arch4Sm90ELb0ELb0ELb0ELb0ELb0ELb0ELb0ELb0ELb0ELb1ELb1ELb0EEENS1_21CollectiveEpilogueFwdINS6_IJSA_NS7_ILi512EEESA_EEES9_SC_SE_Li256ELb0ELb1ELb1ELb0EEENS1_19SingleTileSchedulerILb0ELb1ELb1ELi64EEEEEEEEEvNT_6ParamsE,@function
        .size           _ZN7cutlass13device_kernelIN5flash11enable_sm90INS1_16FlashAttnFwdSm90INS1_25CollectiveMainloopFwdSm90ILi2EN4cute5tupleIJNS5_1CILi1EEES8_S8_EEENS6_IJNS7_ILi64EEESA_SA_EEELi512ENS_6half_tEfNS_4arch4Sm90ELb0ELb0ELb0ELb0ELb0ELb0ELb0ELb0ELb0ELb1ELb1ELb0EEENS1_21CollectiveEpilogueFwdINS6_IJSA_NS7_ILi512EEESA_EEES9_SC_SE_Li256ELb0ELb1ELb1ELb0EEENS1_19SingleTileSchedulerILb0ELb1ELb1ELi64EEEEEEEEEvNT_6ParamsE,(.L_x_54 - _ZN7cutlass13device_kernelIN5flash11enable_sm90INS1_16FlashAttnFwdSm90INS1_25CollectiveMainloopFwdSm90ILi2EN4cute5tupleIJNS5_1CILi1EEES8_S8_EEENS6_IJNS7_ILi64EEESA_SA_EEELi512ENS_6half_tEfNS_4arch4Sm90ELb0ELb0ELb0ELb0ELb0ELb0ELb0ELb0ELb0ELb1ELb1ELb0EEENS1_21CollectiveEpilogueFwdINS6_IJSA_NS7_ILi512EEESA_EEES9_SC_SE_Li256ELb0ELb1ELb1ELb0EEENS1_19SingleTileSchedulerILb0ELb1ELb1ELi64EEEEEEEEEvNT_6ParamsE)
        .other          _ZN7cutlass13device_kernelIN5flash11enable_sm90INS1_16FlashAttnFwdSm90INS1_25CollectiveMainloopFwdSm90ILi2EN4cute5tupleIJNS5_1CILi1EEES8_S8_EEENS6_IJNS7_ILi64EEESA_SA_EEELi512ENS_6half_tEfNS_4arch4Sm90ELb0ELb0ELb0ELb0ELb0ELb0ELb0ELb0ELb0ELb1ELb1ELb0EEENS1_21CollectiveEpilogueFwdINS6_IJSA_NS7_ILi512EEESA_EEES9_SC_SE_Li256ELb0ELb1ELb1ELb0EEENS1_19SingleTileSchedulerILb0ELb1ELb1ELi64EEEEEEEEEvNT_6ParamsE,@"STO_CUDA_ENTRY STV_DEFAULT"
_ZN7cutlass13device_kernelIN5flash11enable_sm90INS1_16FlashAttnFwdSm90INS1_25CollectiveMainloopFwdSm90ILi2EN4cute5tupleIJNS5_1CILi1EEES8_S8_EEENS6_IJNS7_ILi64EEESA_SA_EEELi512ENS_6half_tEfNS_4arch4Sm90ELb0ELb0ELb0ELb0ELb0ELb0ELb0ELb0ELb0ELb1ELb1ELb0EEENS1_21CollectiveEpilogueFwdINS6_IJSA_NS7_ILi512EEESA_EEES9_SC_SE_Li256ELb0ELb1ELb1ELb0EEENS1_19SingleTileSchedulerILb0ELb1ELb1ELi64EEEEEEEEEvNT_6ParamsE:
[----:B------:R-:W-:Y:S01]  /*0000*/  LDC R1, c[0x0][0x37c] ;  /* 0x0000df00ff017b82 */ /* 0x000fe20000000800 */
[----:B------:R-:W-:Y:S05]  /*0010*/  EXIT ;  /* 0x000000000000794d */ /* 0x000fea0003800000 */
.L_x_9:
        /* <DEDUP_REMOVED lines=14> */
.L_x_54:


//--------------------- .text._ZN7cutlass13device_kernelIN5flash11enable_sm90INS1_16FlashAttnFwdSm90INS1_25CollectiveMainloopFwdSm90ILi2EN4cute5tupleIJNS5_1CILi1EEES8_S8_EEENS6_IJNS7_ILi64EEESA_SA_EEELi512ENS_6half_tEfNS_4arch4Sm90ELb0ELb0ELb0ELb0ELb0ELb0ELb1ELb0ELb0ELb1ELb1ELb0EEENS1_21CollectiveEpilogueFwdINS6_IJSA_NS7_ILi512EEESA_EEES9_SC_SE_Li256ELb0ELb1ELb1ELb0EEENS1_19SingleTileSchedulerILb0ELb1ELb1ELi64EEEEEEEEEvNT_6ParamsE --------------------------
	.section	.text._ZN7cutlass13device_kernelIN5flash11enable_sm90INS1_16FlashAttnFwdSm90INS1_25CollectiveMainloopFwdSm90ILi2EN4cute5tupleIJNS5_1CILi1EEES8_S8_EEENS6_IJNS7_ILi64EEESA_SA_EEELi512ENS_6half_tEfNS_4arch4Sm90ELb0ELb0ELb0ELb0ELb0ELb0ELb1ELb0ELb0ELb1ELb1ELb0EEENS1_21CollectiveEpilogueFwdINS6_IJSA_NS7_ILi512EEESA_EEES9_SC_SE_Li256ELb0ELb1ELb1ELb0EEENS1_19SingleTileSchedulerILb0ELb1ELb1ELi64EEEEEEEEEvNT_6ParamsE,"ax",@progbits
	.align	128
.text._ZN7cutlass13device_kernelIN5flash11enable_sm90INS1_16FlashAttnFwdSm90INS1_25CollectiveMainloopFwdSm90ILi2EN4cute5tupleIJNS5_1CILi1EEES8_S8_EEENS6_IJNS7_ILi64EEESA_SA_EEELi512ENS_6half_tEfNS_4arch4Sm90ELb0ELb0ELb0ELb0ELb0ELb0ELb1ELb0ELb0ELb1ELb1ELb0EEENS1_21CollectiveEpilogueFwdINS6_IJSA_NS7_ILi512EEESA_EEES9_SC_SE_Li256ELb0ELb1ELb1ELb0EEENS1_19SingleTileSchedulerILb0ELb1ELb1ELi64EEEEEEEEEvNT_6ParamsE:
        .type           _ZN7cutlass13device_kernelIN5flash11enable_sm90INS1_16FlashAttnFwdSm90INS1_25CollectiveMainloopFwdSm90ILi2EN4cute5tupleIJNS5_1CILi1EEES8_S8_EEENS6_IJNS7_ILi64EEESA_SA_EEELi512ENS_6half_tEfNS_4arch4Sm90ELb0ELb0ELb0ELb0ELb0ELb0ELb1ELb0ELb0ELb1ELb1ELb0EEENS1_21CollectiveEpilogueFwdINS6_IJSA_NS7_ILi512EEESA_EEES9_SC_SE_Li256ELb0ELb1ELb1ELb0EEENS1_19SingleTileSchedulerILb0ELb1ELb1ELi64EEEEEEEEEvNT_6ParamsE,@function
        .size           _ZN7cutlass13device_kernelIN5flash11enable_sm90INS1_16FlashAttnFwdSm90INS1_25CollectiveMainloopFwdSm90ILi2EN4cute5tupleIJNS5_1CILi1EEES8_S8_EEENS6_IJNS7_ILi64EEESA_SA_EEELi512ENS_6half_tEfNS_4arch4Sm90ELb0ELb0ELb0ELb0ELb0ELb0ELb1ELb0ELb0ELb1ELb1ELb0EEENS1_21CollectiveEpilogueFwdINS6_IJSA_NS7_ILi512EEESA_EEES9_SC_SE_Li256ELb0ELb1ELb1ELb0EEENS1_19SingleTileSchedulerILb0ELb1ELb1ELi64EEEEEEEEEvNT_6ParamsE,(.L_x_55 - _ZN7cutlass13device_kernelIN5flash11enable_sm90INS1_16FlashAttnFwdSm90INS1_25CollectiveMainloopFwdSm90ILi2EN4cute5tupleIJNS5_1CILi1EEES8_S8_EEENS6_IJNS7_ILi64EEESA_SA_EEELi512ENS_6half_tEfNS_4arch4Sm90ELb0ELb0ELb0ELb0ELb0ELb0ELb1ELb0ELb0ELb1ELb1ELb0EEENS1_21CollectiveEpilogueFwdINS6_IJSA_NS7_ILi512EEESA_EEES9_SC_SE_Li256ELb0ELb1ELb1ELb0EEENS1_19SingleTileSchedulerILb0ELb1ELb1ELi64EEEEEEEEEvNT_6ParamsE)
        .other          _ZN7cutlass13device_kernelIN5flash11enable_sm90INS1_16FlashAttnFwdSm90INS1_25CollectiveMainloopFwdSm90ILi2EN4cute5tupleIJNS5_1CILi1EEES8_S8_EEENS6_IJNS7_ILi64EEESA_SA_EEELi512ENS_6half_tEfNS_4arch4Sm90ELb0ELb0ELb0ELb0ELb0ELb0ELb1ELb0ELb0ELb1ELb1ELb0EEENS1_21CollectiveEpilogueFwdINS6_IJSA_NS7_ILi512EEESA_EEES9_SC_SE_Li256ELb0ELb1ELb1ELb0EEENS1_19SingleTileSchedulerILb0ELb1ELb1ELi64EEEEEEEEEvNT_6ParamsE,@"STO_CUDA_ENTRY STV_DEFAULT"
_ZN7cutlass13device_kernelIN5flash11enable_sm90INS1_16FlashAttnFwdSm90INS1_25CollectiveMainloopFwdSm90ILi2EN4cute5tupleIJNS5_1CILi1EEES8_S8_EEENS6_IJNS7_ILi64EEESA_SA_EEELi512ENS_6half_tEfNS_4arch4Sm90ELb0ELb0ELb0ELb0ELb0ELb0ELb1ELb0ELb0ELb1ELb1ELb0EEENS1_21CollectiveEpilogueFwdINS6_IJSA_NS7_ILi512EEESA_EEES9_SC_SE_Li256ELb0ELb1ELb1ELb0EEENS1_19SingleTileSchedulerILb0ELb1ELb1ELi64EEEEEEEEEvNT_6ParamsE:
[----:B------:R-:W-:Y:S01]  /*0000*/  LDC R1, c[0x0][0x37c] ;  /* 0x0000df00ff017b82 */ /* 0x000fe20000000800 */
[----:B------:R-:W-:Y:S05]  /*0010*/  EXIT ;  /* 0x000000000000794d */ /* 0x000fea0003800000 */
.L_x_10:
        /* <DEDUP_REMOVED lines=14> */
.L_x_55:


//--------------------- .text._ZN7cutlass13device_kernelIN5flash11enable_sm90INS1_16FlashAttnFwdSm90INS1_25CollectiveMainloopFwdSm90ILi2EN4cute5tupleIJNS5_1CILi1EEES8_S8_EEENS6_IJNS7_ILi64EEESA_SA_EEELi512ENS_6half_tEfNS_4arch4Sm90ELb0ELb0ELb0ELb1ELb0ELb0ELb0ELb0ELb0ELb1ELb1ELb0EEENS1_21CollectiveEpilogueFwdINS6_IJSA_NS7_ILi512EEESA_EEES9_SC_SE_Li256ELb1ELb1ELb1ELb0EEENS1_36VarlenDynamicPersistentTileSchedulerILi64ELi64ELi256ELi128ELb1ELb1ELb1ELb0ELb1ELb1EEEEEEEEEvNT_6ParamsE --------------------------
	.section	.text._ZN7cutlass13device_kernelIN5flash11enable_sm90INS1_16FlashAttnFwdSm90INS1_25CollectiveMainloopFwdSm90ILi2EN4cute5tupleIJNS5_1CILi1EEES8_S8_EEENS6_IJNS7_ILi64EEESA_SA_EEELi512ENS_6half_tEfNS_4arch4Sm90ELb0ELb0ELb0ELb1ELb0ELb0ELb0ELb0ELb0ELb1ELb1ELb0EEENS1_21CollectiveEpilogueFwdINS6_IJSA_NS7_ILi512EEESA_EEES9_SC_SE_Li256ELb1ELb1ELb1ELb0EEENS1_36VarlenDynamicPersistentTileSchedulerILi64ELi64ELi256ELi128ELb1ELb1ELb1ELb0ELb1ELb1EEEEEEEEEvNT_6ParamsE,"ax",@progbits
	.align	128
.text._ZN7cutlass13device_kernelIN5flash11enable_sm90INS1_16FlashAttnFwdSm90INS1_25CollectiveMainloopFwdSm90ILi2EN4cute5tupleIJNS5_1CILi1EEES8_S8_EEENS6_IJNS7_ILi64EEESA_SA_EEELi512ENS_6half_tEfNS_4arch4Sm90ELb0ELb0ELb0ELb1ELb0ELb0ELb0ELb0ELb0ELb1ELb1ELb0EEENS1_21CollectiveEpilogueFwdINS6_IJSA_NS7_ILi512EEESA_EEES9_SC_SE_Li256ELb1ELb1ELb1ELb0EEENS1_36VarlenDynamicPersistentTileSchedulerILi64ELi64ELi256ELi128ELb1ELb1ELb1ELb0ELb1ELb1EEEEEEEEEvNT_6ParamsE:
        .type           _ZN7cutlass13device_kernelIN5flash11enable_sm90INS1_16FlashAttnFwdSm90INS1_25CollectiveMainloopFwdSm90ILi2EN4cute5tupleIJNS5_1CILi1EEES8_S8_EEENS6_IJNS7_ILi64EEESA_SA_EEELi512ENS_6half_tEfNS_4arch4Sm90ELb0ELb0ELb0ELb1ELb0ELb0ELb0ELb0ELb0ELb1ELb1ELb0EEENS1_21CollectiveEpilogueFwdINS6_IJSA_NS7_ILi512EEESA_EEES9_SC_SE_Li256ELb1ELb1ELb1ELb0EEENS1_36VarlenDynamicPersistentTileSchedulerILi64ELi64ELi256ELi128ELb1ELb1ELb1ELb0ELb1ELb1EEEEEEEEEvNT_6ParamsE,@function
        .size           _ZN7cutlass13device_kernelIN5flash11enable_sm90INS1_16FlashAttnFwdSm90INS1_25CollectiveMainloopFwdSm90ILi2EN4cute5tupleIJNS5_1CILi1EEES8_S8_EEENS6_IJNS7_ILi64EEESA_SA_EEELi512ENS_6half_tEfNS_4arch4Sm90ELb0ELb0ELb0ELb1ELb0ELb0ELb0ELb0ELb0ELb1ELb1ELb0EEENS1_21CollectiveEpilogueFwdINS6_IJSA_NS7_ILi512EEESA_EEES9_SC_SE_Li256ELb1ELb1ELb1ELb0EEENS1_36VarlenDynamicPersistentTileSchedulerILi64ELi64ELi256ELi128ELb1ELb1ELb1ELb0ELb1ELb1EEEEEEEEEvNT_6ParamsE,(.L_x_56 - _ZN7cutlass13device_kernelIN5flash11enable_sm90INS1_16FlashAttnFwdSm90INS1_25CollectiveMainloopFwdSm90ILi2EN4cute5tupleIJNS5_1CILi1EEES8_S8_EEENS6_IJNS7_ILi64EEESA_SA_EEELi512ENS_6half_tEfNS_4arch4Sm90ELb0ELb0ELb0ELb1ELb0ELb0ELb0ELb0ELb0ELb1ELb1ELb0EEENS1_21CollectiveEpilogueFwdINS6_IJSA_NS7_ILi512EEESA_EEES9_SC_SE_Li256ELb1ELb1ELb1ELb0EEENS1_36VarlenDynamicPersistentTileSchedulerILi64ELi64ELi256ELi128ELb1ELb1ELb1ELb0ELb1ELb1EEEEEEEEEvNT_6ParamsE)
        .other          _ZN7cutlass13device_kernelIN5flash11enable_sm90INS1_16FlashAttnFwdSm90INS1_25CollectiveMainloopFwdSm90ILi2EN4cute5tupleIJNS5_1CILi1EEES8_S8_EEENS6_IJNS7_ILi64EEESA_SA_EEELi512ENS_6half_tEfNS_4arch4Sm90ELb0ELb0ELb0ELb1ELb0ELb0ELb0ELb0ELb0ELb1ELb1ELb0EEENS1_21CollectiveEpilogueFwdINS6_IJSA_NS7_ILi512EEESA_EEES9_SC_SE_Li256ELb1ELb1ELb1ELb0EEENS1_36VarlenDynamicPersistentTileSchedulerILi64ELi64ELi256ELi128ELb1ELb1ELb1ELb0ELb1ELb1EEEEEEEEEvNT_6ParamsE,@"STO_CUDA_ENTRY STV_DEFAULT"
_ZN7cutlass13device_kernelIN5flash11enable_sm90INS1_16FlashAttnFwdSm90INS1_25CollectiveMainloopFwdSm90ILi2EN4cute5tupleIJNS5_1CILi1EEES8_S8_EEENS6_IJNS7_ILi64EEESA_SA_EEELi512ENS_6half_tEfNS_4arch4Sm90ELb0ELb0ELb0ELb1ELb0ELb0ELb0ELb0ELb0ELb1ELb1ELb0EEENS1_21CollectiveEpilogueFwdINS6_IJSA_NS7_ILi512EEESA_EEES9_SC_SE_Li256ELb1ELb1ELb1ELb0EEENS1_36VarlenDynamicPersistentTileSchedulerILi64ELi64ELi256ELi128ELb1ELb1ELb1ELb0ELb1ELb1EEEEEEEEEvNT_6ParamsE:
[----:B------:R-:W-:Y:S01]  /*0000*/  LDC R1, c[0x0][0x37c] ;  /* 0x0000df00ff017b82 */ /* 0x000fe20000000800 */
[----:B------:R-:W-:Y:S05]  /*0010*/  EXIT ;  /* 0x000000000000794d */ /* 0x000fea0003800000 */
.L_x_11:
        /* <DEDUP_REMOVED lines=14> */
.L_x_56:


//--------------------- .text._ZN7cutlass13device_kernelIN5flash11enable_sm90INS1_16FlashAttnFwdSm90INS1_25CollectiveMainloopFwdSm90ILi2EN4cute5tupleIJNS5_1CILi1EEES8_S8_EEENS6_IJNS7_ILi64EEESA_SA_EEELi512ENS_6half_tEfNS_4arch4Sm90ELb0ELb0ELb0ELb1ELb0ELb1ELb0ELb0ELb0ELb1ELb1ELb0EEENS1_21CollectiveEpilogueFwdINS6_IJSA_NS7_ILi512EEESA_EEES9_SC_SE_Li256ELb1ELb1ELb1ELb0EEENS1_36VarlenDynamicPersistentTileSchedulerILi64ELi64ELi256ELi128ELb1ELb1ELb1ELb0ELb1ELb1EEEEEEEEEvNT_6ParamsE --------------------------
	.section	.text._ZN7cutlass13device_kernelIN5flash11enable_sm90INS1_16FlashAttnFwdSm90INS1_25CollectiveMainloopFwdSm90ILi2EN4cute5tupleIJNS5_1CILi1EEES8_S8_EEENS6_IJNS7_ILi64EEESA_SA_EEELi512ENS_6half_tEfNS_4arch4Sm90ELb0ELb0ELb0ELb1ELb0ELb1ELb0ELb0ELb0ELb1ELb1ELb0EEENS1_21CollectiveEpilogueFwdINS6_IJSA_NS7_ILi512EEESA_EEES9_SC_SE_Li256ELb1ELb1ELb1ELb0EEENS1_36VarlenDynamicPersistentTileSchedulerILi64ELi64ELi256ELi128ELb1ELb1ELb1ELb0ELb1ELb1EEEEEEEEEvNT_6ParamsE,"ax",@progbits
	.align	128
.text._ZN7cutlass13device_kernelIN5flash11enable_sm90INS1_16FlashAttnFwdSm90INS1_25CollectiveMainloopFwdSm90ILi2EN4cute5tupleIJNS5_1CILi1EEES8_S8_EEENS6_IJNS7_ILi64EEESA_SA_EEELi512ENS_6half_tEfNS_4arch4Sm90ELb0ELb0ELb0ELb1ELb0ELb1ELb0ELb0ELb0ELb1ELb1ELb0EEENS1_21CollectiveEpilogueFwdINS6_IJSA_NS7_ILi512EEESA_EEES9_SC_SE_Li256ELb1ELb1ELb1ELb0EEENS1_36VarlenDynamicPersistentTileSchedulerILi64ELi64ELi256ELi128ELb1ELb1ELb1ELb0ELb1ELb1EEEEEEEEEvNT_6ParamsE:
        .type           _ZN7cutlass13device_kernelIN5flash11enable_sm90INS1_16FlashAttnFwdSm90INS1_25CollectiveMainloopFwdSm90ILi2EN4cute5tupleIJNS5_1CILi1EEES8_S8_EEENS6_IJNS7_ILi64EEESA_SA_EEELi512ENS_6half_tEfNS_4arch4Sm90ELb0ELb0ELb0ELb1ELb0ELb1ELb0ELb0ELb0ELb1ELb1ELb0EEENS1_21CollectiveEpilogueFwdINS6_IJSA_NS7_ILi512EEESA_EEES9_SC_SE_Li256ELb1ELb1ELb1ELb0EEENS1_36VarlenDynamicPersistentTileSchedulerILi64ELi64ELi256ELi128ELb1ELb1ELb1ELb0ELb1ELb1EEEEEEEEEvNT_6ParamsE,@function
        .size           _ZN7cutlass13device_kernelIN5flash11enable_sm90INS1_16FlashAttnFwdSm90INS1_25CollectiveMainloopFwdSm90ILi2EN4cute5tupleIJNS5_1CILi1EEES8_S8_EEENS6_IJNS7_ILi64EEESA_SA_EEELi512ENS_6half_tEfNS_4arch4Sm90ELb0ELb0ELb0ELb1ELb0ELb1ELb0ELb0ELb0ELb1ELb1ELb0EEENS1_21CollectiveEpilogueFwdINS6_IJSA_NS7_ILi512EEESA_EEES9_SC_SE_Li256ELb1ELb1ELb1ELb0EEENS1_36VarlenDynamicPersistentTileSchedulerILi64ELi64ELi256ELi128ELb1ELb1ELb1ELb0ELb1ELb1EEEEEEEEEvNT_6ParamsE,(.L_x_57 - _ZN7cutlass13device_kernelIN5flash11enable_sm90INS1_16FlashAttnFwdSm90INS1_25CollectiveMainloopFwdSm90ILi2EN4cute5tupleIJNS5_1CILi1EEES8_S8_EEENS6_IJNS7_ILi64EEESA_SA_EEELi512ENS_6half_tEfNS_4arch4Sm90ELb0ELb0ELb0ELb1ELb0ELb1ELb0ELb0ELb0ELb1ELb1ELb0EEENS1_21CollectiveEpilogueFwdINS6_IJSA_NS7_ILi512EEESA_EEES9_SC_SE_Li256ELb1ELb1ELb1ELb0EEENS1_36VarlenDynamicPersistentTileSchedulerILi64ELi64ELi256ELi128ELb1ELb1ELb1ELb0ELb1ELb1EEEEEEEEEvNT_6ParamsE)
        .other          _ZN7cutlass13device_kernelIN5flash11enable_sm90INS1_16FlashAttnFwdSm90INS1_25CollectiveMainloopFwdSm90ILi2EN4cute5tupleIJNS5_1CILi1EEES8_S8_EEENS6_IJNS7_ILi64EEESA_SA_EEELi512ENS_6half_tEfNS_4arch4Sm90ELb0ELb0ELb0ELb1ELb0ELb1ELb0ELb0ELb0ELb1ELb1ELb0EEENS1_21CollectiveEpilogueFwdINS6_IJSA_NS7_ILi512EEESA_EEES9_SC_SE_Li256ELb1ELb1ELb1ELb0EEENS1_36VarlenDynamicPersistentTileSchedulerILi64ELi64ELi256ELi128ELb1ELb1ELb1ELb0ELb1ELb1EEEEEEEEEvNT_6ParamsE,@"STO_CUDA_ENTRY STV_DEFAULT"
_ZN7cutlass13device_kernelIN5flash11enable_sm90INS1_16FlashAttnFwdSm90INS1_25CollectiveMainloopFwdSm90ILi2EN4cute5tupleIJNS5_1CILi1EEES8_S8_EEENS6_IJNS7_ILi64EEESA_SA_EEELi512ENS_6half_tEfNS_4arch4Sm90ELb0ELb0ELb0ELb1ELb0ELb1ELb0ELb0ELb0ELb1ELb1ELb0EEENS1_21CollectiveEpilogueFwdINS6_IJSA_NS7_ILi512EEESA_EEES9_SC_SE_Li256ELb1ELb1ELb1ELb0EEENS1_36VarlenDynamicPersistentTileSchedulerILi64ELi64ELi256ELi128ELb1ELb1ELb1ELb0ELb1ELb1EEEEEEEEEvNT_6ParamsE:
[----:B------:R-:W-:Y:S01]  /*0000*/  LDC R1, c[0x0][0x37c] ;  /* 0x0000df00ff017b82 */ /* 0x000fe20000000800 */
[----:B------:R-:W-:Y:S05]  /*0010*/  EXIT ;  /* 0x000000000000794d */ /* 0x000fea0003800000 */
.L_x_12:
        /* <DEDUP_REMOVED lines=14> */
.L_x_57:


//--------------------- .text._ZN7cutlass13device_kernelIN5flash11enable_sm90INS1_16FlashAttnFwdSm90INS1_25CollectiveMainloopFwdSm90ILi2EN4cute5tupleIJNS5_1CILi1EEES8_S8_EEENS6_IJNS7_ILi64EEESA_SA_EEELi512ENS_6half_tEfNS_4arch4Sm90ELb0ELb0ELb0ELb1ELb0ELb0ELb1ELb0ELb0ELb1ELb1ELb0EEENS1_21CollectiveEpilogueFwdINS6_IJSA_NS7_ILi512EEESA_EEES9_SC_SE_Li256ELb1ELb1ELb1ELb0EEENS1_36VarlenDynamicPersistentTileSchedulerILi64ELi64ELi256ELi128ELb1ELb1ELb1ELb0ELb1ELb1EEEEEEEEEvNT_6ParamsE --------------------------
	.section	.text._ZN7cutlass13device_kernelIN5flash11enable_sm90INS1_16FlashAttnFwdSm90INS1_25CollectiveMainloopFwdSm90ILi2EN4cute5tupleIJNS5_1CILi1EEES8_S8_EEENS6_IJNS7_ILi64EEESA_SA_EEELi512ENS_6half_tEfNS_4arch4Sm90ELb0ELb0ELb0ELb1ELb0ELb0ELb1ELb0ELb0ELb1ELb1ELb0EEENS1_21CollectiveEpilogueFwdINS6_IJSA_NS7_ILi512EEESA_EEES9_SC_SE_Li256ELb1ELb1ELb1ELb0EEENS1_36VarlenDynamicPersistentTileSchedulerILi64ELi64ELi256ELi128ELb1ELb1ELb1ELb0ELb1ELb1EEEEEEEEEvNT_6ParamsE,"ax",@progbits
	.align	128
.text._ZN7cutlass13device_kernelIN5flash11enable_sm90INS1_16FlashAttnFwdSm90INS1_25CollectiveMainloopFwdSm90ILi2EN4cute5tupleIJNS5_1CILi1EEES8_S8_EEENS6_IJNS7_ILi64EEESA_SA_EEELi512ENS_6half_tEfNS_4arch4Sm90ELb0ELb0ELb0ELb1ELb0ELb0ELb1ELb0ELb0ELb1ELb1ELb0EEENS1_21CollectiveEpilogueFwdINS6_IJSA_NS7_ILi512EEESA_EEES9_SC_SE_Li256ELb1ELb1ELb1ELb0EEENS1_36VarlenDynamicPersistentTileSchedulerILi64ELi64ELi256ELi128ELb1ELb1ELb1ELb0ELb1ELb1EEEEEEEEEvNT_6ParamsE:
        .type           _ZN7cutlass13device_kernelIN5flash11enable_sm90INS1_16FlashAttnFwdSm90INS1_25CollectiveMainloopFwdSm90ILi2EN4cute5tupleIJNS5_1CILi1EEES8_S8_EEENS6_IJNS7_ILi64EEESA_SA_EEELi512ENS_6half_tEfNS_4arch4Sm90ELb0ELb0ELb0ELb1ELb0ELb0ELb1ELb0ELb0ELb1ELb1ELb0EEENS1_21CollectiveEpilogueFwdINS6_IJSA_NS7_ILi512EEESA_EEES9_SC_SE_Li256ELb1ELb1ELb1ELb0EEENS1_36VarlenDynamicPersistentTileSchedulerILi64ELi64ELi256ELi128ELb1ELb1ELb1ELb0ELb1ELb1EEEEEEEEEvNT_6ParamsE,@function
        .size           _ZN7cutlass13device_kernelIN5flash11enable_sm90INS1_16FlashAttnFwdSm90INS1_25CollectiveMainloopFwdSm90ILi2EN4cute5tupleIJNS5_1CILi1EEES8_S8_EEENS6_IJNS7_ILi64EEESA_SA_EEELi512ENS_6half_tEfNS_4arch4Sm90ELb0ELb0ELb0ELb1ELb0ELb0ELb1ELb0ELb0ELb1ELb1ELb0EEENS1_21CollectiveEpilogueFwdINS6_IJSA_NS7_ILi512EEESA_EEES9_SC_SE_Li256ELb1ELb1ELb1ELb0EEENS1_36VarlenDynamicPersistentTileSchedulerILi64ELi64ELi256ELi128ELb1ELb1ELb1ELb0ELb1ELb1EEEEEEEEEvNT_6ParamsE,(.L_x_58 - _ZN7cutlass13device_kernelIN5flash11enable_sm90INS1_16FlashAttnFwdSm90INS1_25CollectiveMainloopFwdSm90ILi2EN4cute5tupleIJNS5_1CILi1EEES8_S8_EEENS6_IJNS7_ILi64EEESA_SA_EEELi512ENS_6half_tEfNS_4arch4Sm90ELb0ELb0ELb0ELb1ELb0ELb0ELb1ELb0ELb0ELb1ELb1ELb0EEENS1_21CollectiveEpilogueFwdINS6_IJSA_NS7_ILi512EEESA_EEES9_SC_SE_Li256ELb1ELb1ELb1ELb0EEENS1_36VarlenDynamicPersistentTileSchedulerILi64ELi64ELi256ELi128ELb1ELb1ELb1ELb0ELb1ELb1EEEEEEEEEvNT_6ParamsE)
        .other          _ZN7cutlass13device_kernelIN5flash11enable_sm90INS1_16FlashAttnFwdSm90INS1_25CollectiveMainloopFwdSm90ILi2EN4cute5tupleIJNS5_1CILi1EEES8_S8_EEENS6_IJNS7_ILi64EEESA_SA_EEELi512ENS_6half_tEfNS_4arch4Sm90ELb0ELb0ELb0ELb1ELb0ELb0ELb1ELb0ELb0ELb1ELb1ELb0EEENS1_21CollectiveEpilogueFwdINS6_IJSA_NS7_ILi512EEESA_EEES9_SC_SE_Li256ELb1ELb1ELb1ELb0EEENS1_36VarlenDynamicPersistentTileSchedulerILi64ELi64ELi256ELi128ELb1ELb1ELb1ELb0ELb1ELb1EEEEEEEEEvNT_6ParamsE,@"STO_CUDA_ENTRY STV_DEFAULT"
_ZN7cutlass13device_kernelIN5flash11enable_sm90INS1_16FlashAttnFwdSm90INS1_25CollectiveMainloopFwdSm90ILi2EN4cute5tupleIJNS5_1CILi1EEES8_S8_EEENS6_IJNS7_ILi64EEESA_SA_EEELi512ENS_6half_tEfNS_4arch4Sm90ELb0ELb0ELb0ELb1ELb0ELb0ELb1ELb0ELb0ELb1ELb1ELb0EEENS1_21CollectiveEpilogueFwdINS6_IJSA_NS7_ILi512EEESA_EEES9_SC_SE_Li256ELb1ELb1ELb1ELb0EEENS1_36VarlenDynamicPersistentTileSchedulerILi64ELi64ELi256ELi128ELb1ELb1ELb1ELb0ELb1ELb1EEEEEEEEEvNT_6ParamsE:
[----:B------:R-:W-:Y:S01]  /*0000*/  LDC R1, c[0x0][0x37c] ;  /* 0x0000df00ff017b82 */ /* 0x000fe20000000800 */
[----:B------:R-:W-:Y:S05]  /*0010*/  EXIT ;  /* 0x000000000000794d */ /* 0x000fea0003800000 */
.L_x_13:
        /* <DEDUP_REMOVED lines=14> */
.L_x_58:


//--------------------- .text._ZN7cutlass13device_kernelIN5flash11enable_sm90INS1_16FlashAttnFwdSm90INS1_25CollectiveMainloopFwdSm90ILi2EN4cute5tupleIJNS5_1CILi1EEES8_S8_EEENS6_IJNS7_ILi64EEESA_SA_EEELi512ENS_6half_tEfNS_4arch4Sm90ELb0ELb0ELb0ELb1ELb0ELb1ELb1ELb0ELb0ELb1ELb1ELb0EEENS1_21CollectiveEpilogueFwdINS6_IJSA_NS7_ILi512EEESA_EEES9_SC_SE_Li256ELb1ELb1ELb1ELb0EEENS1_36VarlenDynamicPersistentTileSchedulerILi64ELi64ELi256ELi128ELb1ELb1ELb1ELb0ELb1ELb1EEEEEEEEEvNT_6ParamsE --------------------------
	.section	.text._ZN7cutlass13device_kernelIN5flash11enable_sm90INS1_16FlashAttnFwdSm90INS1_25CollectiveMainloopFwdSm90ILi2EN4cute5tupleIJNS5_1CILi1EEES8_S8_EEENS6_IJNS7_ILi64EEESA_SA_EEELi512ENS_6half_tEfNS_4arch4Sm90ELb0ELb0ELb0ELb1ELb0ELb1ELb1ELb0ELb0ELb1ELb1ELb0EEENS1_21CollectiveEpilogueFwdINS6_IJSA_NS7_ILi512EEESA_EEES9_SC_SE_Li256ELb1ELb1ELb1ELb0EEENS1_36VarlenDynamicPersistentTileSchedulerILi64ELi64ELi256ELi128ELb1ELb1ELb1ELb0ELb1ELb1EEEEEEEEEvNT_6ParamsE,"ax",@progbits
	.align	128
.text._ZN7cutlass13device_kernelIN5flash11enable_sm90INS1_16FlashAttnFwdSm90INS1_25CollectiveMainloopFwdSm90ILi2EN4cute5tupleIJNS5_1CILi1EEES8_S8_EEENS6_IJNS7_ILi64EEESA_SA_EEELi512ENS_6half_tEfNS_4arch4Sm90ELb0ELb0ELb0ELb1ELb0ELb1ELb1ELb0ELb0ELb1ELb1ELb0EEENS1_21CollectiveEpilogueFwdINS6_IJSA_NS7_ILi512EEESA_EEES9_SC_SE_Li256ELb1ELb1ELb1ELb0EEENS1_36VarlenDynamicPersistentTileSchedulerILi64ELi64ELi256ELi128ELb1ELb1ELb1ELb0ELb1ELb1EEEEEEEEEvNT_6ParamsE:
        .type           _ZN7cutlass13device_kernelIN5flash11enable_sm90INS1_16FlashAttnFwdSm90INS1_25CollectiveMainloopFwdSm90ILi2EN4cute5tupleIJNS5_1CILi1EEES8_S8_EEENS6_IJNS7_ILi64EEESA_SA_EEELi512ENS_6half_tEfNS_4arch4Sm90ELb0ELb0ELb0ELb1ELb0ELb1ELb1ELb0ELb0ELb1ELb1ELb0EEENS1_21CollectiveEpilogueFwdINS6_IJSA_NS7_ILi512EEESA_EEES9_SC_SE_Li256ELb1ELb1ELb1ELb0EEENS1_36VarlenDynamicPersistentTileSchedulerILi64ELi64ELi256ELi128ELb1ELb1ELb1ELb0ELb1ELb1EEEEEEEEEvNT_6ParamsE,@function
        .size           _ZN7cutlass13device_kernelIN5flash11enable_sm90INS1_16FlashAttnFwdSm90INS1_25CollectiveMainloopFwdSm90ILi2EN4cute5tupleIJNS5_1CILi1EEES8_S8_EEENS6_IJNS7_ILi64EEESA_SA_EEELi512ENS_6half_tEfNS_4arch4Sm90ELb0ELb0ELb0ELb1ELb0ELb1ELb1ELb0ELb0ELb1ELb1ELb0EEENS1_21CollectiveEpilogueFwdINS6_IJSA_NS7_ILi512EEESA_EEES9_SC_SE_Li256ELb1ELb1ELb1ELb0EEENS1_36VarlenDynamicPersistentTileSchedulerILi64ELi64ELi256ELi128ELb1ELb1ELb1ELb0ELb1ELb1EEEEEEEEEvNT_6ParamsE,(.L_x_59 - _ZN7cutlass13device_kernelIN5flash11enable_sm90INS1_16FlashAttnFwdSm90INS1_25CollectiveMainloopFwdSm90ILi2EN4cute5tupleIJNS5_1CILi1EEES8_S8_EEENS6_IJNS7_ILi64EEESA_SA_EEELi512ENS_6half_tEfNS_4arch4Sm90ELb0ELb0ELb0ELb1ELb0ELb1ELb1ELb0ELb0ELb1ELb1ELb0EEENS1_21CollectiveEpilogueFwdINS6_IJSA_NS7_ILi512EEESA_EEES9_SC_SE_Li256ELb1ELb1ELb1ELb0EEENS1_36VarlenDynamicPersistentTileSchedulerILi64ELi64ELi256ELi128ELb1ELb1ELb1ELb0ELb1ELb1EEEEEEEEEvNT_6ParamsE)
        .other          _ZN7cutlass13device_kernelIN5flash11enable_sm90INS1_16FlashAttnFwdSm90INS1_25CollectiveMainloopFwdSm90ILi2EN4cute5tupleIJNS5_1CILi1EEES8_S8_EEENS6_IJNS7_ILi64EEESA_SA_EEELi512ENS_6half_tEfNS_4arch4Sm90ELb0ELb0ELb0ELb1ELb0ELb1ELb1ELb0ELb0ELb1ELb1ELb0EEENS1_21CollectiveEpilogueFwdINS6_IJSA_NS7_ILi512EEESA_EEES9_SC_SE_Li256ELb1ELb1ELb1ELb0EEENS1_36VarlenDynamicPersistentTileSchedulerILi64ELi64ELi256ELi128ELb1ELb1ELb1ELb0ELb1ELb1EEEEEEEEEvNT_6ParamsE,@"STO_CUDA_ENTRY STV_DEFAULT"
_ZN7cutlass13device_kernelIN5flash11enable_sm90INS1_16FlashAttnFwdSm90INS1_25CollectiveMainloopFwdSm90ILi2EN4cute5tupleIJNS5_1CILi1EEES8_S8_EEENS6_IJNS7_ILi64EEESA_SA_EEELi512ENS_6half_tEfNS_4arch4Sm90ELb0ELb0ELb0ELb1ELb0ELb1ELb1ELb0ELb0ELb1ELb1ELb0EEENS1_21CollectiveEpilogueFwdINS6_IJSA_NS7_ILi512EEESA_EEES9_SC_SE_Li256ELb1ELb1ELb1ELb0EEENS1_36VarlenDynamicPersistentTileSchedulerILi64ELi64ELi256ELi128ELb1ELb1ELb1ELb0ELb1ELb1EEEEEEEEEvNT_6ParamsE:
[----:B------:R-:W-:Y:S01]  /*0000*/  LDC R1, c[0x0][0x37c] ;  /* 0x0000df00ff017b82 */ /* 0x000fe20000000800 */
[----:B------:R-:W-:Y:S05]  /*0010*/  EXIT ;  /* 0x000000000000794d */ /* 0x000fea0003800000 */
.L_x_14:
        /* <DEDUP_REMOVED lines=14> */
.L_x_59:


//--------------------- .text._ZN7cutlass13device_kernelIN5flash11enable_sm90INS1_16FlashAttnFwdSm90INS1_25CollectiveMainloopFwdSm90ILi2EN4cute5tupleIJNS5_1CILi1EEES8_S8_EEENS6_IJNS7_ILi64EEESA_SA_EEELi512ENS_6half_tEfNS_4arch4Sm90ELb0ELb1ELb0ELb0ELb0ELb0ELb0ELb0ELb0ELb1ELb1ELb0EEENS1_21CollectiveEpilogueFwdINS6_IJSA_NS7_ILi512EEESA_EEES9_SC_SE_Li256ELb0ELb1ELb1ELb0EEENS1_19SingleTileSchedulerILb0ELb1ELb1ELi64EEEEEEEEEvNT_6ParamsE --------------------------
	.section	.text._ZN7cutlass13device_kernelIN5flash11enable_sm90INS1_16FlashAttnFwdSm90INS1_25CollectiveMainloopFwdSm90ILi2EN4cute5tupleIJNS5_1CILi1EEES8_S8_EEENS6_IJNS7_ILi64EEESA_SA_EEELi512ENS_6half_tEfNS_4arch4Sm90ELb0ELb1ELb0ELb0ELb0ELb0ELb0ELb0ELb0ELb1ELb1ELb0EEENS1_21CollectiveEpilogueFwdINS6_IJSA_NS7_ILi512EEESA_EEES9_SC_SE_Li256ELb0ELb1ELb1ELb0EEENS1_19SingleTileSchedulerILb0ELb1ELb1ELi64EEEEEEEEEvNT_6ParamsE,"ax",@progbits
	.align	128
.text._ZN7cutlass13device_kernelIN5flash11enable_sm90INS1_16FlashAttnFwdSm90INS1_25CollectiveMainloopFwdSm90ILi2EN4cute5tupleIJNS5_1CILi1EEES8_S8_EEENS6_IJNS7_ILi64EEESA_SA_EEELi512ENS_6half_tEfNS_4arch4Sm90ELb0ELb1ELb0ELb0ELb0ELb0ELb0ELb0ELb0ELb1ELb1ELb0EEENS1_21CollectiveEpilogueFwdINS6_IJSA_NS7_ILi512EEESA_EEES9_SC_SE_Li256ELb0ELb1ELb1ELb0EEENS1_19SingleTileSchedulerILb0ELb1ELb1ELi64EEEEEEEEEvNT_6ParamsE:
        .type           _ZN7cutlass13device_kernelIN5flash11enable_sm90INS1_16FlashAttnFwdSm90INS1_25CollectiveMainloopFwdSm90ILi2EN4cute5tupleIJNS5_1CILi1EEES8_S8_EEENS6_IJNS7_ILi64EEESA_SA_EEELi512ENS_6half_tEfNS_4arch4Sm90ELb0ELb1ELb0ELb0ELb0ELb0ELb0ELb0ELb0ELb1ELb1ELb0EEENS1_21CollectiveEpilogueFwdINS6_IJSA_NS7_ILi512EEESA_EEES9_SC_SE_Li256ELb0ELb1ELb1ELb0EEENS1_19SingleTileSchedulerILb0ELb1ELb1ELi64EEEEEEEEEvNT_6ParamsE,@function
        .size           _ZN7cutlass13device_kernelIN5flash11enable_sm90INS1_16FlashAttnFwdSm90INS1_25CollectiveMainloopFwdSm90ILi2EN4cute5tupleIJNS5_1CILi1EEES8_S8_EEENS6_IJNS7_ILi64EEESA_SA_EEELi512ENS_6half_tEfNS_4arch4Sm90ELb0ELb1ELb0ELb0ELb0ELb0ELb0ELb0ELb0ELb1ELb1ELb0EEENS1_21CollectiveEpilogueFwdINS6_IJSA_NS7_ILi512EEESA_EEES9_SC_SE_Li256ELb0ELb1ELb1ELb0EEENS1_19SingleTileSchedulerILb0ELb1ELb1ELi64EEEEEEEEEvNT_6ParamsE,(.L_x_60 - _ZN7cutlass13device_kernelIN5flash11enable_sm90INS1_16FlashAttnFwdSm90INS1_25CollectiveMainloopFwdSm90ILi2EN4cute5tupleIJNS5_1CILi1EEES8_S8_EEENS6_IJNS7_ILi64EEESA_SA_EEELi512ENS_6half_tEfNS_4arch4Sm90ELb0ELb1ELb0ELb0ELb0ELb0ELb0ELb0ELb0ELb1ELb1ELb0EEENS1_21CollectiveEpilogueFwdINS6_IJSA_NS7_ILi512EEESA_EEES9_SC_SE_Li256ELb0ELb1ELb1ELb0EEENS1_19SingleTileSchedulerILb0ELb1ELb1ELi64EEEEEEEEEvNT_6ParamsE)
        .other          _ZN7cutlass13device_kernelIN5flash11enable_sm90INS1_16FlashAttnFwdSm90INS1_25CollectiveMainloopFwdSm90ILi2EN4cute5tupleIJNS5_1CILi1EEES8_S8_EEENS6_IJNS7_ILi64EEESA_SA_EEELi512ENS_6half_tEfNS_4arch4Sm90ELb0ELb1ELb0ELb0ELb0ELb0ELb0ELb0ELb0ELb1ELb1ELb0EEENS1_21CollectiveEpilogueFwdINS6_IJSA_NS7_ILi512EEESA_EEES9_SC_SE_Li256ELb0ELb1ELb1ELb0EEENS1_19SingleTileSchedulerILb0ELb1ELb1ELi64EEEEEEEEEvNT_6ParamsE,@"STO_CUDA_ENTRY STV_DEFAULT"
_ZN7cutlass13device_kernelIN5flash11enable_sm90INS1_16FlashAttnFwdSm90INS1_25CollectiveMainloopFwdSm90ILi2EN4cute5tupleIJNS5_1CILi1EEES8_S8_EEENS6_IJNS7_ILi64EEESA_SA_EEELi512ENS_6half_tEfNS_4arch4Sm90ELb0ELb1ELb0ELb0ELb0ELb0ELb0ELb0ELb0ELb1ELb1ELb0EEENS1_21CollectiveEpilogueFwdINS6_IJSA_NS7_ILi512EEESA_EEES9_SC_SE_Li256ELb0ELb1ELb1ELb0EEENS1_19SingleTileSchedulerILb0ELb1ELb1ELi64EEEEEEEEEvNT_6ParamsE:
[----:B------:R-:W-:Y:S01]  /*0000*/  LDC R1, c[0x0][0x37c] ;  /* 0x0000df00ff017b82 */ /* 0x000fe20000000800 */
[----:B------:R-:W-:Y:S05]  /*0010*/  EXIT ;  /* 0x000000000000794d */ /* 0x000fea0003800000 */
.L_x_15:
        /* <DEDUP_REMOVED lines=14> */
.L_x_60:


//--------------------- .text._ZN7cutlass13device_kernelIN5flash11enable_sm90INS1_16FlashAttnFwdSm90INS1_25CollectiveMainloopFwdSm90ILi2EN4cute5tupleIJNS5_1CILi1EEES8_S8_EEENS6_IJNS7_ILi64EEESA_SA_EEELi512ENS_6half_tEfNS_4arch4Sm90ELb0ELb1ELb0ELb0ELb0ELb0ELb1ELb0ELb0ELb1ELb1ELb0EEENS1_21CollectiveEpilogueFwdINS6_IJSA_NS7_ILi512EEESA_EEES9_SC_SE_Li256ELb0ELb1ELb1ELb0EEENS1_19SingleTileSchedulerILb0ELb1ELb1ELi64EEEEEEEEEvNT_6ParamsE --------------------------
	.section	.text._ZN7cutlass13device_kernelIN5flash11enable_sm90INS1_16FlashAttnFwdSm90INS1_25CollectiveMainloopFwdSm90ILi2EN4cute5tupleIJNS5_1CILi1EEES8_S8_EEENS6_IJNS7_ILi64EEESA_SA_EEELi512ENS_6half_tEfNS_4arch4Sm90ELb0ELb1ELb0ELb0ELb0ELb0ELb1ELb0ELb0ELb1ELb1ELb0EEENS1_21CollectiveEpilogueFwdINS6_IJSA_NS7_ILi512EEESA_EEES9_SC_SE_Li256ELb0ELb1ELb1ELb0EEENS1_19SingleTileSchedulerILb0ELb1ELb1ELi64EEEEEEEEEvNT_6ParamsE,"ax",@progbits
	.align	128
.text._ZN7cutlass13device_kernelIN5flash11enable_sm90INS1_16FlashAttnFwdSm90INS1_25CollectiveMainloopFwdSm90ILi2EN4cute5tupleIJNS5_1CILi1EEES8_S8_EEENS6_IJNS7_ILi64EEESA_SA_EEELi512ENS_6half_tEfNS_4arch4Sm90ELb0ELb1ELb0ELb0ELb0ELb0ELb1ELb0ELb0ELb1ELb1ELb0EEENS1_21CollectiveEpilogueFwdINS6_IJSA_NS7_ILi512EEESA_EEES9_SC_SE_Li256ELb0ELb1ELb1ELb0EEENS1_19SingleTileSchedulerILb0ELb1ELb1ELi64EEEEEEEEEvNT_6ParamsE:
        .type           _ZN7cutlass13device_kernelIN5flash11enable_sm90INS1_16FlashAttnFwdSm90INS1_25CollectiveMainloopFwdSm90ILi2EN4cute5tupleIJNS5_1CILi1EEES8_S8_EEENS6_IJNS7_ILi64EEESA_SA_EEELi512ENS_6half_tEfNS_4arch4Sm90ELb0ELb1ELb0ELb0ELb0ELb0ELb1ELb0ELb0ELb1ELb1ELb0EEENS1_21CollectiveEpilogueFwdINS6_IJSA_NS7_ILi512EEESA_EEES9_SC_SE_Li256ELb0ELb1ELb1ELb0EEENS1_19SingleTileSchedulerILb0ELb1ELb1ELi64EEEEEEEEEvNT_6ParamsE,@function
        .size           _ZN7cutlass13device_kernelIN5flash11enable_sm90INS1_16FlashAttnFwdSm90INS1_25CollectiveMainloopFwdSm90ILi2EN4cute5tupleIJNS5_1CILi1EEES8_S8_EEENS6_IJNS7_ILi64EEESA_SA_EEELi512ENS_6half_tEfNS_4arch4Sm90ELb0ELb1ELb0ELb0ELb0ELb0ELb1ELb0ELb0ELb1ELb1ELb0EEENS1_21CollectiveEpilogueFwdINS6_IJSA_NS7_ILi512EEESA_EEES9_SC_SE_Li256ELb0ELb1ELb1ELb0EEENS1_19SingleTileSchedulerILb0ELb1ELb1ELi64EEEEEEEEEvNT_6ParamsE,(.L_x_61 - _ZN7cutlass13device_kernelIN5flash11enable_sm90INS1_16FlashAttnFwdSm90INS1_25CollectiveMainloopFwdSm90ILi2EN4cute5tupleIJNS5_1CILi1EEES8_S8_EEENS6_IJNS7_ILi64EEESA_SA_EEELi512ENS_6half_tEfNS_4arch4Sm90ELb0ELb1ELb0ELb0ELb0ELb0ELb1ELb0ELb0ELb1ELb1ELb0EEENS1_21CollectiveEpilogueFwdINS6_IJSA_NS7_ILi512EEESA_EEES9_SC_SE_Li256ELb0ELb1ELb1ELb0EEENS1_19SingleTileSchedulerILb0ELb1ELb1ELi64EEEEEEEEEvNT_6ParamsE)
        .other          _ZN7cutlass13device_kernelIN5flash11enable_sm90INS1_16FlashAttnFwdSm90INS1_25CollectiveMainloopFwdSm90ILi2EN4cute5tupleIJNS5_1CILi1EEES8_S8_EEENS6_IJNS7_ILi64EEESA_SA_EEELi512ENS_6half_tEfNS_4arch4Sm90ELb0ELb1ELb0ELb0ELb0ELb0ELb1ELb0ELb0ELb1ELb1ELb0EEENS1_21CollectiveEpilogueFwdINS6_IJSA_NS7_ILi512EEESA_EEES9_SC_SE_Li256ELb0ELb1ELb1ELb0EEENS1_19SingleTileSchedulerILb0ELb1ELb1ELi64EEEEEEEEEvNT_6ParamsE,@"STO_CUDA_ENTRY STV_DEFAULT"
_ZN7cutlass13device_kernelIN5flash11enable_sm90INS1_16FlashAttnFwdSm90INS1_25CollectiveMainloopFwdSm90ILi2EN4cute5tupleIJNS5_1CILi1EEES8_S8_EEENS6_IJNS7_ILi64EEESA_SA_EEELi512ENS_6half_tEfNS_4arch4Sm90ELb0ELb1ELb0ELb0ELb0ELb0ELb1ELb0ELb0ELb1ELb1ELb0EEENS1_21CollectiveEpilogueFwdINS6_IJSA_NS7_ILi512EEESA_EEES9_SC_SE_Li256ELb0ELb1ELb1ELb0EEENS1_19SingleTileSchedulerILb0ELb1ELb1ELi64EEEEEEEEEvNT_6ParamsE:
[----:B------:R-:W-:Y:S01]  /*0000*/  LDC R1, c[0x0][0x37c] ;  /* 0x0000df00ff017b82 */ /* 0x000fe20000000800 */
[----:B------:R-:W-:Y:S05]  /*0010*/  EXIT ;  /* 0x000000000000794d */ /* 0x000fea0003800000 */
.L_x_16:
        /* <DEDUP_REMOVED lines=14> */
.L_x_61:


//--------------------- .text._ZN7cutlass13device_kernelIN5flash11enable_sm90INS1_16FlashAttnFwdSm90INS1_25CollectiveMainloopFwdSm90ILi2EN4cute5tupleIJNS5_1CILi1EEES8_S8_EEENS6_IJNS7_ILi64EEESA_SA_EEELi512ENS_6half_tEfNS_4arch4Sm90ELb0ELb1ELb0ELb1ELb0ELb0ELb0ELb0ELb0ELb1ELb1ELb0EEENS1_21CollectiveEpilogueFwdINS6_IJSA_NS7_ILi512EEESA_EEES9_SC_SE_Li256ELb1ELb1ELb1ELb0EEENS1_36VarlenDynamicPersistentTileSchedulerILi64ELi64ELi256ELi128ELb1ELb1ELb1ELb1ELb0ELb1EEEEEEEEEvNT_6ParamsE --------------------------
	.section	.text._ZN7cutlass13device_kernelIN5flash11enable_sm90INS1_16FlashAttnFwdSm90INS1_25CollectiveMainloopFwdSm90ILi2EN4cute5tupleIJNS5_1CILi1EEES8_S8_EEENS6_IJNS7_ILi64EEESA_SA_EEELi512ENS_6half_tEfNS_4arch4Sm90ELb0ELb1ELb0ELb1ELb0ELb0ELb0ELb0ELb0ELb1ELb1ELb0EEENS1_21CollectiveEpilogueFwdINS6_IJSA_NS7_ILi512EEESA_EEES9_SC_SE_Li256ELb1ELb1ELb1ELb0EEENS1_36VarlenDynamicPersistentTileSchedulerILi64ELi64ELi256ELi128ELb1ELb1ELb1ELb1ELb0ELb1EEEEEEEEEvNT_6ParamsE,"ax",@progbits
	.align	128
.text._ZN7cutlass13device_kernelIN5flash11enable_sm90INS1_16FlashAttnFwdSm90INS1_25CollectiveMainloopFwdSm90ILi2EN4cute5tupleIJNS5_1CILi1EEES8_S8_EEENS6_IJNS7_ILi64EEESA_SA_EEELi512ENS_6half_tEfNS_4arch4Sm90ELb0ELb1ELb0ELb1ELb0ELb0ELb0ELb0ELb0ELb1ELb1ELb0EEENS1_21CollectiveEpilogueFwdINS6_IJSA_NS7_ILi512EEESA_EEES9_SC_SE_Li256ELb1ELb1ELb1ELb0EEENS1_36VarlenDynamicPersistentTileSchedulerILi64ELi64ELi256ELi128ELb1ELb1ELb1ELb1ELb0ELb1EEEEEEEEEvNT_6ParamsE:
        .type           _ZN7cutlass13device_kernelIN5flash11enable_sm90INS1_16FlashAttnFwdSm90INS1_25CollectiveMainloopFwdSm90ILi2EN4cute5tupleIJNS5_1CILi1EEES8_S8_EEENS6_IJNS7_ILi64EEESA_SA_EEELi512ENS_6half_tEfNS_4arch4Sm90ELb0ELb1ELb0ELb1ELb0ELb0ELb0ELb0ELb0ELb1ELb1ELb0EEENS1_21CollectiveEpilogueFwdINS6_IJSA_NS7_ILi512EEESA_EEES9_SC_SE_Li256ELb1ELb1ELb1ELb0EEENS1_36VarlenDynamicPersistentTileSchedulerILi64ELi64ELi256ELi128ELb1ELb1ELb1ELb1ELb0ELb1EEEEEEEEEvNT_6ParamsE,@function
        .size           _ZN7cutlass13device_kernelIN5flash11enable_sm90INS1_16FlashAttnFwdSm90INS1_25CollectiveMainloopFwdSm90ILi2EN4cute5tupleIJNS5_1CILi1EEES8_S8_EEENS6_IJNS7_ILi64EEESA_SA_EEELi512ENS_6half_tEfNS_4arch4Sm90ELb0ELb1ELb0ELb1ELb0ELb0ELb0ELb0ELb0ELb1ELb1ELb0EEENS1_21CollectiveEpilogueFwdINS6_IJSA_NS7_ILi512EEESA_EEES9_SC_SE_Li256ELb1ELb1ELb1ELb0EEENS1_36VarlenDynamicPersistentTileSchedulerILi64ELi64ELi256ELi128ELb1ELb1ELb1ELb1ELb0ELb1EEEEEEEEEvNT_6ParamsE,(.L_x_62 - _ZN7cutlass13device_kernelIN5flash11enable_sm90INS1_16FlashAttnFwdSm90INS1_25CollectiveMainloopFwdSm90ILi2EN4cute5tupleIJNS5_1CILi1EEES8_S8_EEENS6_IJNS7_ILi64EEESA_SA_EEELi512ENS_6half_tEfNS_4arch4Sm90ELb0ELb1ELb0ELb1ELb0ELb0ELb0ELb0ELb0ELb1ELb1ELb0EEENS1_21CollectiveEpilogueFwdINS6_IJSA_NS7_ILi512EEESA_EEES9_SC_SE_Li256ELb1ELb1ELb1ELb0EEENS1_36VarlenDynamicPersistentTileSchedulerILi64ELi64ELi256ELi128ELb1ELb1ELb1ELb1ELb0ELb1EEEEEEEEEvNT_6ParamsE)
        .other          _ZN7cutlass13device_kernelIN5flash11enable_sm90INS1_16FlashAttnFwdSm90INS1_25CollectiveMainloopFwdSm90ILi2EN4cute5tupleIJNS5_1CILi1EEES8_S8_EEENS6_IJNS7_ILi64EEESA_SA_EEELi512ENS_6half_tEfNS_4arch4Sm90ELb0ELb1ELb0ELb1ELb0ELb0ELb0ELb0ELb0ELb1ELb1ELb0EEENS1_21CollectiveEpilogueFwdINS6_IJSA_NS7_ILi512EEESA_EEES9_SC_SE_Li256ELb1ELb1ELb1ELb0EEENS1_36VarlenDynamicPersistentTileSchedulerILi64ELi64ELi256ELi128ELb1ELb1ELb1ELb1ELb0ELb1EEEEEEEEEvNT_6ParamsE,@"STO_CUDA_ENTRY STV_DEFAULT"
_ZN7cutlass13device_kernelIN5flash11enable_sm90INS1_16FlashAttnFwdSm90INS1_25CollectiveMainloopFwdSm90ILi2EN4cute5tupleIJNS5_1CILi1EEES8_S8_EEENS6_IJNS7_ILi64EEESA_SA_EEELi512ENS_6half_tEfNS_4arch4Sm90ELb0ELb1ELb0ELb1ELb0ELb0ELb0ELb0ELb0ELb1ELb1ELb0EEENS1_21CollectiveEpilogueFwdINS6_IJSA_NS7_ILi512EEESA_EEES9_SC_SE_Li256ELb1ELb1ELb1ELb0EEENS1_36VarlenDynamicPersistentTileSchedulerILi64ELi64ELi256ELi128ELb1ELb1ELb1ELb1ELb0ELb1EEEEEEEEEvNT_6ParamsE:
[----:B------:R-:W-:Y:S01]  /*0000*/  LDC R1, c[0x0][0x37c] ;  /* 0x0000df00ff017b82 */ /* 0x000fe20000000800 */
[----:B------:R-:W-:Y:S05]  /*0010*/  EXIT ;  /* 0x000000000000794d */ /* 0x000fea0003800000 */
.L_x_17:
        /* <DEDUP_REMOVED lines=14> */
.L_x_62:


//--------------------- .text._ZN7cutlass13device_kernelIN5flash11enable_sm90INS1_16FlashAttnFwdSm90INS1_25CollectiveMainloopFwdSm90ILi2EN4cute5tupleIJNS5_1CILi1EEES8_S8_EEENS6_IJNS7_ILi64EEESA_SA_EEELi512ENS_6half_tEfNS_4arch4Sm90ELb0ELb1ELb0ELb1ELb0ELb1ELb0ELb0ELb0ELb1ELb1ELb0EEENS1_21CollectiveEpilogueFwdINS6_IJSA_NS7_ILi512EEESA_EEES9_SC_SE_Li256ELb1ELb1ELb1ELb0EEENS1_36VarlenDynamicPersistentTileSchedulerILi64ELi64ELi256ELi128ELb1ELb1ELb1ELb1ELb0ELb1EEEEEEEEEvNT_6ParamsE --------------------------
	.section	.text._ZN7cutlass13device_kernelIN5flash11enable_sm90INS1_16FlashAttnFwdSm90INS1_25CollectiveMainloopFwdSm90ILi2EN4cute5tupleIJNS5_1CILi1EEES8_S8_EEENS6_IJNS7_ILi64EEESA_SA_EEELi512ENS_6half_tEfNS_4arch4Sm90ELb0ELb1ELb0ELb1ELb0ELb1ELb0ELb0ELb0ELb1ELb1ELb0EEENS1_21CollectiveEpilogueFwdINS6_IJSA_NS7_ILi512EEESA_EEES9_SC_SE_Li256ELb1ELb1ELb1ELb0EEENS1_36VarlenDynamicPersistentTileSchedulerILi64ELi64ELi256ELi128ELb1ELb1ELb1ELb1ELb0ELb1EEEEEEEEEvNT_6ParamsE,"ax",@progbits
	.align	128
.text._ZN7cutlass13device_kernelIN5flash11enable_sm90INS1_16FlashAttnFwdSm90INS1_25CollectiveMainloopFwdSm90ILi2EN4cute5tupleIJNS5_1CILi1EEES8_S8_EEENS6_IJNS7_ILi64EEESA_SA_EEELi512ENS_6half_tEfNS_4arch4Sm90ELb0ELb1ELb0ELb1ELb0ELb1ELb0ELb0ELb0ELb1ELb1ELb0EEENS1_21CollectiveEpilogueFwdINS6_IJSA_NS7_ILi512EEESA_EEES9_SC_SE_Li256ELb1ELb1ELb1ELb0EEENS1_36VarlenDynamicPersistentTileSchedulerILi64ELi64ELi256ELi128ELb1ELb1ELb1ELb1ELb0ELb1EEEEEEEEEvNT_6ParamsE:
        .type           _ZN7cutlass13device_kernelIN5flash11enable_sm90INS1_16FlashAttnFwdSm90INS1_25CollectiveMainloopFwdSm90ILi2EN4cute5tupleIJNS5_1CILi1EEES8_S8_EEENS6_IJNS7_ILi64EEESA_SA_EEELi512ENS_6half_tEfNS_4arch4Sm90ELb0ELb1ELb0ELb1ELb0ELb1ELb0ELb0ELb0ELb1ELb1ELb0EEENS1_21CollectiveEpilogueFwdINS6_IJSA_NS7_ILi512EEESA_EEES9_SC_SE_Li256ELb1ELb1ELb1ELb0EEENS1_36VarlenDynamicPersistentTileSchedulerILi64ELi64ELi256ELi128ELb1ELb1ELb1ELb1ELb0ELb1EEEEEEEEEvNT_6ParamsE,@function
        .size           _ZN7cutlass13device_kernelIN5flash11enable_sm90INS1_16FlashAttnFwdSm90INS1_25CollectiveMainloopFwdSm90ILi2EN4cute5tupleIJNS5_1CILi1EEES8_S8_EEENS6_IJNS7_ILi64EEESA_SA_EEELi512ENS_6half_tEfNS_4arch4Sm90ELb0ELb1ELb0ELb1ELb0ELb1ELb0ELb0ELb0ELb1ELb1ELb0EEENS1_21CollectiveEpilogueFwdINS6_IJSA_NS7_ILi512EEESA_EEES9_SC_SE_Li256ELb1ELb1ELb1ELb0EEENS1_36VarlenDynamicPersistentTileSchedulerILi64ELi64ELi256ELi128ELb1ELb1ELb1ELb1ELb0ELb1EEEEEEEEEvNT_6ParamsE,(.L_x_63 - _ZN7cutlass13device_kernelIN5flash11enable_sm90INS1_16FlashAttnFwdSm90INS1_25CollectiveMainloopFwdSm90ILi2EN4cute5tupleIJNS5_1CILi1EEES8_S8_EEENS6_IJNS7_ILi64EEESA_SA_EEELi512ENS_6half_tEfNS_4arch4Sm90ELb0ELb1ELb0ELb1ELb0ELb1ELb0ELb0ELb0ELb1ELb1ELb0EEENS1_21CollectiveEpilogueFwdINS6_IJSA_NS7_ILi512EEESA_EEES9_SC_SE_Li256ELb1ELb1ELb1ELb0EEENS1_36VarlenDynamicPersistentTileSchedulerILi64ELi64ELi256ELi128ELb1ELb1ELb1ELb1ELb0ELb1EEEEEEEEEvNT_6ParamsE)
        .other          _ZN7cutlass13device_kernelIN5flash11enable_sm90INS1_16FlashAttnFwdSm90INS1_25CollectiveMainloopFwdSm90ILi2EN4cute5tupleIJNS5_1CILi1EEES8_S8_EEENS6_IJNS7_ILi64EEESA_SA_EEELi512ENS_6half_tEfNS_4arch4Sm90ELb0ELb1ELb0ELb1ELb0ELb1ELb0ELb0ELb0ELb1ELb1ELb0EEENS1_21CollectiveEpilogueFwdINS6_IJSA_NS7_ILi512EEESA_EEES9_SC_SE_Li256ELb1ELb1ELb1ELb0EEENS1_36VarlenDynamicPersistentTileSchedulerILi64ELi64ELi256ELi128ELb1ELb1ELb1ELb1ELb0ELb1EEEEEEEEEvNT_6ParamsE,@"STO_CUDA_ENTRY STV_DEFAULT"
_ZN7cutlass13device_kernelIN5flash11enable_sm90INS1_16FlashAttnFwdSm90INS1_25CollectiveMainloopFwdSm90ILi2EN4cute5tupleIJNS5_1CILi1EEES8_S8_EEENS6_IJNS7_ILi64EEESA_SA_EEELi512ENS_6half_tEfNS_4arch4Sm90ELb0ELb1ELb0ELb1ELb0ELb1ELb0ELb0ELb0ELb1ELb1ELb0EEENS1_21CollectiveEpilogueFwdINS6_IJSA_NS7_ILi512EEESA_EEES9_SC_SE_Li256ELb1ELb1ELb1ELb0EEENS1_36VarlenDynamicPersistentTileSchedulerILi64ELi64ELi256ELi128ELb1ELb1ELb1ELb1ELb0ELb1EEEEEEEEEvNT_6ParamsE:
[----:B------:R-:W-:Y:S01]  /*0000*/  LDC R1, c[0x0][0x37c] ;  /* 0x0000df00ff017b82 */ /* 0x000fe20000000800 */
[----:B------:R-:W-:Y:S05]  /*0010*/  EXIT ;  /* 0x000000000000794d */ /* 0x000fea0003800000 */
.L_x_18:
        /* <DEDUP_REMOVED lines=14> */
.L_x_63:


//--------------------- .text._ZN7cutlass13device_kernelIN5flash11enable_sm90INS1_16FlashAttnFwdSm90INS1_25CollectiveMainloopFwdSm90ILi2EN4cute5tupleIJNS5_1CILi1EEES8_S8_EEENS6_IJNS7_ILi64EEESA_SA_EEELi512ENS_6half_tEfNS_4arch4Sm90ELb0ELb1ELb0ELb1ELb0ELb0ELb1ELb0ELb0ELb1ELb1ELb0EEENS1_21CollectiveEpilogueFwdINS6_IJSA_NS7_ILi512EEESA_EEES9_SC_SE_Li256ELb1ELb1ELb1ELb0EEENS1_36VarlenDynamicPersistentTileSchedulerILi64ELi64ELi256ELi128ELb1ELb1ELb1ELb1ELb0ELb1EEEEEEEEEvNT_6ParamsE --------------------------
	.section	.text._ZN7cutlass13device_kernelIN5flash11enable_sm90INS1_16FlashAttnFwdSm90INS1_25CollectiveMainloopFwdSm90ILi2EN4cute5tupleIJNS5_1CILi1EEES8_S8_EEENS6_IJNS7_ILi64EEESA_SA_EEELi512ENS_6half_tEfNS_4arch4Sm90ELb0ELb1ELb0ELb1ELb0ELb0ELb1ELb0ELb0ELb1ELb1ELb0EEENS1_21CollectiveEpilogueFwdINS6_IJSA_NS7_ILi512EEESA_EEES9_SC_SE_Li256ELb1ELb1ELb1ELb0EEENS1_36VarlenDynamicPersistentTileSchedulerILi64ELi64ELi256ELi128ELb1ELb1ELb1ELb1ELb0ELb1EEEEEEEEEvNT_6ParamsE,"ax",@progbits
	.align	128
.text._ZN7cutlass13device_kernelIN5flash11enable_sm90INS1_16FlashAttnFwdSm90INS1_25CollectiveMainloopFwdSm90ILi2EN4cute5tupleIJNS5_1CILi1EEES8_S8_EEENS6_IJNS7_ILi64EEESA_SA_EEELi512ENS_6half_tEfNS_4arch4Sm90ELb0ELb1ELb0ELb1ELb0ELb0ELb1ELb0ELb0ELb1ELb1ELb0EEENS1_21CollectiveEpilogueFwdINS6_IJSA_NS7_ILi512EEESA_EEES9_SC_SE_Li256ELb1ELb1ELb1ELb0EEENS1_36VarlenDynamicPersistentTileSchedulerILi64ELi64ELi256ELi128ELb1ELb1ELb1ELb1ELb0ELb1EEEEEEEEEvNT_6ParamsE:
        .type           _ZN7cutlass13device_kernelIN5flash11enable_sm90INS1_16FlashAttnFwdSm90INS1_25CollectiveMainloopFwdSm90ILi2EN4cute5tupleIJNS5_1CILi1EEES8_S8_EEENS6_IJNS7_ILi64EEESA_SA_EEELi512ENS_6half_tEfNS_4arch4Sm90ELb0ELb1ELb0ELb1ELb0ELb0ELb1ELb0ELb0ELb1ELb1ELb0EEENS1_21CollectiveEpilogueFwdINS6_IJSA_NS7_ILi512EEESA_EEES9_SC_SE_Li256ELb1ELb1ELb1ELb0EEENS1_36VarlenDynamicPersistentTileSchedulerILi64ELi64ELi256ELi128ELb1ELb1ELb1ELb1ELb0ELb1EEEEEEEEEvNT_6ParamsE,@function
        .size           _ZN7cutlass13device_kernelIN5flash11enable_sm90INS1_16FlashAttnFwdSm90INS1_25CollectiveMainloopFwdSm90ILi2EN4cute5tupleIJNS5_1CILi1EEES8_S8_EEENS6_IJNS7_ILi64EEESA_SA_EEELi512ENS_6half_tEfNS_4arch4Sm90ELb0ELb1ELb0ELb1ELb0ELb0ELb1ELb0ELb0ELb1ELb1ELb0EEENS1_21CollectiveEpilogueFwdINS6_IJSA_NS7_ILi512EEESA_EEES9_SC_SE_Li256ELb1ELb1ELb1ELb0EEENS1_36VarlenDynamicPersistentTileSchedulerILi64ELi64ELi256ELi128ELb1ELb1ELb1ELb1ELb0ELb1EEEEEEEEEvNT_6ParamsE,(.L_x_64 - _ZN7cutlass13device_kernelIN5flash11enable_sm90INS1_16FlashAttnFwdSm90INS1_25CollectiveMainloopFwdSm90ILi2EN4cute5tupleIJNS5_1CILi1EEES8_S8_EEENS6_IJNS7_ILi64EEESA_SA_EEELi512ENS_6half_tEfNS_4arch4Sm90ELb0ELb1ELb0ELb1ELb0ELb0ELb1ELb0ELb0ELb1ELb1ELb0EEENS1_21CollectiveEpilogueFwdINS6_IJSA_NS7_ILi512EEESA_EEES9_SC_SE_Li256ELb1ELb1ELb1ELb0EEENS1_36VarlenDynamicPersistentTileSchedulerILi64ELi64ELi256ELi128ELb1ELb1ELb1ELb1ELb0ELb1EEEEEEEEEvNT_6ParamsE)
        .other          _ZN7cutlass13device_kernelIN5flash11enable_sm90INS1_16FlashAttnFwdSm90INS1_25CollectiveMainloopFwdSm90ILi2EN4cute5tupleIJNS5_1CILi1EEES8_S8_EEENS6_IJNS7_ILi64EEESA_SA_EEELi512ENS_6half_tEfNS_4arch4Sm90ELb0ELb1ELb0ELb1ELb0ELb0ELb1ELb0ELb0ELb1ELb1ELb0EEENS1_21CollectiveEpilogueFwdINS6_IJSA_NS7_ILi512EEESA_EEES9_SC_SE_Li256ELb1ELb1ELb1ELb0EEENS1_36VarlenDynamicPersistentTileSchedulerILi64ELi64ELi256ELi128ELb1ELb1ELb1ELb1ELb0ELb1EEEEEEEEEvNT_6ParamsE,@"STO_CUDA_ENTRY STV_DEFAULT"
_ZN7cutlass13device_kernelIN5flash11enable_sm90INS1_16FlashAttnFwdSm90INS1_25CollectiveMainloopFwdSm90ILi2EN4cute5tupleIJNS5_1CILi1EEES8_S8_EEENS6_IJNS7_ILi64EEESA_SA_EEELi512ENS_6half_tEfNS_4arch4Sm90ELb0ELb1ELb0ELb1ELb0ELb0ELb1ELb0ELb0ELb1ELb1ELb0EEENS1_21CollectiveEpilogueFwdINS6_IJSA_NS7_ILi512EEESA_EEES9_SC_SE_Li256ELb1ELb1ELb1ELb0EEENS1_36VarlenDynamicPersistentTileSchedulerILi64ELi64ELi256ELi128ELb1ELb1ELb1ELb1ELb0ELb1EEEEEEEEEvNT_6ParamsE:
[----:B------:R-:W-:Y:S01]  /*0000*/  LDC R1, c[0x0][0x37c] ;  /* 0x0000df00ff017b82 */ /* 0x000fe20000000800 */
[----:B------:R-:W-:Y:S05]  /*0010*/  EXIT ;  /* 0x000000000000794d */ /* 0x000fea0003800000 */
.L_x_19:
        /* <DEDUP_REMOVED lines=14> */
.L_x_64:


//--------------------- .text._ZN7cutlass13device_kernelIN5flash11enable_sm90INS1_16FlashAttnFwdSm90INS1_25CollectiveMainloopFwdSm90ILi2EN4cute5tupleIJNS5_1CILi1EEES8_S8_EEENS6_IJNS7_ILi64EEESA_SA_EEELi512ENS_6half_tEfNS_4arch4Sm90ELb0ELb1ELb0ELb1ELb0ELb1ELb1ELb0ELb0ELb1ELb1ELb0EEENS1_21CollectiveEpilogueFwdINS6_IJSA_NS7_ILi512EEESA_EEES9_SC_SE_Li256ELb1ELb1ELb1ELb0EEENS1_36VarlenDynamicPersistentTileSchedulerILi64ELi64ELi256ELi128ELb1ELb1ELb1ELb1ELb0ELb1EEEEEEEEEvNT_6ParamsE --------------------------
	.section	.text._ZN7cutlass13device_kernelIN5flash11enable_sm90INS1_16FlashAttnFwdSm90INS1_25CollectiveMainloopFwdSm90ILi2EN4cute5tupleIJNS5_1CILi1EEES8_S8_EEENS6_IJNS7_ILi64EEESA_SA_EEELi512ENS_6half_tEfNS_4arch4Sm90ELb0ELb1ELb0ELb1ELb0ELb1ELb1ELb0ELb0ELb1ELb1ELb0EEENS1_21CollectiveEpilogueFwdINS6_IJSA_NS7_ILi512EEESA_EEES9_SC_SE_Li256ELb1ELb1ELb1ELb0EEENS1_36VarlenDynamicPersistentTileSchedulerILi64ELi64ELi256ELi128ELb1ELb1ELb1ELb1ELb0ELb1EEEEEEEEEvNT_6ParamsE,"ax",@progbits
	.align	128
.text._ZN7cutlass13device_kernelIN5flash11enable_sm90INS1_16FlashAttnFwdSm90INS1_25CollectiveMainloopFwdSm90ILi2EN4cute5tupleIJNS5_1CILi1EEES8_S8_EEENS6_IJNS7_ILi64EEESA_SA_EEELi512ENS_6half_tEfNS_4arch4Sm90ELb0ELb1ELb0ELb1ELb0ELb1ELb1ELb0ELb0ELb1ELb1ELb0EEENS1_21CollectiveEpilogueFwdINS6_IJSA_NS7_ILi512EEESA_EEES9_SC_SE_Li256ELb1ELb1ELb1ELb0EEENS1_36VarlenDynamicPersistentTileSchedulerILi64ELi64ELi256ELi128ELb1ELb1ELb1ELb1ELb0ELb1EEEEEEEEEvNT_6ParamsE:
        .type           _ZN7cutlass13device_kernelIN5flash11enable_sm90INS1_16FlashAttnFwdSm90INS1_25CollectiveMainloopFwdSm90ILi2EN4cute5tupleIJNS5_1CILi1EEES8_S8_EEENS6_IJNS7_ILi64EEESA_SA_EEELi512ENS_6half_tEfNS_4arch4Sm90ELb0ELb1ELb0ELb1ELb0ELb1ELb1ELb0ELb0ELb1ELb1ELb0EEENS1_21CollectiveEpilogueFwdINS6_IJSA_NS7_ILi512EEESA_EEES9_SC_SE_Li256ELb1ELb1ELb1ELb0EEENS1_36VarlenDynamicPersistentTileSchedulerILi64ELi64ELi256ELi128ELb1ELb1ELb1ELb1ELb0ELb1EEEEEEEEEvNT_6ParamsE,@function
        .size           _ZN7cutlass13device_kernelIN5flash11enable_sm90INS1_16FlashAttnFwdSm90INS1_25CollectiveMainloopFwdSm90ILi2EN4cute5tupleIJNS5_1CILi1EEES8_S8_EEENS6_IJNS7_ILi64EEESA_SA_EEELi512ENS_6half_tEfNS_4arch4Sm90ELb0ELb1ELb0ELb1ELb0ELb1ELb1ELb0ELb0ELb1ELb1ELb0EEENS1_21CollectiveEpilogueFwdINS6_IJSA_NS7_ILi512EEESA_EEES9_SC_SE_Li256ELb1ELb1ELb1ELb0EEENS1_36VarlenDynamicPersistentTileSchedulerILi64ELi64ELi256ELi128ELb1ELb1ELb1ELb1ELb0ELb1EEEEEEEEEvNT_6ParamsE,(.L_x_65 - _ZN7cutlass13device_kernelIN5flash11enable_sm90INS1_16FlashAttnFwdSm90INS1_25CollectiveMainloopFwdSm90ILi2EN4cute5tupleIJNS5_1CILi1EEES8_S8_EEENS6_IJNS7_ILi64EEESA_SA_EEELi512ENS_6half_tEfNS_4arch4Sm90ELb0ELb1ELb0ELb1ELb0ELb1ELb1ELb0ELb0ELb1ELb1ELb0EEENS1_21CollectiveEpilogueFwdINS6_IJSA_NS7_ILi512EEESA_EEES9_SC_SE_Li256ELb1ELb1ELb1ELb0EEENS1_36VarlenDynamicPersistentTileSchedulerILi64ELi64ELi256ELi128ELb1ELb1ELb1ELb1ELb0ELb1EEEEEEEEEvNT_6ParamsE)
        .other          _ZN7cutlass13device_kernelIN5flash11enable_sm90INS1_16FlashAttnFwdSm90INS1_25CollectiveMainloopFwdSm90ILi2EN4cute5tupleIJNS5_1CILi1EEES8_S8_EEENS6_IJNS7_ILi64EEESA_SA_EEELi512ENS_6half_tEfNS_4arch4Sm90ELb0ELb1ELb0ELb1ELb0ELb1ELb1ELb0ELb0ELb1ELb1ELb0EEENS1_21CollectiveEpilogueFwdINS6_IJSA_NS7_ILi512EEESA_EEES9_SC_SE_Li256ELb1ELb1ELb1ELb0EEENS1_36VarlenDynamicPersistentTileSchedulerILi64ELi64ELi256ELi128ELb1ELb1ELb1ELb1ELb0ELb1EEEEEEEEEvNT_6ParamsE,@"STO_CUDA_ENTRY STV_DEFAULT"
_ZN7cutlass13device_kernelIN5flash11enable_sm90INS1_16FlashAttnFwdSm90INS1_25CollectiveMainloopFwdSm90ILi2EN4cute5tupleIJNS5_1CILi1EEES8_S8_EEENS6_IJNS7_ILi64EEESA_SA_EEELi512ENS_6half_tEfNS_4arch4Sm90ELb0ELb1ELb0ELb1ELb0ELb1ELb1ELb0ELb0ELb1ELb1ELb0EEENS1_21CollectiveEpilogueFwdINS6_IJSA_NS7_ILi512EEESA_EEES9_SC_SE_Li256ELb1ELb1ELb1ELb0EEENS1_36VarlenDynamicPersistentTileSchedulerILi64ELi64ELi256ELi128ELb1ELb1ELb1ELb1ELb0ELb1EEEEEEEEEvNT_6ParamsE:
[----:B------:R-:W-:Y:S01]  /*0000*/  LDC R1, c[0x0][0x37c] ;  /* 0x0000df00ff017b82 */ /* 0x000fe20000000800 */
[----:B------:R-:W-:Y:S05]  /*0010*/  EXIT ;  /* 0x000000000000794d */ /* 0x000fea0003800000 */
.L_x_20:
        /* <DEDUP_REMOVED lines=14> */
.L_x_65:


//--------------------- .text._ZN7cutlass13device_kernelIN5flash11enable_sm90INS1_16FlashAttnFwdSm90INS1_25CollectiveMainloopFwdSm90ILi2EN4cute5tupleIJNS5_1CILi1EEES8_S8_EEENS6_IJNS7_ILi64EEESA_SA_EEELi512ENS_6half_tEfNS_4arch4Sm90ELb1ELb0ELb0ELb0ELb0ELb0ELb0ELb0ELb0ELb1ELb1ELb0EEENS1_21CollectiveEpilogueFwdINS6_IJSA_NS7_ILi512EEESA_EEES9_SC_SE_Li256ELb0ELb1ELb1ELb0EEENS1_19SingleTileSchedulerILb0ELb1ELb1ELi64EEEEEEEEEvNT_6ParamsE --------------------------
	.section	.text._ZN7cutlass13device_kernelIN5flash11enable_sm90INS1_16FlashAttnFwdSm90INS1_25CollectiveMainloopFwdSm90ILi2EN4cute5tupleIJNS5_1CILi1EEES8_S8_EEENS6_IJNS7_ILi64EEESA_SA_EEELi512ENS_6half_tEfNS_4arch4Sm90ELb1ELb0ELb0ELb0ELb0ELb0ELb0ELb0ELb0ELb1ELb1ELb0EEENS1_21CollectiveEpilogueFwdINS6_IJSA_NS7_ILi512EEESA_EEES9_SC_SE_Li256ELb0ELb1ELb1ELb0EEENS1_19SingleTileSchedulerILb0ELb1ELb1ELi64EEEEEEEEEvNT_6ParamsE,"ax",@progbits
	.align	128
.text._ZN7cutlass13device_kernelIN5flash11enable_sm90INS1_16FlashAttnFwdSm90INS1_25CollectiveMainloopFwdSm90ILi2EN4cute5tupleIJNS5_1CILi1EEES8_S8_EEENS6_IJNS7_ILi64EEESA_SA_EEELi512ENS_6half_tEfNS_4arch4Sm90ELb1ELb0ELb0ELb0ELb0ELb0ELb0ELb0ELb0ELb1ELb1ELb0EEENS1_21CollectiveEpilogueFwdINS6_IJSA_NS7_ILi512EEESA_EEES9_SC_SE_Li256ELb0ELb1ELb1ELb0EEENS1_19SingleTileSchedulerILb0ELb1ELb1ELi64EEEEEEEEEvNT_6ParamsE:
        .type           _ZN7cutlass13device_kernelIN5flash11enable_sm90INS1_16FlashAttnFwdSm90INS1_25CollectiveMainloopFwdSm90ILi2EN4cute5tupleIJNS5_1CILi1EEES8_S8_EEENS6_IJNS7_ILi64EEESA_SA_EEELi512ENS_6half_tEfNS_4arch4Sm90ELb1ELb0ELb0ELb0ELb0ELb0ELb0ELb0ELb0ELb1ELb1ELb0EEENS1_21CollectiveEpilogueFwdINS6_IJSA_NS7_ILi512EEESA_EEES9_SC_SE_Li256ELb0ELb1ELb1ELb0EEENS1_19SingleTileSchedulerILb0ELb1ELb1ELi64EEEEEEEEEvNT_6ParamsE,@function
        .size           _ZN7cutlass13device_kernelIN5flash11enable_sm90INS1_16FlashAttnFwdSm90INS1_25CollectiveMainloopFwdSm90ILi2EN4cute5tupleIJNS5_1CILi1EEES8_S8_EEENS6_IJNS7_ILi64EEESA_SA_EEELi512ENS_6half_tEfNS_4arch4Sm90ELb1ELb0ELb0ELb0ELb0ELb0ELb0ELb0ELb0ELb1ELb1ELb0EEENS1_21CollectiveEpilogueFwdINS6_IJSA_NS7_ILi512EEESA_EEES9_SC_SE_Li256ELb0ELb1ELb1ELb0EEENS1_19SingleTileSchedulerILb0ELb1ELb1ELi64EEEEEEEEEvNT_6ParamsE,(.L_x_66 - _ZN7cutlass13device_kernelIN5flash11enable_sm90INS1_16FlashAttnFwdSm90INS1_25CollectiveMainloopFwdSm90ILi2EN4cute5tupleIJNS5_1CILi1EEES8_S8_EEENS6_IJNS7_ILi64EEESA_SA_EEELi512ENS_6half_tEfNS_4arch4Sm90ELb1ELb0ELb0ELb0ELb0ELb0ELb0ELb0ELb0ELb1ELb1ELb0EEENS1_21CollectiveEpilogueFwdINS6_IJSA_NS7_ILi512EEESA_EEES9_SC_SE_Li256ELb0ELb1ELb1ELb0EEENS1_19SingleTileSchedulerILb0ELb1ELb1ELi64EEEEEEEEEvNT_6ParamsE)
        .other          _ZN7cutlass13device_kernelIN5flash11enable_sm90INS1_16FlashAttnFwdSm90INS1_25CollectiveMainloopFwdSm90ILi2EN4cute5tupleIJNS5_1CILi1EEES8_S8_EEENS6_IJNS7_ILi64EEESA_SA_EEELi512ENS_6half_tEfNS_4arch4Sm90ELb1ELb0ELb0ELb0ELb0ELb0ELb0ELb0ELb0ELb1ELb1ELb0EEENS1_21CollectiveEpilogueFwdINS6_IJSA_NS7_ILi512EEESA_EEES9_SC_SE_Li256ELb0ELb1ELb1ELb0EEENS1_19SingleTileSchedulerILb0ELb1ELb1ELi64EEEEEEEEEvNT_6ParamsE,@"STO_CUDA_ENTRY STV_DEFAULT"
_ZN7cutlass13device_kernelIN5flash11enable_sm90INS1_16FlashAttnFwdSm90INS1_25CollectiveMainloopFwdSm90ILi2EN4cute5tupleIJNS5_1CILi1EEES8_S8_EEENS6_IJNS7_ILi64EEESA_SA_EEELi512ENS_6half_tEfNS_4arch4Sm90ELb1ELb0ELb0ELb0ELb0ELb0ELb0ELb0ELb0ELb1ELb1ELb0EEENS1_21CollectiveEpilogueFwdINS6_IJSA_NS7_ILi512EEESA_EEES9_SC_SE_Li256ELb0ELb1ELb1ELb0EEENS1_19SingleTileSchedulerILb0ELb1ELb1ELi64EEEEEEEEEvNT_6ParamsE:
[----:B------:R-:W-:Y:S01]  /*0000*/  LDC R1, c[0x0][0x37c] ;  /* 0x0000df00ff017b82 */ /* 0x000fe20000000800 */
[----:B------:R-:W-:Y:S05]  /*0010*/  EXIT ;  /* 0x000000000000794d */ /* 0x000fea0003800000 */
.L_x_21:
        /* <DEDUP_REMOVED lines=14> */
.L_x_66:


//--------------------- .text._ZN7cutlass13device_kernelIN5flash11enable_sm90INS1_16FlashAttnFwdSm90INS1_25CollectiveMainloopFwdSm90ILi2EN4cute5tupleIJNS5_1CILi1EEES8_S8_EEENS6_IJNS7_ILi64EEESA_SA_EEELi512ENS_6half_tEfNS_4arch4Sm90ELb1ELb0ELb0ELb0ELb0ELb0ELb1ELb0ELb0ELb1ELb1ELb0EEENS1_21CollectiveEpilogueFwdINS6_IJSA_NS7_ILi512EEESA_EEES9_SC_SE_Li256ELb0ELb1ELb1ELb0EEENS1_19SingleTileSchedulerILb0ELb1ELb1ELi64EEEEEEEEEvNT_6ParamsE --------------------------
	.section	.text._ZN7cutlass13device_kernelIN5flash11enable_sm90INS1_16FlashAttnFwdSm90INS1_25CollectiveMainloopFwdSm90ILi2EN4cute5tupleIJNS5_1CILi1EEES8_S8_EEENS6_IJNS7_ILi64EEESA_SA_EEELi512ENS_6half_tEfNS_4arch4Sm90ELb1ELb0ELb0ELb0ELb0ELb0ELb1ELb0ELb0ELb1ELb1ELb0EEENS1_21CollectiveEpilogueFwdINS6_IJSA_NS7_ILi512EEESA_EEES9_SC_SE_Li256ELb0ELb1ELb1ELb0EEENS1_19SingleTileSchedulerILb0ELb1ELb1ELi64EEEEEEEEEvNT_6ParamsE,"ax",@progbits
	.align	128
.text._ZN7cutlass13device_kernelIN5flash11enable_sm90INS1_16FlashAttnFwdSm90INS1_25CollectiveMainloopFwdSm90ILi2EN4cute5tupleIJNS5_1CILi1EEES8_S8_EEENS6_IJNS7_ILi64EEESA_SA_EEELi512ENS_6half_tEfNS_4arch4Sm90ELb1ELb0ELb0ELb0ELb0ELb0ELb1ELb0ELb0ELb1ELb1ELb0EEENS1_21CollectiveEpilogueFwdINS6_IJSA_NS7_ILi512EEESA_EEES9_SC_SE_Li256ELb0ELb1ELb1ELb0EEENS1_19SingleTileSchedulerILb0ELb1ELb1ELi64EEEEEEEEEvNT_6ParamsE:
        .type           _ZN7cutlass13device_kernelIN5flash11enable_sm90INS1_16FlashAttnFwdSm90INS1_25CollectiveMainloopFwdSm90ILi2EN4cute5tupleIJNS5_1CILi1EEES8_S8_EEENS6_IJNS7_ILi64EEESA_SA_EEELi512ENS_6half_tEfNS_4arch4Sm90ELb1ELb0ELb0ELb0ELb0ELb0ELb1ELb0ELb0ELb1ELb1ELb0EEENS1_21CollectiveEpilogueFwdINS6_IJSA_NS7_ILi512EEESA_EEES9_SC_SE_Li256ELb0ELb1ELb1ELb0EEENS1_19SingleTileSchedulerILb0ELb1ELb1ELi64EEEEEEEEEvNT_6ParamsE,@function
        .size           _ZN7cutlass13device_kernelIN5flash11enable_sm90INS1_16FlashAttnFwdSm90INS1_25CollectiveMainloopFwdSm90ILi2EN4cute5tupleIJNS5_1CILi1EEES8_S8_EEENS6_IJNS7_ILi64EEESA_SA_EEELi512ENS_6half_tEfNS_4arch4Sm90ELb1ELb0ELb0ELb0ELb0ELb0ELb1ELb0ELb0ELb1ELb1ELb0EEENS1_21CollectiveEpilogueFwdINS6_IJSA_NS7_ILi512EEESA_EEES9_SC_SE_Li256ELb0ELb1ELb1ELb0EEENS1_19SingleTileSchedulerILb0ELb1ELb1ELi64EEEEEEEEEvNT_6ParamsE,(.L_x_67 - _ZN7cutlass13device_kernelIN5flash11enable_sm90INS1_16FlashAttnFwdSm90INS1_25CollectiveMainloopFwdSm90ILi2EN4cute5tupleIJNS5_1CILi1EEES8_S8_EEENS6_IJNS7_ILi64EEESA_SA_EEELi512ENS_6half_tEfNS_4arch4Sm90ELb1ELb0ELb0ELb0ELb0ELb0ELb1ELb0ELb0ELb1ELb1ELb0EEENS1_21CollectiveEpilogueFwdINS6_IJSA_NS7_ILi512EEESA_EEES9_SC_SE_Li256ELb0ELb1ELb1ELb0EEENS1_19SingleTileSchedulerILb0ELb1ELb1ELi64EEEEEEEEEvNT_6ParamsE)
        .other          _ZN7cutlass13device_kernelIN5flash11enable_sm90INS1_16FlashAttnFwdSm90INS1_25CollectiveMainloopFwdSm90ILi2EN4cute5tupleIJNS5_1CILi1EEES8_S8_EEENS6_IJNS7_ILi64EEESA_SA_EEELi512ENS_6half_tEfNS_4arch4Sm90ELb1ELb0ELb0ELb0ELb0ELb0ELb1ELb0ELb0ELb1ELb1ELb0EEENS1_21CollectiveEpilogueFwdINS6_IJSA_NS7_ILi512EEESA_EEES9_SC_SE_Li256ELb0ELb1ELb1ELb0EEENS1_19SingleTileSchedulerILb0ELb1ELb1ELi64EEEEEEEEEvNT_6ParamsE,@"STO_CUDA_ENTRY STV_DEFAULT"
_ZN7cutlass13device_kernelIN5flash11enable_sm90INS1_16FlashAttnFwdSm90INS1_25CollectiveMainloopFwdSm90ILi2EN4cute5tupleIJNS5_1CILi1EEES8_S8_EEENS6_IJNS7_ILi64EEESA_SA_EEELi512ENS_6half_tEfNS_4arch4Sm90ELb1ELb0ELb0ELb0ELb0ELb0ELb1ELb0ELb0ELb1ELb1ELb0EEENS1_21CollectiveEpilogueFwdINS6_IJSA_NS7_ILi512EEESA_EEES9_SC_SE_Li256ELb0ELb1ELb1ELb0EEENS1_19SingleTileSchedulerILb0ELb1ELb1ELi64EEEEEEEEEvNT_6ParamsE:
[----:B------:R-:W-:Y:S01]  /*0000*/  LDC R1, c[0x0][0x37c] ;  /* 0x0000df00ff017b82 */ /* 0x000fe20000000800 */
[----:B------:R-:W-:Y:S05]  /*0010*/  EXIT ;  /* 0x000000000000794d */ /* 0x000fea0003800000 */
.L_x_22:
        /* <DEDUP_REMOVED lines=14> */
.L_x_67:


//--------------------- .text._ZN7cutlass13device_kernelIN5flash11enable_sm90INS1_16FlashAttnFwdSm90INS1_25CollectiveMainloopFwdSm90ILi2EN4cute5tupleIJNS5_1CILi1EEES8_S8_EEENS6_IJNS7_ILi64EEESA_SA_EEELi512ENS_6half_tEfNS_4arch4Sm90ELb1ELb0ELb0ELb1ELb0ELb0ELb0ELb0ELb0ELb1ELb1ELb0EEENS1_21CollectiveEpilogueFwdINS6_IJSA_NS7_ILi512EEESA_EEES9_SC_SE_Li256ELb1ELb1ELb1ELb0EEENS1_36VarlenDynamicPersistentTileSchedulerILi64ELi64ELi256ELi128ELb1ELb1ELb1ELb1ELb1ELb1EEEEEEEEEvNT_6ParamsE --------------------------
	.section	.text._ZN7cutlass13device_kernelIN5flash11enable_sm90INS1_16FlashAttnFwdSm90INS1_25CollectiveMainloopFwdSm90ILi2EN4cute5tupleIJNS5_1CILi1EEES8_S8_EEENS6_IJNS7_ILi64EEESA_SA_EEELi512ENS_6half_tEfNS_4arch4Sm90ELb1ELb0ELb0ELb1ELb0ELb0ELb0ELb0ELb0ELb1ELb1ELb0EEENS1_21CollectiveEpilogueFwdINS6_IJSA_NS7_ILi512EEESA_EEES9_SC_SE_Li256ELb1ELb1ELb1ELb0EEENS1_36VarlenDynamicPersistentTileSchedulerILi64ELi64ELi256ELi128ELb1ELb1ELb1ELb1ELb1ELb1EEEEEEEEEvNT_6ParamsE,"ax",@progbits
	.align	128
.text._ZN7cutlass13device_kernelIN5flash11enable_sm90INS1_16FlashAttnFwdSm90INS1_25CollectiveMainloopFwdSm90ILi2EN4cute5tupleIJNS5_1CILi1EEES8_S8_EEENS6_IJNS7_ILi64EEESA_SA_EEELi512ENS_6half_tEfNS_4arch4Sm90ELb1ELb0ELb0ELb1ELb0ELb0ELb0ELb0ELb0ELb1ELb1ELb0EEENS1_21CollectiveEpilogueFwdINS6_IJSA_NS7_ILi512EEESA_EEES9_SC_SE_Li256ELb1ELb1ELb1ELb0EEENS1_36VarlenDynamicPersistentTileSchedulerILi64ELi64ELi256ELi128ELb1ELb1ELb1ELb1ELb1ELb1EEEEEEEEEvNT_6ParamsE:
        .type           _ZN7cutlass13device_kernelIN5flash11enable_sm90INS1_16FlashAttnFwdSm90INS1_25CollectiveMainloopFwdSm90ILi2EN4cute5tupleIJNS5_1CILi1EEES8_S8_EEENS6_IJNS7_ILi64EEESA_SA_EEELi512ENS_6half_tEfNS_4arch4Sm90ELb1ELb0ELb0ELb1ELb0ELb0ELb0ELb0ELb0ELb1ELb1ELb0EEENS1_21CollectiveEpilogueFwdINS6_IJSA_NS7_ILi512EEESA_EEES9_SC_SE_Li256ELb1ELb1ELb1ELb0EEENS1_36VarlenDynamicPersistentTileSchedulerILi64ELi64ELi256ELi128ELb1ELb1ELb1ELb1ELb1ELb1EEEEEEEEEvNT_6ParamsE,@function
        .size           _ZN7cutlass13device_kernelIN5flash11enable_sm90INS1_16FlashAttnFwdSm90INS1_25CollectiveMainloopFwdSm90ILi2EN4cute5tupleIJNS5_1CILi1EEES8_S8_EEENS6_IJNS7_ILi64EEESA_SA_EEELi512ENS_6half_tEfNS_4arch4Sm90ELb1ELb0ELb0ELb1ELb0ELb0ELb0ELb0ELb0ELb1ELb1ELb0EEENS1_21CollectiveEpilogueFwdINS6_IJSA_NS7_ILi512EEESA_EEES9_SC_SE_Li256ELb1ELb1ELb1ELb0EEENS1_36VarlenDynamicPersistentTileSchedulerILi64ELi64ELi256ELi128ELb1ELb1ELb1ELb1ELb1ELb1EEEEEEEEEvNT_6ParamsE,(.L_x_68 - _ZN7cutlass13device_kernelIN5flash11enable_sm90INS1_16FlashAttnFwdSm90INS1_25CollectiveMainloopFwdSm90ILi2EN4cute5tupleIJNS5_1CILi1EEES8_S8_EEENS6_IJNS7_ILi64EEESA_SA_EEELi512ENS_6half_tEfNS_4arch4Sm90ELb1ELb0ELb0ELb1ELb0ELb0ELb0ELb0ELb0ELb1ELb1ELb0EEENS1_21CollectiveEpilogueFwdINS6_IJSA_NS7_ILi512EEESA_EEES9_SC_SE_Li256ELb1ELb1ELb1ELb0EEENS1_36VarlenDynamicPersistentTileSchedulerILi64ELi64ELi256ELi128ELb1ELb1ELb1ELb1ELb1ELb1EEEEEEEEEvNT_6ParamsE)
        .other          _ZN7cutlass13device_kernelIN5flash11enable_sm90INS1_16FlashAttnFwdSm90INS1_25CollectiveMainloopFwdSm90ILi2EN4cute5tupleIJNS5_1CILi1EEES8_S8_EEENS6_IJNS7_ILi64EEESA_SA_EEELi512ENS_6half_tEfNS_4arch4Sm90ELb1ELb0ELb0ELb1ELb0ELb0ELb0ELb0ELb0ELb1ELb1ELb0EEENS1_21CollectiveEpilogueFwdINS6_IJSA_NS7_ILi512EEESA_EEES9_SC_SE_Li256ELb1ELb1ELb1ELb0EEENS1_36VarlenDynamicPersistentTileSchedulerILi64ELi64ELi256ELi128ELb1ELb1ELb1ELb1ELb1ELb1EEEEEEEEEvNT_6ParamsE,@"STO_CUDA_ENTRY STV_DEFAULT"
_ZN7cutlass13device_kernelIN5flash11enable_sm90INS1_16FlashAttnFwdSm90INS1_25CollectiveMainloopFwdSm90ILi2EN4cute5tupleIJNS5_1CILi1EEES8_S8_EEENS6_IJNS7_ILi64EEESA_SA_EEELi512ENS_6half_tEfNS_4arch4Sm90ELb1ELb0ELb0ELb1ELb0ELb0ELb0ELb0ELb0ELb1ELb1ELb0EEENS1_21CollectiveEpilogueFwdINS6_IJSA_NS7_ILi512EEESA_EEES9_SC_SE_Li256ELb1ELb1ELb1ELb0EEENS1_36VarlenDynamicPersistentTileSchedulerILi64ELi64ELi256ELi128ELb1ELb1ELb1ELb1ELb1ELb1EEEEEEEEEvNT_6ParamsE:
[----:B------:R-:W-:Y:S01]  /*0000*/  LDC R1, c[0x0][0x37c] ;  /* 0x0000df00ff017b82 */ /* 0x000fe20000000800 */
[----:B------:R-:W-:Y:S05]  /*0010*/  EXIT ;  /* 0x000000000000794d */ /* 0x000fea0003800000 */
.L_x_23:
        /* <DEDUP_REMOVED lines=14> */
.L_x_68:


//--------------------- .text._ZN7cutlass13device_kernelIN5flash11enable_sm90INS1_16FlashAttnFwdSm90INS1_25CollectiveMainloopFwdSm90ILi2EN4cute5tupleIJNS5_1CILi1EEES8_S8_EEENS6_IJNS7_ILi64EEESA_SA_EEELi512ENS_6half_tEfNS_4arch4Sm90ELb1ELb0ELb0ELb1ELb0ELb1ELb0ELb0ELb0ELb1ELb1ELb0EEENS1_21CollectiveEpilogueFwdINS6_IJSA_NS7_ILi512EEESA_EEES9_SC_SE_Li256ELb1ELb1ELb1ELb0EEENS1_36VarlenDynamicPersistentTileSchedulerILi64ELi64ELi256ELi128ELb1ELb1ELb1ELb1ELb1ELb1EEEEEEEEEvNT_6ParamsE --------------------------
	.section	.text._ZN7cutlass13device_kernelIN5flash11enable_sm90INS1_16FlashAttnFwdSm90INS1_25CollectiveMainloopFwdSm90ILi2EN4cute5tupleIJNS5_1CILi1EEES8_S8_EEENS6_IJNS7_ILi64EEESA_SA_EEELi512ENS_6half_tEfNS_4arch4Sm90ELb1ELb0ELb0ELb1ELb0ELb1ELb0ELb0ELb0ELb1ELb1ELb0EEENS1_21CollectiveEpilogueFwdINS6_IJSA_NS7_ILi512EEESA_EEES9_SC_SE_Li256ELb1ELb1ELb1ELb0EEENS1_36VarlenDynamicPersistentTileSchedulerILi64ELi64ELi256ELi128ELb1ELb1ELb1ELb1ELb1ELb1EEEEEEEEEvNT_6ParamsE,"ax",@progbits
	.align	128
.text._ZN7cutlass13device_kernelIN5flash11enable_sm90INS1_16FlashAttnFwdSm90INS1_25CollectiveMainloopFwdSm90ILi2EN4cute5tupleIJNS5_1CILi1EEES8_S8_EEENS6_IJNS7_ILi64EEESA_SA_EEELi512ENS_6half_tEfNS_4arch4Sm90ELb1ELb0ELb0ELb1ELb0ELb1ELb0ELb0ELb0ELb1ELb1ELb0EEENS1_21CollectiveEpilogueFwdINS6_IJSA_NS7_ILi512EEESA_EEES9_SC_SE_Li256ELb1ELb1ELb1ELb0EEENS1_36VarlenDynamicPersistentTileSchedulerILi64ELi64ELi256ELi128ELb1ELb1ELb1ELb1ELb1ELb1EEEEEEEEEvNT_6ParamsE:
        .type           _ZN7cutlass13device_kernelIN5flash11enable_sm90INS1_16FlashAttnFwdSm90INS1_25CollectiveMainloopFwdSm90ILi2EN4cute5tupleIJNS5_1CILi1EEES8_S8_EEENS6_IJNS7_ILi64EEESA_SA_EEELi512ENS_6half_tEfNS_4arch4Sm90ELb1ELb0ELb0ELb1ELb0ELb1ELb0ELb0ELb0ELb1ELb1ELb0EEENS1_21CollectiveEpilogueFwdINS6_IJSA_NS7_ILi512EEESA_EEES9_SC_SE_Li256ELb1ELb1ELb1ELb0EEENS1_36VarlenDynamicPersistentTileSchedulerILi64ELi64ELi256ELi128ELb1ELb1ELb1ELb1ELb1ELb1EEEEEEEEEvNT_6ParamsE,@function
        .size           _ZN7cutlass13device_kernelIN5flash11enable_sm90INS1_16FlashAttnFwdSm90INS1_25CollectiveMainloopFwdSm90ILi2EN4cute5tupleIJNS5_1CILi1EEES8_S8_EEENS6_IJNS7_ILi64EEESA_SA_EEELi512ENS_6half_tEfNS_4arch4Sm90ELb1ELb0ELb0ELb1ELb0ELb1ELb0ELb0ELb0ELb1ELb1ELb0EEENS1_21CollectiveEpilogueFwdINS6_IJSA_NS7_ILi512EEESA_EEES9_SC_SE_Li256ELb1ELb1ELb1ELb0EEENS1_36VarlenDynamicPersistentTileSchedulerILi64ELi64ELi256ELi128ELb1ELb1ELb1ELb1ELb1ELb1EEEEEEEEEvNT_6ParamsE,(.L_x_69 - _ZN7cutlass13device_kernelIN5flash11enable_sm90INS1_16FlashAttnFwdSm90INS1_25CollectiveMainloopFwdSm90ILi2EN4cute5tupleIJNS5_1CILi1EEES8_S8_EEENS6_IJNS7_ILi64EEESA_SA_EEELi512ENS_6half_tEfNS_4arch4Sm90ELb1ELb0ELb0ELb1ELb0ELb1ELb0ELb0ELb0ELb1ELb1ELb0EEENS1_21CollectiveEpilogueFwdINS6_IJSA_NS7_ILi512EEESA_EEES9_SC_SE_Li256ELb1ELb1ELb1ELb0EEENS1_36VarlenDynamicPersistentTileSchedulerILi64ELi64ELi256ELi128ELb1ELb1ELb1ELb1ELb1ELb1EEEEEEEEEvNT_6ParamsE)
        .other          _ZN7cutlass13device_kernelIN5flash11enable_sm90INS1_16FlashAttnFwdSm90INS1_25CollectiveMainloopFwdSm90ILi2EN4cute5tupleIJNS5_1CILi1EEES8_S8_EEENS6_IJNS7_ILi64EEESA_SA_EEELi512ENS_6half_tEfNS_4arch4Sm90ELb1ELb0ELb0ELb1ELb0ELb1ELb0ELb0ELb0ELb1ELb1ELb0EEENS1_21CollectiveEpilogueFwdINS6_IJSA_NS7_ILi512EEESA_EEES9_SC_SE_Li256ELb1ELb1ELb1ELb0EEENS1_36VarlenDynamicPersistentTileSchedulerILi64ELi64ELi256ELi128ELb1ELb1ELb1ELb1ELb1ELb1EEEEEEEEEvNT_6ParamsE,@"STO_CUDA_ENTRY STV_DEFAULT"
_ZN7cutlass13device_kernelIN5flash11enable_sm90INS1_16FlashAttnFwdSm90INS1_25CollectiveMainloopFwdSm90ILi2EN4cute5tupleIJNS5_1CILi1EEES8_S8_EEENS6_IJNS7_ILi64EEESA_SA_EEELi512ENS_6half_tEfNS_4arch4Sm90ELb1ELb0ELb0ELb1ELb0ELb1ELb0ELb0ELb0ELb1ELb1ELb0EEENS1_21CollectiveEpilogueFwdINS6_IJSA_NS7_ILi512EEESA_EEES9_SC_SE_Li256ELb1ELb1ELb1ELb0EEENS1_36VarlenDynamicPersistentTileSchedulerILi64ELi64ELi256ELi128ELb1ELb1ELb1ELb1ELb1ELb1EEEEEEEEEvNT_6ParamsE:
[----:B------:R-:W-:Y:S01]  /*0000*/  LDC R1, c[0x0][0x37c] ;  /* 0x0000df00ff017b82 */ /* 0x000fe20000000800 */
[----:B------:R-:W-:Y:S05]  /*0010*/  EXIT ;  /* 0x000000000000794d */ /* 0x000fea0003800000 */
.L_x_24:
        /* <DEDUP_REMOVED lines=14> */
.L_x_69:


//--------------------- .text._ZN7cutlass13device_kernelIN5flash11enable_sm90INS1_16FlashAttnFwdSm90INS1_25CollectiveMainloopFwdSm90ILi2EN4cute5tupleIJNS5_1CILi1EEES8_S8_EEENS6_IJNS7_ILi64EEESA_SA_EEELi512ENS_6half_tEfNS_4arch4Sm90ELb1ELb0ELb0ELb1ELb0ELb0ELb1ELb0ELb0ELb1ELb1ELb0EEENS1_21CollectiveEpilogueFwdINS6_IJSA_NS7_ILi512EEESA_EEES9_SC_SE_Li256ELb1ELb1ELb1ELb0EEENS1_36VarlenDynamicPersistentTileSchedulerILi64ELi64ELi256ELi128ELb1ELb1ELb1ELb1ELb1ELb1EEEEEEEEEvNT_6ParamsE --------------------------
	.section	.text._ZN7cutlass13device_kernelIN5flash11enable_sm90INS1_16FlashAttnFwdSm90INS1_25CollectiveMainloopFwdSm90ILi2EN4cute5tupleIJNS5_1CILi1EEES8_S8_EEENS6_IJNS7_ILi64EEESA_SA_EEELi512ENS_6half_tEfNS_4arch4Sm90ELb1ELb0ELb0ELb1ELb0ELb0ELb1ELb0ELb0ELb1ELb1ELb0EEENS1_21CollectiveEpilogueFwdINS6_IJSA_NS7_ILi512EEESA_EEES9_SC_SE_Li256ELb1ELb1ELb1ELb0EEENS1_36VarlenDynamicPersistentTileSchedulerILi64ELi64ELi256ELi128ELb1ELb1ELb1ELb1ELb1ELb1EEEEEEEEEvNT_6ParamsE,"ax",@progbits
	.align	128
.text._ZN7cutlass13device_kernelIN5flash11enable_sm90INS1_16FlashAttnFwdSm90INS1_25CollectiveMainloopFwdSm90ILi2EN4cute5tupleIJNS5_1CILi1EEES8_S8_EEENS6_IJNS7_ILi64EEESA_SA_EEELi512ENS_6half_tEfNS_4arch4Sm90ELb1ELb0ELb0ELb1ELb0ELb0ELb1ELb0ELb0ELb1ELb1ELb0EEENS1_21CollectiveEpilogueFwdINS6_IJSA_NS7_ILi512EEESA_EEES9_SC_SE_Li256ELb1ELb1ELb1ELb0EEENS1_36VarlenDynamicPersistentTileSchedulerILi64ELi64ELi256ELi128ELb1ELb1ELb1ELb1ELb1ELb1EEEEEEEEEvNT_6ParamsE:
        .type           _ZN7cutlass13device_kernelIN5flash11enable_sm90INS1_16FlashAttnFwdSm90INS1_25CollectiveMainloopFwdSm90ILi2EN4cute5tupleIJNS5_1CILi1EEES8_S8_EEENS6_IJNS7_ILi64EEESA_SA_EEELi512ENS_6half_tEfNS_4arch4Sm90ELb1ELb0ELb0ELb1ELb0ELb0ELb1ELb0ELb0ELb1ELb1ELb0EEENS1_21CollectiveEpilogueFwdINS6_IJSA_NS7_ILi512EEESA_EEES9_SC_SE_Li256ELb1ELb1ELb1ELb0EEENS1_36VarlenDynamicPersistentTileSchedulerILi64ELi64ELi256ELi128ELb1ELb1ELb1ELb1ELb1ELb1EEEEEEEEEvNT_6ParamsE,@function
        .size           _ZN7cutlass13device_kernelIN5flash11enable_sm90INS1_16FlashAttnFwdSm90INS1_25CollectiveMainloopFwdSm90ILi2EN4cute5tupleIJNS5_1CILi1EEES8_S8_EEENS6_IJNS7_ILi64EEESA_SA_EEELi512ENS_6half_tEfNS_4arch4Sm90ELb1ELb0ELb0ELb1ELb0ELb0ELb1ELb0ELb0ELb1ELb1ELb0EEENS1_21CollectiveEpilogueFwdINS6_IJSA_NS7_ILi512EEESA_EEES9_SC_SE_Li256ELb1ELb1ELb1ELb0EEENS1_36VarlenDynamicPersistentTileSchedulerILi64ELi64ELi256ELi128ELb1ELb1ELb1ELb1ELb1ELb1EEEEEEEEEvNT_6ParamsE,(.L_x_70 - _ZN7cutlass13device_kernelIN5flash11enable_sm90INS1_16FlashAttnFwdSm90INS1_25CollectiveMainloopFwdSm90ILi2EN4cute5tupleIJNS5_1CILi1EEES8_S8_EEENS6_IJNS7_ILi64EEESA_SA_EEELi512ENS_6half_tEfNS_4arch4Sm90ELb1ELb0ELb0ELb1ELb0ELb0ELb1ELb0ELb0ELb1ELb1ELb0EEENS1_21CollectiveEpilogueFwdINS6_IJSA_NS7_ILi512EEESA_EEES9_SC_SE_Li256ELb1ELb1ELb1ELb0EEENS1_36VarlenDynamicPersistentTileSchedulerILi64ELi64ELi256ELi128ELb1ELb1ELb1ELb1ELb1ELb1EEEEEEEEEvNT_6ParamsE)
        .other          _ZN7cutlass13device_kernelIN5flash11enable_sm90INS1_16FlashAttnFwdSm90INS1_25CollectiveMainloopFwdSm90ILi2EN4cute5tupleIJNS5_1CILi1EEES8_S8_EEENS6_IJNS7_ILi64EEESA_SA_EEELi512ENS_6half_tEfNS_4arch4Sm90ELb1ELb0ELb0ELb1ELb0ELb0ELb1ELb0ELb0ELb1ELb1ELb0EEENS1_21CollectiveEpilogueFwdINS6_IJSA_NS7_ILi512EEESA_EEES9_SC_SE_Li256ELb1ELb1ELb1ELb0EEENS1_36VarlenDynamicPersistentTileSchedulerILi64ELi64ELi256ELi128ELb1ELb1ELb1ELb1ELb1ELb1EEEEEEEEEvNT_6ParamsE,@"STO_CUDA_ENTRY STV_DEFAULT"
_ZN7cutlass13device_kernelIN5flash11enable_sm90INS1_16FlashAttnFwdSm90INS1_25CollectiveMainloopFwdSm90ILi2EN4cute5tupleIJNS5_1CILi1EEES8_S8_EEENS6_IJNS7_ILi64EEESA_SA_EEELi512ENS_6half_tEfNS_4arch4Sm90ELb1ELb0ELb0ELb1ELb0ELb0ELb1ELb0ELb0ELb1ELb1ELb0EEENS1_21CollectiveEpilogueFwdINS6_IJSA_NS7_ILi512EEESA_EEES9_SC_SE_Li256ELb1ELb1ELb1ELb0EEENS1_36VarlenDynamicPersistentTileSchedulerILi64ELi64ELi256ELi128ELb1ELb1ELb1ELb1ELb1ELb1EEEEEEEEEvNT_6ParamsE:
[----:B------:R-:W-:Y:S01]  /*0000*/  LDC R1, c[0x0][0x37c] ;  /* 0x0000df00ff017b82 */ /* 0x000fe20000000800 */
[----:B------:R-:W-:Y:S05]  /*0010*/  EXIT ;  /* 0x000000000000794d */ /* 0x000fea0003800000 */
.L_x_25:
        /* <DEDUP_REMOVED lines=14> */
.L_x_70:


//--------------------- .text._ZN7cutlass13device_kernelIN5flash11enable_sm90INS1_16FlashAttnFwdSm90INS1_25CollectiveMainloopFwdSm90ILi2EN4cute5tupleIJNS5_1CILi1EEES8_S8_EEENS6_IJNS7_ILi64EEESA_SA_EEELi512ENS_6half_tEfNS_4arch4Sm90ELb1ELb0ELb0ELb1ELb0ELb1ELb1ELb0ELb0ELb1ELb1ELb0EEENS1_21CollectiveEpilogueFwdINS6_IJSA_NS7_ILi512EEESA_EEES9_SC_SE_Li256ELb1ELb1ELb1ELb0EEENS1_36VarlenDynamicPersistentTileSchedulerILi64ELi64ELi256ELi128ELb1ELb1ELb1ELb1ELb1ELb1EEEEEEEEEvNT_6ParamsE --------------------------
	.section	.text._ZN7cutlass13device_kernelIN5flash11enable_sm90INS1_16FlashAttnFwdSm90INS1_25CollectiveMainloopFwdSm90ILi2EN4cute5tupleIJNS5_1CILi1EEES8_S8_EEENS6_IJNS7_ILi64EEESA_SA_EEELi512ENS_6half_tEfNS_4arch4Sm90ELb1ELb0ELb0ELb1ELb0ELb1ELb1ELb0ELb0ELb1ELb1ELb0EEENS1_21CollectiveEpilogueFwdINS6_IJSA_NS7_ILi512EEESA_EEES9_SC_SE_Li256ELb1ELb1ELb1ELb0EEENS1_36VarlenDynamicPersistentTileSchedulerILi64ELi64ELi256ELi128ELb1ELb1ELb1ELb1ELb1ELb1EEEEEEEEEvNT_6ParamsE,"ax",@progbits
	.align	128
.text._ZN7cutlass13device_kernelIN5flash11enable_sm90INS1_16FlashAttnFwdSm90INS1_25CollectiveMainloopFwdSm90ILi2EN4cute5tupleIJNS5_1CILi1EEES8_S8_EEENS6_IJNS7_ILi64EEESA_SA_EEELi512ENS_6half_tEfNS_4arch4Sm90ELb1ELb0ELb0ELb1ELb0ELb1ELb1ELb0ELb0ELb1ELb1ELb0EEENS1_21CollectiveEpilogueFwdINS6_IJSA_NS7_ILi512EEESA_EEES9_SC_SE_Li256ELb1ELb1ELb1ELb0EEENS1_36VarlenDynamicPersistentTileSchedulerILi64ELi64ELi256ELi128ELb1ELb1ELb1ELb1ELb1ELb1EEEEEEEEEvNT_6ParamsE:
        .type           _ZN7cutlass13device_kernelIN5flash11enable_sm90INS1_16FlashAttnFwdSm90INS1_25CollectiveMainloopFwdSm90ILi2EN4cute5tupleIJNS5_1CILi1EEES8_S8_EEENS6_IJNS7_ILi64EEESA_SA_EEELi512ENS_6half_tEfNS_4arch4Sm90ELb1ELb0ELb0ELb1ELb0ELb1ELb1ELb0ELb0ELb1ELb1ELb0EEENS1_21CollectiveEpilogueFwdINS6_IJSA_NS7_ILi512EEESA_EEES9_SC_SE_Li256ELb1ELb1ELb1ELb0EEENS1_36VarlenDynamicPersistentTileSchedulerILi64ELi64ELi256ELi128ELb1ELb1ELb1ELb1ELb1ELb1EEEEEEEEEvNT_6ParamsE,@function
        .size           _ZN7cutlass13device_kernelIN5flash11enable_sm90INS1_16FlashAttnFwdSm90INS1_25CollectiveMainloopFwdSm90ILi2EN4cute5tupleIJNS5_1CILi1EEES8_S8_EEENS6_IJNS7_ILi64EEESA_SA_EEELi512ENS_6half_tEfNS_4arch4Sm90ELb1ELb0ELb0ELb1ELb0ELb1ELb1ELb0ELb0ELb1ELb1ELb0EEENS1_21CollectiveEpilogueFwdINS6_IJSA_NS7_ILi512EEESA_EEES9_SC_SE_Li256ELb1ELb1ELb1ELb0EEENS1_36VarlenDynamicPersistentTileSchedulerILi64ELi64ELi256ELi128ELb1ELb1ELb1ELb1ELb1ELb1EEEEEEEEEvNT_6ParamsE,(.L_x_71 - _ZN7cutlass13device_kernelIN5flash11enable_sm90INS1_16FlashAttnFwdSm90INS1_25CollectiveMainloopFwdSm90ILi2EN4cute5tupleIJNS5_1CILi1EEES8_S8_EEENS6_IJNS7_ILi64EEESA_SA_EEELi512ENS_6half_tEfNS_4arch4Sm90ELb1ELb0ELb0ELb1ELb0ELb1ELb1ELb0ELb0ELb1ELb1ELb0EEENS1_21CollectiveEpilogueFwdINS6_IJSA_NS7_ILi512EEESA_EEES9_SC_SE_Li256ELb1ELb1ELb1ELb0EEENS1_36VarlenDynamicPersistentTileSchedulerILi64ELi64ELi256ELi128ELb1ELb1ELb1ELb1ELb1ELb1EEEEEEEEEvNT_6ParamsE)
        .other          _ZN7cutlass13device_kernelIN5flash11enable_sm90INS1_16FlashAttnFwdSm90INS1_25CollectiveMainloopFwdSm90ILi2EN4cute5tupleIJNS5_1CILi1EEES8_S8_EEENS6_IJNS7_ILi64EEESA_SA_EEELi512ENS_6half_tEfNS_4arch4Sm90ELb1ELb0ELb0ELb1ELb0ELb1ELb1ELb0ELb0ELb1ELb1ELb0EEENS1_21CollectiveEpilogueFwdINS6_IJSA_NS7_ILi512EEESA_EEES9_SC_SE_Li256ELb1ELb1ELb1ELb0EEENS1_36VarlenDynamicPersistentTileSchedulerILi64ELi64ELi256ELi128ELb1ELb1ELb1ELb1ELb1ELb1EEEEEEEEEvNT_6ParamsE,@"STO_CUDA_ENTRY STV_DEFAULT"
_ZN7cutlass13device_kernelIN5flash11enable_sm90INS1_16FlashAttnFwdSm90INS1_25CollectiveMainloopFwdSm90ILi2EN4cute5tupleIJNS5_1CILi1EEES8_S8_EEENS6_IJNS7_ILi64EEESA_SA_EEELi512ENS_6half_tEfNS_4arch4Sm90ELb1ELb0ELb0ELb1ELb0ELb1ELb1ELb0ELb0ELb1ELb1ELb0EEENS1_21CollectiveEpilogueFwdINS6_IJSA_NS7_ILi512EEESA_EEES9_SC_SE_Li256ELb1ELb1ELb1ELb0EEENS1_36VarlenDynamicPersistentTileSchedulerILi64ELi64ELi256ELi128ELb1ELb1ELb1ELb1ELb1ELb1EEEEEEEEEvNT_6ParamsE:
[----:B------:R-:W-:Y:S01]  /*0000*/  LDC R1, c[0x0][0x37c] ;  /* 0x0000df00ff017b82 */ /* 0x000fe20000000800 */
[----:B------:R-:W-:Y:S05]  /*0010*/  EXIT ;  /* 0x000000000000794d */ /* 0x000fea0003800000 */
.L_x_26:
        /* <DEDUP_REMOVED lines=14> */
.L_x_71:


//--------------------- .text._ZN7cutlass13device_kernelIN5flash11enable_sm90INS1_16FlashAttnFwdSm90INS1_25CollectiveMainloopFwdSm90ILi2EN4cute5tupleIJNS5_1CILi1EEES8_S8_EEENS6_IJNS7_ILi128EEENS7_ILi96EEENS7_ILi64EEEEEELi256ENS_6half_tEfNS_4arch4Sm90ELb0ELb0ELb0ELb0ELb0ELb0ELb0ELb1ELb0ELb1ELb1ELb0EEENS1_21CollectiveEpilogueFwdINS6_IJSA_NS7_ILi256EEESB_EEES9_SE_SG_Li256ELb0ELb1ELb1ELb0EEENS1_19SingleTileSchedulerILb0ELb1ELb1ELi128EEEEEEEEEvNT_6ParamsE --------------------------
	.section	.text._ZN7cutlass13device_kernelIN5flash11enable_sm90INS1_16FlashAttnFwdSm90INS1_25CollectiveMainloopFwdSm90ILi2EN4cute5tupleIJNS5_1CILi1EEES8_S8_EEENS6_IJNS7_ILi128EEENS7_ILi96EEENS7_ILi64EEEEEELi256ENS_6half_tEfNS_4arch4Sm90ELb0ELb0ELb0ELb0ELb0ELb0ELb0ELb1ELb0ELb1ELb1ELb0EEENS1_21CollectiveEpilogueFwdINS6_IJSA_NS7_ILi256EEESB_EEES9_SE_SG_Li256ELb0ELb1ELb1ELb0EEENS1_19SingleTileSchedulerILb0ELb1ELb1ELi128EEEEEEEEEvNT_6ParamsE,"ax",@progbits
	.align	128
.text._ZN7cutlass13device_kernelIN5flash11enable_sm90INS1_16FlashAttnFwdSm90INS1_25CollectiveMainloopFwdSm90ILi2EN4cute5tupleIJNS5_1CILi1EEES8_S8_EEENS6_IJNS7_ILi128EEENS7_ILi96EEENS7_ILi64EEEEEELi256ENS_6half_tEfNS_4arch4Sm90ELb0ELb0ELb0ELb0ELb0ELb0ELb0ELb1ELb0ELb1ELb1ELb0EEENS1_21CollectiveEpilogueFwdINS6_IJSA_NS7_ILi256EEESB_EEES9_SE_SG_Li256ELb0ELb1ELb1ELb0EEENS1_19SingleTileSchedulerILb0ELb1ELb1ELi128EEEEEEEEEvNT_6ParamsE:
        .type           _ZN7cutlass13device_kernelIN5flash11enable_sm90INS1_16FlashAttnFwdSm90INS1_25CollectiveMainloopFwdSm90ILi2EN4cute5tupleIJNS5_1CILi1EEES8_S8_EEENS6_IJNS7_ILi128EEENS7_ILi96EEENS7_ILi64EEEEEELi256ENS_6half_tEfNS_4arch4Sm90ELb0ELb0ELb0ELb0ELb0ELb0ELb0ELb1ELb0ELb1ELb1ELb0EEENS1_21CollectiveEpilogueFwdINS6_IJSA_NS7_ILi256EEESB_EEES9_SE_SG_Li256ELb0ELb1ELb1ELb0EEENS1_19SingleTileSchedulerILb0ELb1ELb1ELi128EEEEEEEEEvNT_6ParamsE,@function
        .size           _ZN7cutlass13device_kernelIN5flash11enable_sm90INS1_16FlashAttnFwdSm90INS1_25CollectiveMainloopFwdSm90ILi2EN4cute5tupleIJNS5_1CILi1EEES8_S8_EEENS6_IJNS7_ILi128EEENS7_ILi96EEENS7_ILi64EEEEEELi256ENS_6half_tEfNS_4arch4Sm90ELb0ELb0ELb0ELb0ELb0ELb0ELb0ELb1ELb0ELb1ELb1ELb0EEENS1_21CollectiveEpilogueFwdINS6_IJSA_NS7_ILi256EEESB_EEES9_SE_SG_Li256ELb0ELb1ELb1ELb0EEENS1_19SingleTileSchedulerILb0ELb1ELb1ELi128EEEEEEEEEvNT_6ParamsE,(.L_x_72 - _ZN7cutlass13device_kernelIN5flash11enable_sm90INS1_16FlashAttnFwdSm90INS1_25CollectiveMainloopFwdSm90ILi2EN4cute5tupleIJNS5_1CILi1EEES8_S8_EEENS6_IJNS7_ILi128EEENS7_ILi96EEENS7_ILi64EEEEEELi256ENS_6half_tEfNS_4arch4Sm90ELb0ELb0ELb0ELb0ELb0ELb0ELb0ELb1ELb0ELb1ELb1ELb0EEENS1_21CollectiveEpilogueFwdINS6_IJSA_NS7_ILi256EEESB_EEES9_SE_SG_Li256ELb0ELb1ELb1ELb0EEENS1_19SingleTileSchedulerILb0ELb1ELb1ELi128EEEEEEEEEvNT_6ParamsE)
        .other          _ZN7cutlass13device_kernelIN5flash11enable_sm90INS1_16FlashAttnFwdSm90INS1_25CollectiveMainloopFwdSm90ILi2EN4cute5tupleIJNS5_1CILi1EEES8_S8_EEENS6_IJNS7_ILi128EEENS7_ILi96EEENS7_ILi64EEEEEELi256ENS_6half_tEfNS_4arch4Sm90ELb0ELb0ELb0ELb0ELb0ELb0ELb0ELb1ELb0ELb1ELb1ELb0EEENS1_21CollectiveEpilogueFwdINS6_IJSA_NS7_ILi256EEESB_EEES9_SE_SG_Li256ELb0ELb1ELb1ELb0EEENS1_19SingleTileSchedulerILb0ELb1ELb1ELi128EEEEEEEEEvNT_6ParamsE,@"STO_CUDA_ENTRY STV_DEFAULT"
_ZN7cutlass13device_kernelIN5flash11enable_sm90INS1_16FlashAttnFwdSm90INS1_25CollectiveMainloopFwdSm90ILi2EN4cute5tupleIJNS5_1CILi1EEES8_S8_EEENS6_IJNS7_ILi128EEENS7_ILi96EEENS7_ILi64EEEEEELi256ENS_6half_tEfNS_4arch4Sm90ELb0ELb0ELb0ELb0ELb0ELb0ELb0ELb1ELb0ELb1ELb1ELb0EEENS1_21CollectiveEpilogueFwdINS6_IJSA_NS7_ILi256EEESB_EEES9_SE_SG_Li256ELb0ELb1ELb1ELb0EEENS1_19SingleTileSchedulerILb0ELb1ELb1ELi128EEEEEEEEEvNT_6ParamsE:
[----:B------:R-:W-:Y:S01]  /*0000*/  LDC R1, c[0x0][0x37c] ;  /* 0x0000df00ff017b82 */ /* 0x000fe20000000800 */
[----:B------:R-:W-:Y:S05]  /*0010*/  EXIT ;  /* 0x000000000000794d */ /* 0x000fea0003800000 */
.L_x_27:
        /* <DEDUP_REMOVED lines=14> */
.L_x_72:


//--------------------- .text._ZN7cutlass13device_kernelIN5flash11enable_sm90INS1_16FlashAttnFwdSm90INS1_25CollectiveMainloopFwdSm90ILi2EN4cute5tupleIJNS5_1CILi1EEES8_S8_EEENS6_IJNS7_ILi128EEENS7_ILi96EEENS7_ILi64EEEEEELi256ENS_6half_tEfNS_4arch4Sm90ELb0ELb0ELb0ELb0ELb0ELb0ELb1ELb1ELb0ELb1ELb1ELb0EEENS1_21CollectiveEpilogueFwdINS6_IJSA_NS7_ILi256EEESB_EEES9_SE_SG_Li256ELb0ELb1ELb1ELb0EEENS1_19SingleTileSchedulerILb0ELb1ELb1ELi128EEEEEEEEEvNT_6ParamsE --------------------------
	.section	.text._ZN7cutlass13device_kernelIN5flash11enable_sm90INS1_16FlashAttnFwdSm90INS1_25CollectiveMainloopFwdSm90ILi2EN4cute5tupleIJNS5_1CILi1EEES8_S8_EEENS6_IJNS7_ILi128EEENS7_ILi96EEENS7_ILi64EEEEEELi256ENS_6half_tEfNS_4arch4Sm90ELb0ELb0ELb0ELb0ELb0ELb0ELb1ELb1ELb0ELb1ELb1ELb0EEENS1_21CollectiveEpilogueFwdINS6_IJSA_NS7_ILi256EEESB_EEES9_SE_SG_Li256ELb0ELb1ELb1ELb0EEENS1_19SingleTileSchedulerILb0ELb1ELb1ELi128EEEEEEEEEvNT_6ParamsE,"ax",@progbits
	.align	128
.text._ZN7cutlass13device_kernelIN5flash11enable_sm90INS1_16FlashAttnFwdSm90INS1_25CollectiveMainloopFwdSm90ILi2EN4cute5tupleIJNS5_1CILi1EEES8_S8_EEENS6_IJNS7_ILi128EEENS7_ILi96EEENS7_ILi64EEEEEELi256ENS_6half_tEfNS_4arch4Sm90ELb0ELb0ELb0ELb0ELb0ELb0ELb1ELb1ELb0ELb1ELb1ELb0EEENS1_21CollectiveEpilogueFwdINS6_IJSA_NS7_ILi256EEESB_EEES9_SE_SG_Li256ELb0ELb1ELb1ELb0EEENS1_19SingleTileSchedulerILb0ELb1ELb1ELi128EEEEEEEEEvNT_6ParamsE:
        .type           _ZN7cutlass13device_kernelIN5flash11enable_sm90INS1_16FlashAttnFwdSm90INS1_25CollectiveMainloopFwdSm90ILi2EN4cute5tupleIJNS5_1CILi1EEES8_S8_EEENS6_IJNS7_ILi128EEENS7_ILi96EEENS7_ILi64EEEEEELi256ENS_6half_tEfNS_4arch4Sm90ELb0ELb0ELb0ELb0ELb0ELb0ELb1ELb1ELb0ELb1ELb1ELb0EEENS1_21CollectiveEpilogueFwdINS6_IJSA_NS7_ILi256EEESB_EEES9_SE_SG_Li256ELb0ELb1ELb1ELb0EEENS1_19SingleTileSchedulerILb0ELb1ELb1ELi128EEEEEEEEEvNT_6ParamsE,@function
        .size           _ZN7cutlass13device_kernelIN5flash11enable_sm90INS1_16FlashAttnFwdSm90INS1_25CollectiveMainloopFwdSm90ILi2EN4cute5tupleIJNS5_1CILi1EEES8_S8_EEENS6_IJNS7_ILi128EEENS7_ILi96EEENS7_ILi64EEEEEELi256ENS_6half_tEfNS_4arch4Sm90ELb0ELb0ELb0ELb0ELb0ELb0ELb1ELb1ELb0ELb1ELb1ELb0EEENS1_21CollectiveEpilogueFwdINS6_IJSA_NS7_ILi256EEESB_EEES9_SE_SG_Li256ELb0ELb1ELb1ELb0EEENS1_19SingleTileSchedulerILb0ELb1ELb1ELi128EEEEEEEEEvNT_6ParamsE,(.L_x_73 - _ZN7cutlass13device_kernelIN5flash11enable_sm90INS1_16FlashAttnFwdSm90INS1_25CollectiveMainloopFwdSm90ILi2EN4cute5tupleIJNS5_1CILi1EEES8_S8_EEENS6_IJNS7_ILi128EEENS7_ILi96EEENS7_ILi64EEEEEELi256ENS_6half_tEfNS_4arch4Sm90ELb0ELb0ELb0ELb0ELb0ELb0ELb1ELb1ELb0ELb1ELb1ELb0EEENS1_21CollectiveEpilogueFwdINS6_IJSA_NS7_ILi256EEESB_EEES9_SE_SG_Li256ELb0ELb1ELb1ELb0EEENS1_19SingleTileSchedulerILb0ELb1ELb1ELi128EEEEEEEEEvNT_6ParamsE)
        .other          _ZN7cutlass13device_kernelIN5flash11enable_sm90INS1_16FlashAttnFwdSm90INS1_25CollectiveMainloopFwdSm90ILi2EN4cute5tupleIJNS5_1CILi1EEES8_S8_EEENS6_IJNS7_ILi128EEENS7_ILi96EEENS7_ILi64EEEEEELi256ENS_6half_tEfNS_4arch4Sm90ELb0ELb0ELb0ELb0ELb0ELb0ELb1ELb1ELb0ELb1ELb1ELb0EEENS1_21CollectiveEpilogueFwdINS6_IJSA_NS7_ILi256EEESB_EEES9_SE_SG_Li256ELb0ELb1ELb1ELb0EEENS1_19SingleTileSchedulerILb0ELb1ELb1ELi128EEEEEEEEEvNT_6ParamsE,@"STO_CUDA_ENTRY STV_DEFAULT"
_ZN7cutlass13device_kernelIN5flash11enable_sm90INS1_16FlashAttnFwdSm90INS1_25CollectiveMainloopFwdSm90ILi2EN4cute5tupleIJNS5_1CILi1EEES8_S8_EEENS6_IJNS7_ILi128EEENS7_ILi96EEENS7_ILi64EEEEEELi256ENS_6half_tEfNS_4arch4Sm90ELb0ELb0ELb0ELb0ELb0ELb0ELb1ELb1ELb0ELb1ELb1ELb0EEENS1_21CollectiveEpilogueFwdINS6_IJSA_NS7_ILi256EEESB_EEES9_SE_SG_Li256ELb0ELb1ELb1ELb0EEENS1_19SingleTileSchedulerILb0ELb1ELb1ELi128EEEEEEEEEvNT_6ParamsE:
[----:B------:R-:W-:Y:S01]  /*0000*/  LDC R1, c[0x0][0x37c] ;  /* 0x0000df00ff017b82 */ /* 0x000fe20000000800 */
[----:B------:R-:W-:Y:S05]  /*0010*/  EXIT ;  /* 0x000000000000794d */ /* 0x000fea0003800000 */
.L_x_28:
        /* <DEDUP_REMOVED lines=14> */
.L_x_73:


//--------------------- .text._ZN7cutlass13device_kernelIN5flash11enable_sm90INS1_16FlashAttnFwdSm90INS1_25CollectiveMainloopFwdSm90ILi2EN4cute5tupleIJNS5_1CILi1EEES8_S8_EEENS6_IJNS7_ILi128EEENS7_ILi96EEENS7_ILi64EEEEEELi256ENS_6half_tEfNS_4arch4Sm90ELb0ELb0ELb0ELb1ELb0ELb0ELb0ELb1ELb0ELb1ELb1ELb0EEENS1_21CollectiveEpilogueFwdINS6_IJSA_NS7_ILi256EEESB_EEES9_SE_SG_Li256ELb1ELb1ELb1ELb0EEENS1_36VarlenDynamicPersistentTileSchedulerILi128ELi96ELi256ELi128ELb1ELb1ELb1ELb0ELb1ELb1EEEEEEEEEvNT_6ParamsE --------------------------
	.section	.text._ZN7cutlass13device_kernelIN5flash11enable_sm90INS1_16FlashAttnFwdSm90INS1_25CollectiveMainloopFwdSm90ILi2EN4cute5tupleIJNS5_1CILi1EEES8_S8_EEENS6_IJNS7_ILi128EEENS7_ILi96EEENS7_ILi64EEEEEELi256ENS_6half_tEfNS_4arch4Sm90ELb0ELb0ELb0ELb1ELb0ELb0ELb0ELb1ELb0ELb1ELb1ELb0EEENS1_21CollectiveEpilogueFwdINS6_IJSA_NS7_ILi256EEESB_EEES9_SE_SG_Li256ELb1ELb1ELb1ELb0EEENS1_36VarlenDynamicPersistentTileSchedulerILi128ELi96ELi256ELi128ELb1ELb1ELb1ELb0ELb1ELb1EEEEEEEEEvNT_6ParamsE,"ax",@progbits
	.align	128
.text._ZN7cutlass13device_kernelIN5flash11enable_sm90INS1_16FlashAttnFwdSm90INS1_25CollectiveMainloopFwdSm90ILi2EN4cute5tupleIJNS5_1CILi1EEES8_S8_EEENS6_IJNS7_ILi128EEENS7_ILi96EEENS7_ILi64EEEEEELi256ENS_6half_tEfNS_4arch4Sm90ELb0ELb0ELb0ELb1ELb0ELb0ELb0ELb1ELb0ELb1ELb1ELb0EEENS1_21CollectiveEpilogueFwdINS6_IJSA_NS7_ILi256EEESB_EEES9_SE_SG_Li256ELb1ELb1ELb1ELb0EEENS1_36VarlenDynamicPersistentTileSchedulerILi128ELi96ELi256ELi128ELb1ELb1ELb1ELb0ELb1ELb1EEEEEEEEEvNT_6ParamsE:
        .type           _ZN7cutlass13device_kernelIN5flash11enable_sm90INS1_16FlashAttnFwdSm90INS1_25CollectiveMainloopFwdSm90ILi2EN4cute5tupleIJNS5_1CILi1EEES8_S8_EEENS6_IJNS7_ILi128EEENS7_ILi96EEENS7_ILi64EEEEEELi256ENS_6half_tEfNS_4arch4Sm90ELb0ELb0ELb0ELb1ELb0ELb0ELb0ELb1ELb0ELb1ELb1ELb0EEENS1_21CollectiveEpilogueFwdINS6_IJSA_NS7_ILi256EEESB_EEES9_SE_SG_Li256ELb1ELb1ELb1ELb0EEENS1_36VarlenDynamicPersistentTileSchedulerILi128ELi96ELi256ELi128ELb1ELb1ELb1ELb0ELb1ELb1EEEEEEEEEvNT_6ParamsE,@function
        .size           _ZN7cutlass13device_kernelIN5flash11enable_sm90INS1_16FlashAttnFwdSm90INS1_25CollectiveMainloopFwdSm90ILi2EN4cute5tupleIJNS5_1CILi1EEES8_S8_EEENS6_IJNS7_ILi128EEENS7_ILi96EEENS7_ILi64EEEEEELi256ENS_6half_tEfNS_4arch4Sm90ELb0ELb0ELb0ELb1ELb0ELb0ELb0ELb1ELb0ELb1ELb1ELb0EEENS1_21CollectiveEpilogueFwdINS6_IJSA_NS7_ILi256EEESB_EEES9_SE_SG_Li256ELb1ELb1ELb1ELb0EEENS1_36VarlenDynamicPersistentTileSchedulerILi128ELi96ELi256ELi128ELb1ELb1ELb1ELb0ELb1ELb1EEEEEEEEEvNT_6ParamsE,(.L_x_74 - _ZN7cutlass13device_kernelIN5flash11enable_sm90INS1_16FlashAttnFwdSm90INS1_25CollectiveMainloopFwdSm90ILi2EN4cute5tupleIJNS5_1CILi1EEES8_S8_EEENS6_IJNS7_ILi128EEENS7_ILi96EEENS7_ILi64EEEEEELi256ENS_6half_tEfNS_4arch4Sm90ELb0ELb0ELb0ELb1ELb0ELb0ELb0ELb1ELb0ELb1ELb1ELb0EEENS1_21CollectiveEpilogueFwdINS6_IJSA_NS7_ILi256EEESB_EEES9_SE_SG_Li256ELb1ELb1ELb1ELb0EEENS1_36VarlenDynamicPersistentTileSchedulerILi128ELi96ELi256ELi128ELb1ELb1ELb1ELb0ELb1ELb1EEEEEEEEEvNT_6ParamsE)
        .other          _ZN7cutlass13device_kernelIN5flash11enable_sm90INS1_16FlashAttnFwdSm90INS1_25CollectiveMainloopFwdSm90ILi2EN4cute5tupleIJNS5_1CILi1EEES8_S8_EEENS6_IJNS7_ILi128EEENS7_ILi96EEENS7_ILi64EEEEEELi256ENS_6half_tEfNS_4arch4Sm90ELb0ELb0ELb0ELb1ELb0ELb0ELb0ELb1ELb0ELb1ELb1ELb0EEENS1_21CollectiveEpilogueFwdINS6_IJSA_NS7_ILi256EEESB_EEES9_SE_SG_Li256ELb1ELb1ELb1ELb0EEENS1_36VarlenDynamicPersistentTileSchedulerILi128ELi96ELi256ELi128ELb1ELb1ELb1ELb0ELb1ELb1EEEEEEEEEvNT_6ParamsE,@"STO_CUDA_ENTRY STV_DEFAULT"
_ZN7cutlass13device_kernelIN5flash11enable_sm90INS1_16FlashAttnFwdSm90INS1_25CollectiveMainloopFwdSm90ILi2EN4cute5tupleIJNS5_1CILi1EEES8_S8_EEENS6_IJNS7_ILi128EEENS7_ILi96EEENS7_ILi64EEEEEELi256ENS_6half_tEfNS_4arch4Sm90ELb0ELb0ELb0ELb1ELb0ELb0ELb0ELb1ELb0ELb1ELb1ELb0EEENS1_21CollectiveEpilogueFwdINS6_IJSA_NS7_ILi256EEESB_EEES9_SE_SG_Li256ELb1ELb1ELb1ELb0EEENS1_36VarlenDynamicPersistentTileSchedulerILi128ELi96ELi256ELi128ELb1ELb1ELb1ELb0ELb1ELb1EEEEEEEEEvNT_6ParamsE:
[----:B------:R-:W-:Y:S01]  /*0000*/  LDC R1, c[0x0][0x37c] ;  /* 0x0000df00ff017b82 */ /* 0x000fe20000000800 */
[----:B------:R-:W-:Y:S05]  /*0010*/  EXIT ;  /* 0x000000000000794d */ /* 0x000fea0003800000 */
.L_x_29:
        /* <DEDUP_REMOVED lines=14> */
.L_x_74:


//--------------------- .text._ZN7cutlass13device_kernelIN5flash11enable_sm90INS1_16FlashAttnFwdSm90INS1_25CollectiveMainloopFwdSm90ILi2EN4cute5tupleIJNS5_1CILi1EEES8_S8_EEENS6_IJNS7_ILi128EEENS7_ILi96EEENS7_ILi64EEEEEELi256ENS_6half_tEfNS_4arch4Sm90ELb0ELb0ELb0ELb1ELb0ELb1ELb0ELb1ELb0ELb1ELb1ELb0EEENS1_21CollectiveEpilogueFwdINS6_IJSA_NS7_ILi256EEESB_EEES9_SE_SG_Li256ELb1ELb1ELb1ELb0EEENS1_36VarlenDynamicPersistentTileSchedulerILi128ELi96ELi256ELi128ELb1ELb1ELb1ELb0ELb1ELb1EEEEEEEEEvNT_6ParamsE --------------------------
	.section	.text._ZN7cutlass13device_kernelIN5flash11enable_sm90INS1_16FlashAttnFwdSm90INS1_25CollectiveMainloopFwdSm90ILi2EN4cute5tupleIJNS5_1CILi1EEES8_S8_EEENS6_IJNS7_ILi128EEENS7_ILi96EEENS7_ILi64EEEEEELi256ENS_6half_tEfNS_4arch4Sm90ELb0ELb0ELb0ELb1ELb0ELb1ELb0ELb1ELb0ELb1ELb1ELb0EEENS1_21CollectiveEpilogueFwdINS6_IJSA_NS7_ILi256EEESB_EEES9_SE_SG_Li256ELb1ELb1ELb1ELb0EEENS1_36VarlenDynamicPersistentTileSchedulerILi128ELi96ELi256ELi128ELb1ELb1ELb1ELb0ELb1ELb1EEEEEEEEEvNT_6ParamsE,"ax",@progbits
	.align	128
.text._ZN7cutlass13device_kernelIN5flash11enable_sm90INS1_16FlashAttnFwdSm90INS1_25CollectiveMainloopFwdSm90ILi2EN4cute5tupleIJNS5_1CILi1EEES8_S8_EEENS6_IJNS7_ILi128EEENS7_ILi96EEENS7_ILi64EEEEEELi256ENS_6half_tEfNS_4arch4Sm90ELb0ELb0ELb0ELb1ELb0ELb1ELb0ELb1ELb0ELb1ELb1ELb0EEENS1_21CollectiveEpilogueFwdINS6_IJSA_NS7_ILi256EEESB_EEES9_SE_SG_Li256ELb1ELb1ELb1ELb0EEENS1_36VarlenDynamicPersistentTileSchedulerILi128ELi96ELi256ELi128ELb1ELb1ELb1ELb0ELb1ELb1EEEEEEEEEvNT_6ParamsE:
        .type           _ZN7cutlass13device_kernelIN5flash11enable_sm90INS1_16FlashAttnFwdSm90INS1_25CollectiveMainloopFwdSm90ILi2EN4cute5tupleIJNS5_1CILi1EEES8_S8_EEENS6_IJNS7_ILi128EEENS7_ILi96EEENS7_ILi64EEEEEELi256ENS_6half_tEfNS_4arch4Sm90ELb0ELb0ELb0ELb1ELb0ELb1ELb0ELb1ELb0ELb1ELb1ELb0EEENS1_21CollectiveEpilogueFwdINS6_IJSA_NS7_ILi256EEESB_EEES9_SE_SG_Li256ELb1ELb1ELb1ELb0EEENS1_36VarlenDynamicPersistentTileSchedulerILi128ELi96ELi256ELi128ELb1ELb1ELb1ELb0ELb1ELb1EEEEEEEEEvNT_6ParamsE,@function
        .size           _ZN7cutlass13device_kernelIN5flash11enable_sm90INS1_16FlashAttnFwdSm90INS1_25CollectiveMainloopFwdSm90ILi2EN4cute5tupleIJNS5_1CILi1EEES8_S8_EEENS6_IJNS7_ILi128EEENS7_ILi96EEENS7_ILi64EEEEEELi256ENS_6half_tEfNS_4arch4Sm90ELb0ELb0ELb0ELb1ELb0ELb1ELb0ELb1ELb0ELb1ELb1ELb0EEENS1_21CollectiveEpilogueFwdINS6_IJSA_NS7_ILi256EEESB_EEES9_SE_SG_Li256ELb1ELb1ELb1ELb0EEENS1_36VarlenDynamicPersistentTileSchedulerILi128ELi96ELi256ELi128ELb1ELb1ELb1ELb0ELb1ELb1EEEEEEEEEvNT_6ParamsE,(.L_x_75 - _ZN7cutlass13device_kernelIN5flash11enable_sm90INS1_16FlashAttnFwdSm90INS1_25CollectiveMainloopFwdSm90ILi2EN4cute5tupleIJNS5_1CILi1EEES8_S8_EEENS6_IJNS7_ILi128EEENS7_ILi96EEENS7_ILi64EEEEEELi256ENS_6half_tEfNS_4arch4Sm90ELb0ELb0ELb0ELb1ELb0ELb1ELb0ELb1ELb0ELb1ELb1ELb0EEENS1_21CollectiveEpilogueFwdINS6_IJSA_NS7_ILi256EEESB_EEES9_SE_SG_Li256ELb1ELb1ELb1ELb0EEENS1_36VarlenDynamicPersistentTileSchedulerILi128ELi96ELi256ELi128ELb1ELb1ELb1ELb0ELb1ELb1EEEEEEEEEvNT_6ParamsE)
        .other          _ZN7cutlass13device_kernelIN5flash11enable_sm90INS1_16FlashAttnFwdSm90INS1_25CollectiveMainloopFwdSm90ILi2EN4cute5tupleIJNS5_1CILi1EEES8_S8_EEENS6_IJNS7_ILi128EEENS7_ILi96EEENS7_ILi64EEEEEELi256ENS_6half_tEfNS_4arch4Sm90ELb0ELb0ELb0ELb1ELb0ELb1ELb0ELb1ELb0ELb1ELb1ELb0EEENS1_21CollectiveEpilogueFwdINS6_IJSA_NS7_ILi256EEESB_EEES9_SE_SG_Li256ELb1ELb1ELb1ELb0EEENS1_36VarlenDynamicPersistentTileSchedulerILi128ELi96ELi256ELi128ELb1ELb1ELb1ELb0ELb1ELb1EEEEEEEEEvNT_6ParamsE,@"STO_CUDA_ENTRY STV_DEFAULT"
_ZN7cutlass13device_kernelIN5flash11enable_sm90INS1_16FlashAttnFwdSm90INS1_25CollectiveMainloopFwdSm90ILi2EN4cute5tupleIJNS5_1CILi1EEES8_S8_EEENS6_IJNS7_ILi128EEENS7_ILi96EEENS7_ILi64EEEEEELi256ENS_6half_tEfNS_4arch4Sm90ELb0ELb0ELb0ELb1ELb0ELb1ELb0ELb1ELb0ELb1ELb1ELb0EEENS1_21CollectiveEpilogueFwdINS6_IJSA_NS7_ILi256EEESB_EEES9_SE_SG_Li256ELb1ELb1ELb1ELb0EEENS1_36VarlenDynamicPersistentTileSchedulerILi128ELi96ELi256ELi128ELb1ELb1ELb1ELb0ELb1ELb1EEEEEEEEEvNT_6ParamsE:
[----:B------:R-:W-:Y:S01]  /*0000*/  LDC R1, c[0x0][0x37c] ;  /* 0x0000df00ff017b82 */ /* 0x000fe20000000800 */
[----:B------:R-:W-:Y:S05]  /*0010*/  EXIT ;  /* 0x000000000000794d */ /* 0x000fea0003800000 */
.L_x_30:
        /* <DEDUP_REMOVED lines=14> */
.L_x_75:


//--------------------- .text._ZN7cutlass13device_kernelIN5flash11enable_sm90INS1_16FlashAttnFwdSm90INS1_25CollectiveMainloopFwdSm90ILi2EN4cute5tupleIJNS5_1CILi1EEES8_S8_EEENS6_IJNS7_ILi128EEENS7_ILi96EEENS7_ILi64EEEEEELi256ENS_6half_tEfNS_4arch4Sm90ELb0ELb0ELb0ELb1ELb0ELb0ELb1ELb1ELb0ELb1ELb1ELb0EEENS1_21CollectiveEpilogueFwdINS6_IJSA_NS7_ILi256EEESB_EEES9_SE_SG_Li256ELb1ELb1ELb1ELb0EEENS1_36VarlenDynamicPersistentTileSchedulerILi128ELi96ELi256ELi128ELb1ELb1ELb1ELb0ELb1ELb1EEEEEEEEEvNT_6ParamsE --------------------------
	.section	.text._ZN7cutlass13device_kernelIN5flash11enable_sm90INS1_16FlashAttnFwdSm90INS1_25CollectiveMainloopFwdSm90ILi2EN4cute5tupleIJNS5_1CILi1EEES8_S8_EEENS6_IJNS7_ILi128EEENS7_ILi96EEENS7_ILi64EEEEEELi256ENS_6half_tEfNS_4arch4Sm90ELb0ELb0ELb0ELb1ELb0ELb0ELb1ELb1ELb0ELb1ELb1ELb0EEENS1_21CollectiveEpilogueFwdINS6_IJSA_NS7_ILi256EEESB_EEES9_SE_SG_Li256ELb1ELb1ELb1ELb0EEENS1_36VarlenDynamicPersistentTileSchedulerILi128ELi96ELi256ELi128ELb1ELb1ELb1ELb0ELb1ELb1EEEEEEEEEvNT_6ParamsE,"ax",@progbits
	.align	128
.text._ZN7cutlass13device_kernelIN5flash11enable_sm90INS1_16FlashAttnFwdSm90INS1_25CollectiveMainloopFwdSm90ILi2EN4cute5tupleIJNS5_1CILi1EEES8_S8_EEENS6_IJNS7_ILi128EEENS7_ILi96EEENS7_ILi64EEEEEELi256ENS_6half_tEfNS_4arch4Sm90ELb0ELb0ELb0ELb1ELb0ELb0ELb1ELb1ELb0ELb1ELb1ELb0EEENS1_21CollectiveEpilogueFwdINS6_IJSA_NS7_ILi256EEESB_EEES9_SE_SG_Li256ELb1ELb1ELb1ELb0EEENS1_36VarlenDynamicPersistentTileSchedulerILi128ELi96ELi256ELi128ELb1ELb1ELb1ELb0ELb1ELb1EEEEEEEEEvNT_6ParamsE:
        .type           _ZN7cutlass13device_kernelIN5flash11enable_sm90INS1_16FlashAttnFwdSm90INS1_25CollectiveMainloopFwdSm90ILi2EN4cute5tupleIJNS5_1CILi1EEES8_S8_EEENS6_IJNS7_ILi128EEENS7_ILi96EEENS7_ILi64EEEEEELi256ENS_6half_tEfNS_4arch4Sm90ELb0ELb0ELb0ELb1ELb0ELb0ELb1ELb1ELb0ELb1ELb1ELb0EEENS1_21CollectiveEpilogueFwdINS6_IJSA_NS7_ILi256EEESB_EEES9_SE_SG_Li256ELb1ELb1ELb1ELb0EEENS1_36VarlenDynamicPersistentTileSchedulerILi128ELi96ELi256ELi128ELb1ELb1ELb1ELb0ELb1ELb1EEEEEEEEEvNT_6ParamsE,@function
        .size           _ZN7cutlass13device_kernelIN5flash11enable_sm90INS1_16FlashAttnFwdSm90INS1_25CollectiveMainloopFwdSm90ILi2EN4cute5tupleIJNS5_1CILi1EEES8_S8_EEENS6_IJNS7_ILi128EEENS7_ILi96EEENS7_ILi64EEEEEELi256ENS_6half_tEfNS_4arch4Sm90ELb0ELb0ELb0ELb1ELb0ELb0ELb1ELb1ELb0ELb1ELb1ELb0EEENS1_21CollectiveEpilogueFwdINS6_IJSA_NS7_ILi256EEESB_EEES9_SE_SG_Li256ELb1ELb1ELb1ELb0EEENS1_36VarlenDynamicPersistentTileSchedulerILi128ELi96ELi256ELi128ELb1ELb1ELb1ELb0ELb1ELb1EEEEEEEEEvNT_6ParamsE,(.L_x_76 - _ZN7cutlass13device_kernelIN5flash11enable_sm90INS1_16FlashAttnFwdSm90INS1_25CollectiveMainloopFwdSm90ILi2EN4cute5tupleIJNS5_1CILi1EEES8_S8_EEENS6_IJNS7_ILi128EEENS7_ILi96EEENS7_ILi64EEEEEELi256ENS_6half_tEfNS_4arch4Sm90ELb0ELb0ELb0ELb1ELb0ELb0ELb1ELb1ELb0ELb1ELb1ELb0EEENS1_21CollectiveEpilogueFwdINS6_IJSA_NS7_ILi256EEESB_EEES9_SE_SG_Li256ELb1ELb1ELb1ELb0EEENS1_36VarlenDynamicPersistentTileSchedulerILi128ELi96ELi256ELi128ELb1ELb1ELb1ELb0ELb1ELb1EEEEEEEEEvNT_6ParamsE)
        .other          _ZN7cutlass13device_kernelIN5flash11enable_sm90INS1_16FlashAttnFwdSm90INS1_25CollectiveMainloopFwdSm90ILi2EN4cute5tupleIJNS5_1CILi1EEES8_S8_EEENS6_IJNS7_ILi128EEENS7_ILi96EEENS7_ILi64EEEEEELi256ENS_6half_tEfNS_4arch4Sm90ELb0ELb0ELb0ELb1ELb0ELb0ELb1ELb1ELb0ELb1ELb1ELb0EEENS1_21CollectiveEpilogueFwdINS6_IJSA_NS7_ILi256EEESB_EEES9_SE_SG_Li256ELb1ELb1ELb1ELb0EEENS1_36VarlenDynamicPersistentTileSchedulerILi128ELi96ELi256ELi128ELb1ELb1ELb1ELb0ELb1ELb1EEEEEEEEEvNT_6ParamsE,@"STO_CUDA_ENTRY STV_DEFAULT"
_ZN7cutlass13device_kernelIN5flash11enable_sm90INS1_16FlashAttnFwdSm90INS1_25CollectiveMainloopFwdSm90ILi2EN4cute5tupleIJNS5_1CILi1EEES8_S8_EEENS6_IJNS7_ILi128EEENS7_ILi96EEENS7_ILi64EEEEEELi256ENS_6half_tEfNS_4arch4Sm90ELb0ELb0ELb0ELb1ELb0ELb0ELb1ELb1ELb0ELb1ELb1ELb0EEENS1_21CollectiveEpilogueFwdINS6_IJSA_NS7_ILi256EEESB_EEES9_SE_SG_Li256ELb1ELb1ELb1ELb0EEENS1_36VarlenDynamicPersistentTileSchedulerILi128ELi96ELi256ELi128ELb1ELb1ELb1ELb0ELb1ELb1EEEEEEEEEvNT_6ParamsE:
[----:B------:R-:W-:Y:S01]  /*0000*/  LDC R1, c[0x0][0x37c] ;  /* 0x0000df00ff017b82 */ /* 0x000fe20000000800 */
[----:B------:R-:W-:Y:S05]  /*0010*/  EXIT ;  /* 0x000000000000794d */ /* 0x000fea0003800000 */
.L_x_31:
        /* <DEDUP_REMOVED lines=14> */
.L_x_76:


//--------------------- .text._ZN7cutlass13device_kernelIN5flash11enable_sm90INS1_16FlashAttnFwdSm90INS1_25CollectiveMainloopFwdSm90ILi2EN4cute5tupleIJNS5_1CILi1EEES8_S8_EEENS6_IJNS7_ILi128EEENS7_ILi96EEENS7_ILi64EEEEEELi256ENS_6half_tEfNS_4arch4Sm90ELb0ELb0ELb0ELb1ELb0ELb1ELb1ELb1ELb0ELb1ELb1ELb0EEENS1_21CollectiveEpilogueFwdINS6_IJSA_NS7_ILi256EEESB_EEES9_SE_SG_Li256ELb1ELb1ELb1ELb0EEENS1_36VarlenDynamicPersistentTileSchedulerILi128ELi96ELi256ELi128ELb1ELb1ELb1ELb0ELb1ELb1EEEEEEEEEvNT_6ParamsE --------------------------
	.section	.text._ZN7cutlass13device_kernelIN5flash11enable_sm90INS1_16FlashAttnFwdSm90INS1_25CollectiveMainloopFwdSm90ILi2EN4cute5tupleIJNS5_1CILi1EEES8_S8_EEENS6_IJNS7_ILi128EEENS7_ILi96EEENS7_ILi64EEEEEELi256ENS_6half_tEfNS_4arch4Sm90ELb0ELb0ELb0ELb1ELb0ELb1ELb1ELb1ELb0ELb1ELb1ELb0EEENS1_21CollectiveEpilogueFwdINS6_IJSA_NS7_ILi256EEESB_EEES9_SE_SG_Li256ELb1ELb1ELb1ELb0EEENS1_36VarlenDynamicPersistentTileSchedulerILi128ELi96ELi256ELi128ELb1ELb1ELb1ELb0ELb1ELb1EEEEEEEEEvNT_6ParamsE,"ax",@progbits
	.align	128
.text._ZN7cutlass13device_kernelIN5flash11enable_sm90INS1_16FlashAttnFwdSm90INS1_25CollectiveMainloopFwdSm90ILi2EN4cute5tupleIJNS5_1CILi1EEES8_S8_EEENS6_IJNS7_ILi128EEENS7_ILi96EEENS7_ILi64EEEEEELi256ENS_6half_tEfNS_4arch4Sm90ELb0ELb0ELb0ELb1ELb0ELb1ELb1ELb1ELb0ELb1ELb1ELb0EEENS1_21CollectiveEpilogueFwdINS6_IJSA_NS7_ILi256EEESB_EEES9_SE_SG_Li256ELb1ELb1ELb1ELb0EEENS1_36VarlenDynamicPersistentTileSchedulerILi128ELi96ELi256ELi128ELb1ELb1ELb1ELb0ELb1ELb1EEEEEEEEEvNT_6ParamsE:
        .type           _ZN7cutlass13device_kernelIN5flash11enable_sm90INS1_16FlashAttnFwdSm90INS1_25CollectiveMainloopFwdSm90ILi2EN4cute5tupleIJNS5_1CILi1EEES8_S8_EEENS6_IJNS7_ILi128EEENS7_ILi96EEENS7_ILi64EEEEEELi256ENS_6half_tEfNS_4arch4Sm90ELb0ELb0ELb0ELb1ELb0ELb1ELb1ELb1ELb0ELb1ELb1ELb0EEENS1_21CollectiveEpilogueFwdINS6_IJSA_NS7_ILi256EEESB_EEES9_SE_SG_Li256ELb1ELb1ELb1ELb0EEENS1_36VarlenDynamicPersistentTileSchedulerILi128ELi96ELi256ELi128ELb1ELb1ELb1ELb0ELb1ELb1EEEEEEEEEvNT_6ParamsE,@function
        .size           _ZN7cutlass13device_kernelIN5flash11enable_sm90INS1_16FlashAttnFwdSm90INS1_25CollectiveMainloopFwdSm90ILi2EN4cute5tupleIJNS5_1CILi1EEES8_S8_EEENS6_IJNS7_ILi128EEENS7_ILi96EEENS7_ILi64EEEEEELi256ENS_6half_tEfNS_4arch4Sm90ELb0ELb0ELb0ELb1ELb0ELb1ELb1ELb1ELb0ELb1ELb1ELb0EEENS1_21CollectiveEpilogueFwdINS6_IJSA_NS7_ILi256EEESB_EEES9_SE_SG_Li256ELb1ELb1ELb1ELb0EEENS1_36VarlenDynamicPersistentTileSchedulerILi128ELi96ELi256ELi128ELb1ELb1ELb1ELb0ELb1ELb1EEEEEEEEEvNT_6ParamsE,(.L_x_77 - _ZN7cutlass13device_kernelIN5flash11enable_sm90INS1_16FlashAttnFwdSm90INS1_25CollectiveMainloopFwdSm90ILi2EN4cute5tupleIJNS5_1CILi1EEES8_S8_EEENS6_IJNS7_ILi128EEENS7_ILi96EEENS7_ILi64EEEEEELi256ENS_6half_tEfNS_4arch4Sm90ELb0ELb0ELb0ELb1ELb0ELb1ELb1ELb1ELb0ELb1ELb1ELb0EEENS1_21CollectiveEpilogueFwdINS6_IJSA_NS7_ILi256EEESB_EEES9_SE_SG_Li256ELb1ELb1ELb1ELb0EEENS1_36VarlenDynamicPersistentTileSchedulerILi128ELi96ELi256ELi128ELb1ELb1ELb1ELb0ELb1ELb1EEEEEEEEEvNT_6ParamsE)
        .other          _ZN7cutlass13device_kernelIN5flash11enable_sm90INS1_16FlashAttnFwdSm90INS1_25CollectiveMainloopFwdSm90ILi2EN4cute5tupleIJNS5_1CILi1EEES8_S8_EEENS6_IJNS7_ILi128EEENS7_ILi96EEENS7_ILi64EEEEEELi256ENS_6half_tEfNS_4arch4Sm90ELb0ELb0ELb0ELb1ELb0ELb1ELb1ELb1ELb0ELb1ELb1ELb0EEENS1_21CollectiveEpilogueFwdINS6_IJSA_NS7_ILi256EEESB_EEES9_SE_SG_Li256ELb1ELb1ELb1ELb0EEENS1_36VarlenDynamicPersistentTileSchedulerILi128ELi96ELi256ELi128ELb1ELb1ELb1ELb0ELb1ELb1EEEEEEEEEvNT_6ParamsE,@"STO_CUDA_ENTRY STV_DEFAULT"
_ZN7cutlass13device_kernelIN5flash11enable_sm90INS1_16FlashAttnFwdSm90INS1_25CollectiveMainloopFwdSm90ILi2EN4cute5tupleIJNS5_1CILi1EEES8_S8_EEENS6_IJNS7_ILi128EEENS7_ILi96EEENS7_ILi64EEEEEELi256ENS_6half_tEfNS_4arch4Sm90ELb0ELb0ELb0ELb1ELb0ELb1ELb1ELb1ELb0ELb1ELb1ELb0EEENS1_21CollectiveEpilogueFwdINS6_IJSA_NS7_ILi256EEESB_EEES9_SE_SG_Li256ELb1ELb1ELb1ELb0EEENS1_36VarlenDynamicPersistentTileSchedulerILi128ELi96ELi256ELi128ELb1ELb1ELb1ELb0ELb1ELb1EEEEEEEEEvNT_6ParamsE:
[----:B------:R-:W-:Y:S01]  /*0000*/  LDC R1, c[0x0][0x37c] ;  /* 0x0000df00ff017b82 */ /* 0x000fe20000000800 */
[----:B------:R-:W-:Y:S05]  /*0010*/  EXIT ;  /* 0x000000000000794d */ /* 0x000fea0003800000 */
.L_x_32:
        /* <DEDUP_REMOVED lines=14> */
.L_x_77:


//--------------------- .text._ZN7cutlass13device_kernelIN5flash11enable_sm90INS1_16FlashAttnFwdSm90INS1_25CollectiveMainloopFwdSm90ILi2EN4cute5tupleIJNS5_1CILi1EEES8_S8_EEENS6_IJNS7_ILi128EEENS7_ILi96EEENS7_ILi64EEEEEELi256ENS_6half_tEfNS_4arch4Sm90ELb0ELb1ELb0ELb0ELb0ELb0ELb0ELb1ELb0ELb1ELb1ELb0EEENS1_21CollectiveEpilogueFwdINS6_IJSA_NS7_ILi256EEESB_EEES9_SE_SG_Li256ELb0ELb1ELb1ELb0EEENS1_19SingleTileSchedulerILb0ELb1ELb1ELi128EEEEEEEEEvNT_6ParamsE --------------------------
	.section	.text._ZN7cutlass13device_kernelIN5flash11enable_sm90INS1_16FlashAttnFwdSm90INS1_25CollectiveMainloopFwdSm90ILi2EN4cute5tupleIJNS5_1CILi1EEES8_S8_EEENS6_IJNS7_ILi128EEENS7_ILi96EEENS7_ILi64EEEEEELi256ENS_6half_tEfNS_4arch4Sm90ELb0ELb1ELb0ELb0ELb0ELb0ELb0ELb1ELb0ELb1ELb1ELb0EEENS1_21CollectiveEpilogueFwdINS6_IJSA_NS7_ILi256EEESB_EEES9_SE_SG_Li256ELb0ELb1ELb1ELb0EEENS1_19SingleTileSchedulerILb0ELb1ELb1ELi128EEEEEEEEEvNT_6ParamsE,"ax",@progbits
	.align	128
.text._ZN7cutlass13device_kernelIN5flash11enable_sm90INS1_16FlashAttnFwdSm90INS1_25CollectiveMainloopFwdSm90ILi2EN4cute5tupleIJNS5_1CILi1EEES8_S8_EEENS6_IJNS7_ILi128EEENS7_ILi96EEENS7_ILi64EEEEEELi256ENS_6half_tEfNS_4arch4Sm90ELb0ELb1ELb0ELb0ELb0ELb0ELb0ELb1ELb0ELb1ELb1ELb0EEENS1_21CollectiveEpilogueFwdINS6_IJSA_NS7_ILi256EEESB_EEES9_SE_SG_Li256ELb0ELb1ELb1ELb0EEENS1_19SingleTileSchedulerILb0ELb1ELb1ELi128EEEEEEEEEvNT_6ParamsE:
        .type           _ZN7cutlass13device_kernelIN5flash11enable_sm90INS1_16FlashAttnFwdSm90INS1_25CollectiveMainloopFwdSm90ILi2EN4cute5tupleIJNS5_1CILi1EEES8_S8_EEENS6_IJNS7_ILi128EEENS7_ILi96EEENS7_ILi64EEEEEELi256ENS_6half_tEfNS_4arch4Sm90ELb0ELb1ELb0ELb0ELb0ELb0ELb0ELb1ELb0ELb1ELb1ELb0EEENS1_21CollectiveEpilogueFwdINS6_IJSA_NS7_ILi256EEESB_EEES9_SE_SG_Li256ELb0ELb1ELb1ELb0EEENS1_19SingleTileSchedulerILb0ELb1ELb1ELi128EEEEEEEEEvNT_6ParamsE,@function
        .size           _ZN7cutlass13device_kernelIN5flash11enable_sm90INS1_16FlashAttnFwdSm90INS1_25CollectiveMainloopFwdSm90ILi2EN4cute5tupleIJNS5_1CILi1EEES8_S8_EEENS6_IJNS7_ILi128EEENS7_ILi96EEENS7_ILi64EEEEEELi256ENS_6half_tEfNS_4arch4Sm90ELb0ELb1ELb0ELb0ELb0ELb0ELb0ELb1ELb0ELb1ELb1ELb0EEENS1_21CollectiveEpilogueFwdINS6_IJSA_NS7_ILi256EEESB_EEES9_SE_SG_Li256ELb0ELb1ELb1ELb0EEENS1_19SingleTileSchedulerILb0ELb1ELb1ELi128EEEEEEEEEvNT_6ParamsE,(.L_x_78 - _ZN7cutlass13device_kernelIN5flash11enable_sm90INS1_16FlashAttnFwdSm90INS1_25CollectiveMainloopFwdSm90ILi2EN4cute5tupleIJNS5_1CILi1EEES8_S8_EEENS6_IJNS7_ILi128EEENS7_ILi96EEENS7_ILi64EEEEEELi256ENS_6half_tEfNS_4arch4Sm90ELb0ELb1ELb0ELb0ELb0ELb0ELb0ELb1ELb0ELb1ELb1ELb0EEENS1_21CollectiveEpilogueFwdINS6_IJSA_NS7_ILi256EEESB_EEES9_SE_SG_Li256ELb0ELb1ELb1ELb0EEENS1_19SingleTileSchedulerILb0ELb1ELb1ELi128EEEEEEEEEvNT_6ParamsE)
        .other          _ZN7cutlass13device_kernelIN5flash11enable_sm90INS1_16FlashAttnFwdSm90INS1_25CollectiveMainloopFwdSm90ILi2EN4cute5tupleIJNS5_1CILi1EEES8_S8_EEENS6_IJNS7_ILi128EEENS7_ILi96EEENS7_ILi64EEEEEELi256ENS_6half_tEfNS_4arch4Sm90ELb0ELb1ELb0ELb0ELb0ELb0ELb0ELb1ELb0ELb1ELb1ELb0EEENS1_21CollectiveEpilogueFwdINS6_IJSA_NS7_ILi256EEESB_EEES9_SE_SG_Li256ELb0ELb1ELb1ELb0EEENS1_19SingleTileSchedulerILb0ELb1ELb1ELi128EEEEEEEEEvNT_6ParamsE,@"STO_CUDA_ENTRY STV_DEFAULT"
_ZN7cutlass13device_kernelIN5flash11enable_sm90INS1_16FlashAttnFwdSm90INS1_25CollectiveMainloopFwdSm90ILi2EN4cute5tupleIJNS5_1CILi1EEES8_S8_EEENS6_IJNS7_ILi128EEENS7_ILi96EEENS7_ILi64EEEEEELi256ENS_6half_tEfNS_4arch4Sm90ELb0ELb1ELb0ELb0ELb0ELb0ELb0ELb1ELb0ELb1ELb1ELb0EEENS1_21CollectiveEpilogueFwdINS6_IJSA_NS7_ILi256EEESB_EEES9_SE_SG_Li256ELb0ELb1ELb1ELb0EEENS1_19SingleTileSchedulerILb0ELb1ELb1ELi128EEEEEEEEEvNT_6ParamsE:
[----:B------:R-:W-:Y:S01]  /*0000*/  LDC R1, c[0x0][0x37c] ;  /* 0x0000df00ff017b82 */ /* 0x000fe20000000800 */
[----:B------:R-:W-:Y:S05]  /*0010*/  EXIT ;  /* 0x000000000000794d */ /* 0x000fea0003800000 */
.L_x_33:
        /* <DEDUP_REMOVED lines=14> */
.L_x_78:


//--------------------- .text._ZN7cutlass13device_kernelIN5flash11enable_sm90INS1_16FlashAttnFwdSm90INS1_25CollectiveMainloopFwdSm90ILi2EN4cute5tupleIJNS5_1CILi1EEES8_S8_EEENS6_IJNS7_ILi128EEENS7_ILi96EEENS7_ILi64EEEEEELi256ENS_6half_tEfNS_4arch4Sm90ELb0ELb1ELb0ELb0ELb0ELb0ELb1ELb1ELb0ELb1ELb1ELb0EEENS1_21CollectiveEpilogueFwdINS6_IJSA_NS7_ILi256EEESB_EEES9_SE_SG_Li256ELb0ELb1ELb1ELb0EEENS1_19SingleTileSchedulerILb0ELb1ELb1ELi128EEEEEEEEEvNT_6ParamsE --------------------------
	.section	.text._ZN7cutlass13device_kernelIN5flash11enable_sm90INS1_16FlashAttnFwdSm90INS1_25CollectiveMainloopFwdSm90ILi2EN4cute5tupleIJNS5_1CILi1EEES8_S8_EEENS6_IJNS7_ILi128EEENS7_ILi96EEENS7_ILi64EEEEEELi256ENS_6half_tEfNS_4arch4Sm90ELb0ELb1ELb0ELb0ELb0ELb0ELb1ELb1ELb0ELb1ELb1ELb0EEENS1_21CollectiveEpilogueFwdINS6_IJSA_NS7_ILi256EEESB_EEES9_SE_SG_Li256ELb0ELb1ELb1ELb0EEENS1_19SingleTileSchedulerILb0ELb1ELb1ELi128EEEEEEEEEvNT_6ParamsE,"ax",@progbits
	.align	128
.text._ZN7cutlass13device_kernelIN5flash11enable_sm90INS1_16FlashAttnFwdSm90INS1_25CollectiveMainloopFwdSm90ILi2EN4cute5tupleIJNS5_1CILi1EEES8_S8_EEENS6_IJNS7_ILi128EEENS7_ILi96EEENS7_ILi64EEEEEELi256ENS_6half_tEfNS_4arch4Sm90ELb0ELb1ELb0ELb0ELb0ELb0ELb1ELb1ELb0ELb1ELb1ELb0EEENS1_21CollectiveEpilogueFwdINS6_IJSA_NS7_ILi256EEESB_EEES9_SE_SG_Li256ELb0ELb1ELb1ELb0EEENS1_19SingleTileSchedulerILb0ELb1ELb1ELi128EEEEEEEEEvNT_6ParamsE:
        .type           _ZN7cutlass13device_kernelIN5flash11enable_sm90INS1_16FlashAttnFwdSm90INS1_25CollectiveMainloopFwdSm90ILi2EN4cute5tupleIJNS5_1CILi1EEES8_S8_EEENS6_IJNS7_ILi128EEENS7_ILi96EEENS7_ILi64EEEEEELi256ENS_6half_tEfNS_4arch4Sm90ELb0ELb1ELb0ELb0ELb0ELb0ELb1ELb1ELb0ELb1ELb1ELb0EEENS1_21CollectiveEpilogueFwdINS6_IJSA_NS7_ILi256EEESB_EEES9_SE_SG_Li256ELb0ELb1ELb1ELb0EEENS1_19SingleTileSchedulerILb0ELb1ELb1ELi128EEEEEEEEEvNT_6ParamsE,@function
        .size           _ZN7cutlass13device_kernelIN5flash11enable_sm90INS1_16FlashAttnFwdSm90INS1_25CollectiveMainloopFwdSm90ILi2EN4cute5tupleIJNS5_1CILi1EEES8_S8_EEENS6_IJNS7_ILi128EEENS7_ILi96EEENS7_ILi64EEEEEELi256ENS_6half_tEfNS_4arch4Sm90ELb0ELb1ELb0ELb0ELb0ELb0ELb1ELb1ELb0ELb1ELb1ELb0EEENS1_21CollectiveEpilogueFwdINS6_IJSA_NS7_ILi256EEESB_EEES9_SE_SG_Li256ELb0ELb1ELb1ELb0EEENS1_19SingleTileSchedulerILb0ELb1ELb1ELi128EEEEEEEEEvNT_6ParamsE,(.L_x_79 - _ZN7cutlass13device_kernelIN5flash11enable_sm90INS1_16FlashAttnFwdSm90INS1_25CollectiveMainloopFwdSm90ILi2EN4cute5tupleIJNS5_1CILi1EEES8_S8_EEENS6_IJNS7_ILi128EEENS7_ILi96EEENS7_ILi64EEEEEELi256ENS_6half_tEfNS_4arch4Sm90ELb0ELb1ELb0ELb0ELb0ELb0ELb1ELb1ELb0ELb1ELb1ELb0EEENS1_21CollectiveEpilogueFwdINS6_IJSA_NS7_ILi256EEESB_EEES9_SE_SG_Li256ELb0ELb1ELb1ELb0EEENS1_19SingleTileSchedulerILb0ELb1ELb1ELi128EEEEEEEEEvNT_6ParamsE)
        .other          _ZN7cutlass13device_kernelIN5flash11enable_sm90INS1_16FlashAttnFwdSm90INS1_25CollectiveMainloopFwdSm90ILi2EN4cute5tupleIJNS5_1CILi1EEES8_S8_EEENS6_IJNS7_ILi128EEENS7_ILi96EEENS7_ILi64EEEEEELi256ENS_6half_tEfNS_4arch4Sm90ELb0ELb1ELb0ELb0ELb0ELb0ELb1ELb1ELb0ELb1ELb1ELb0EEENS1_21CollectiveEpilogueFwdINS6_IJSA_NS7_ILi256EEESB_EEES9_SE_SG_Li256ELb0ELb1ELb1ELb0EEENS1_19SingleTileSchedulerILb0ELb1ELb1ELi128EEEEEEEEEvNT_6ParamsE,@"STO_CUDA_ENTRY STV_DEFAULT"
_ZN7cutlass13device_kernelIN5flash11enable_sm90INS1_16FlashAttnFwdSm90INS1_25CollectiveMainloopFwdSm90ILi2EN4cute5tupleIJNS5_1CILi1EEES8_S8_EEENS6_IJNS7_ILi128EEENS7_ILi96EEENS7_ILi64EEEEEELi256ENS_6half_tEfNS_4arch4Sm90ELb0ELb1ELb0ELb0ELb0ELb0ELb1ELb1ELb0ELb1ELb1ELb0EEENS1_21CollectiveEpilogueFwdINS6_IJSA_NS7_ILi256EEESB_EEES9_SE_SG_Li256ELb0ELb1ELb1ELb0EEENS1_19SingleTileSchedulerILb0ELb1ELb1ELi128EEEEEEEEEvNT_6ParamsE:
[----:B------:R-:W-:Y:S01]  /*0000*/  LDC R1, c[0x0][0x37c] ;  /* 0x0000df00ff017b82 */ /* 0x000fe20000000800 */
[----:B------:R-:W-:Y:S05]  /*0010*/  EXIT ;  /* 0x000000000000794d */ /* 0x000fea0003800000 */
.L_x_34:
        /* <DEDUP_REMOVED lines=14> */
.L_x_79:


//--------------------- .text._ZN7cutlass13device_kernelIN5flash11enable_sm90INS1_16FlashAttnFwdSm90INS1_25CollectiveMainloopFwdSm90ILi2EN4cute5tupleIJNS5_1CILi1EEES8_S8_EEENS6_IJNS7_ILi128EEENS7_ILi96EEENS7_ILi64EEEEEELi256ENS_6half_tEfNS_4arch4Sm90ELb0ELb1ELb0ELb1ELb0ELb0ELb0ELb1ELb0ELb1ELb1ELb0EEENS1_21CollectiveEpilogueFwdINS6_IJSA_NS7_ILi256EEESB_EEES9_SE_SG_Li256ELb1ELb1ELb1ELb0EEENS1_36VarlenDynamicPersistentTileSchedulerILi128ELi96ELi256ELi128ELb1ELb1ELb1ELb1ELb0ELb1EEEEEEEEEvNT_6ParamsE --------------------------
	.section	.text._ZN7cutlass13device_kernelIN5flash11enable_sm90INS1_16FlashAttnFwdSm90INS1_25CollectiveMainloopFwdSm90ILi2EN4cute5tupleIJNS5_1CILi1EEES8_S8_EEENS6_IJNS7_ILi128EEENS7_ILi96EEENS7_ILi64EEEEEELi256ENS_6half_tEfNS_4arch4Sm90ELb0ELb1ELb0ELb1ELb0ELb0ELb0ELb1ELb0ELb1ELb1ELb0EEENS1_21CollectiveEpilogueFwdINS6_IJSA_NS7_ILi256EEESB_EEES9_SE_SG_Li256ELb1ELb1ELb1ELb0EEENS1_36VarlenDynamicPersistentTileSchedulerILi128ELi96ELi256ELi128ELb1ELb1ELb1ELb1ELb0ELb1EEEEEEEEEvNT_6ParamsE,"ax",@progbits
	.align	128
.text._ZN7cutlass13device_kernelIN5flash11enable_sm90INS1_16FlashAttnFwdSm90INS1_25CollectiveMainloopFwdSm90ILi2EN4cute5tupleIJNS5_1CILi1EEES8_S8_EEENS6_IJNS7_ILi128EEENS7_ILi96EEENS7_ILi64EEEEEELi256ENS_6half_tEfNS_4arch4Sm90ELb0ELb1ELb0ELb1ELb0ELb0ELb0ELb1ELb0ELb1ELb1ELb0EEENS1_21CollectiveEpilogueFwdINS6_IJSA_NS7_ILi256EEESB_EEES9_SE_SG_Li256ELb1ELb1ELb1ELb0EEENS1_36VarlenDynamicPersistentTileSchedulerILi128ELi96ELi256ELi128ELb1ELb1ELb1ELb1ELb0ELb1EEEEEEEEEvNT_6ParamsE:
        .type           _ZN7cutlass13device_kernelIN5flash11enable_sm90INS1_16FlashAttnFwdSm90INS1_25CollectiveMainloopFwdSm90ILi2EN4cute5tupleIJNS5_1CILi1EEES8_S8_EEENS6_IJNS7_ILi128EEENS7_ILi96EEENS7_ILi64EEEEEELi256ENS_6half_tEfNS_4arch4Sm90ELb0ELb1ELb0ELb1ELb0ELb0ELb0ELb1ELb0ELb1ELb1ELb0EEENS1_21CollectiveEpilogueFwdINS6_IJSA_NS7_ILi256EEESB_EEES9_SE_SG_Li256ELb1ELb1ELb1ELb0EEENS1_36VarlenDynamicPersistentTileSchedulerILi128ELi96ELi256ELi128ELb1ELb1ELb1ELb1ELb0ELb1EEEEEEEEEvNT_6ParamsE,@function
        .size           _ZN7cutlass13device_kernelIN5flash11enable_sm90INS1_16FlashAttnFwdSm90INS1_25CollectiveMainloopFwdSm90ILi2EN4cute5tupleIJNS5_1CILi1EEES8_S8_EEENS6_IJNS7_ILi128EEENS7_ILi96EEENS7_ILi64EEEEEELi256ENS_6half_tEfNS_4arch4Sm90ELb0ELb1ELb0ELb1ELb0ELb0ELb0ELb1ELb0ELb1ELb1ELb0EEENS1_21CollectiveEpilogueFwdINS6_IJSA_NS7_ILi256EEESB_EEES9_SE_SG_Li256ELb1ELb1ELb1ELb0EEENS1_36VarlenDynamicPersistentTileSchedulerILi128ELi96ELi256ELi128ELb1ELb1ELb1ELb1ELb0ELb1EEEEEEEEEvNT_6ParamsE,(.L_x_80 - _ZN7cutlass13device_kernelIN5flash11enable_sm90INS1_16FlashAttnFwdSm90INS1_25CollectiveMainloopFwdSm90ILi2EN4cute5tupleIJNS5_1CILi1EEES8_S8_EEENS6_IJNS7_ILi128EEENS7_ILi96EEENS7_ILi64EEEEEELi256ENS_6half_tEfNS_4arch4Sm90ELb0ELb1ELb0ELb1ELb0ELb0ELb0ELb1ELb0ELb1ELb1ELb0EEENS1_21CollectiveEpilogueFwdINS6_IJSA_NS7_ILi256EEESB_EEES9_SE_SG_Li256ELb1ELb1ELb1ELb0EEENS1_36VarlenDynamicPersistentTileSchedulerILi128ELi96ELi256ELi128ELb1ELb1ELb1ELb1ELb0ELb1EEEEEEEEEvNT_6ParamsE)
        .other          _ZN7cutlass13device_kernelIN5flash11enable_sm90INS1_16FlashAttnFwdSm90INS1_25CollectiveMainloopFwdSm90ILi2EN4cute5tupleIJNS5_1CILi1EEES8_S8_EEENS6_IJNS7_ILi128EEENS7_ILi96EEENS7_ILi64EEEEEELi256ENS_6half_tEfNS_4arch4Sm90ELb0ELb1ELb0ELb1ELb0ELb0ELb0ELb1ELb0ELb1ELb1ELb0EEENS1_21CollectiveEpilogueFwdINS6_IJSA_NS7_ILi256EEESB_EEES9_SE_SG_Li256ELb1ELb1ELb1ELb0EEENS1_36VarlenDynamicPersistentTileSchedulerILi128ELi96ELi256ELi128ELb1ELb1ELb1ELb1ELb0ELb1EEEEEEEEEvNT_6ParamsE,@"STO_CUDA_ENTRY STV_DEFAULT"
_ZN7cutlass13device_kernelIN5flash11enable_sm90INS1_16FlashAttnFwdSm90INS1_25CollectiveMainloopFwdSm90ILi2EN4cute5tupleIJNS5_1CILi1EEES8_S8_EEENS6_IJNS7_ILi128EEENS7_ILi96EEENS7_ILi64EEEEEELi256ENS_6half_tEfNS_4arch4Sm90ELb0ELb1ELb0ELb1ELb0ELb0ELb0ELb1ELb0ELb1ELb1ELb0EEENS1_21CollectiveEpilogueFwdINS6_IJSA_NS7_ILi256EEESB_EEES9_SE_SG_Li256ELb1ELb1ELb1ELb0EEENS1_36VarlenDynamicPersistentTileSchedulerILi128ELi96ELi256ELi128ELb1ELb1ELb1ELb1ELb0ELb1EEEEEEEEEvNT_6ParamsE:
[----:B------:R-:W-:Y:S01]  /*0000*/  LDC R1, c[0x0][0x37c] ;  /* 0x0000df00ff017b82 */ /* 0x000fe20000000800 */
[----:B------:R-:W-:Y:S05]  /*0010*/  EXIT ;  /* 0x000000000000794d */ /* 0x000fea0003800000 */
.L_x_35:
        /* <DEDUP_REMOVED lines=14> */
.L_x_80:


//--------------------- .text._ZN7cutlass13device_kernelIN5flash11enable_sm90INS1_16FlashAttnFwdSm90INS1_25CollectiveMainloopFwdSm90ILi2EN4cute5tupleIJNS5_1CILi1EEES8_S8_EEENS6_IJNS7_ILi128EEENS7_ILi96EEENS7_ILi64EEEEEELi256ENS_6half_tEfNS_4arch4Sm90ELb0ELb1ELb0ELb1ELb0ELb1ELb0ELb1ELb0ELb1ELb1ELb0EEENS1_21CollectiveEpilogueFwdINS6_IJSA_NS7_ILi256EEESB_EEES9_SE_SG_Li256ELb1ELb1ELb1ELb0EEENS1_36VarlenDynamicPersistentTileSchedulerILi128ELi96ELi256ELi128ELb1ELb1ELb1ELb1ELb0ELb1EEEEEEEEEvNT_6ParamsE --------------------------
	.section	.text._ZN7cutlass13device_kernelIN5flash11enable_sm90INS1_16FlashAttnFwdSm90INS1_25CollectiveMainloopFwdSm90ILi2EN4cute5tupleIJNS5_1CILi1EEES8_S8_EEENS6_IJNS7_ILi128EEENS7_ILi96EEENS7_ILi64EEEEEELi256ENS_6half_tEfNS_4arch4Sm90ELb0ELb1ELb0ELb1ELb0ELb1ELb0ELb1ELb0ELb1ELb1ELb0EEENS1_21CollectiveEpilogueFwdINS6_IJSA_NS7_ILi256EEESB_EEES9_SE_SG_Li256ELb1ELb1ELb1ELb0EEENS1_36VarlenDynamicPersistentTileSchedulerILi128ELi96ELi256ELi128ELb1ELb1ELb1ELb1ELb0ELb1EEEEEEEEEvNT_6ParamsE,"ax",@progbits
	.align	128
.text._ZN7cutlass13device_kernelIN5flash11enable_sm90INS1_16FlashAttnFwdSm90INS1_25CollectiveMainloopFwdSm90ILi2EN4cute5tupleIJNS5_1CILi1EEES8_S8_EEENS6_IJNS7_ILi128EEENS7_ILi96EEENS7_ILi64EEEEEELi256ENS_6half_tEfNS_4arch4Sm90ELb0ELb1ELb0ELb1ELb0ELb1ELb0ELb1ELb0ELb1ELb1ELb0EEENS1_21CollectiveEpilogueFwdINS6_IJSA_NS7_ILi256EEESB_EEES9_SE_SG_Li256ELb1ELb1ELb1ELb0EEENS1_36VarlenDynamicPersistentTileSchedulerILi128ELi96ELi256ELi128ELb1ELb1ELb1ELb1ELb0ELb1EEEEEEEEEvNT_6ParamsE:
        .type           _ZN7cutlass13device_kernelIN5flash11enable_sm90INS1_16FlashAttnFwdSm90INS1_25CollectiveMainloopFwdSm90ILi2EN4cute5tupleIJNS5_1CILi1EEES8_S8_EEENS6_IJNS7_ILi128EEENS7_ILi96EEENS7_ILi64EEEEEELi256ENS_6half_tEfNS_4arch4Sm90ELb0ELb1ELb0ELb1ELb0ELb1ELb0ELb1ELb0ELb1ELb1ELb0EEENS1_21CollectiveEpilogueFwdINS6_IJSA_NS7_ILi256EEESB_EEES9_SE_SG_Li256ELb1ELb1ELb1ELb0EEENS1_36VarlenDynamicPersistentTileSchedulerILi128ELi96ELi256ELi128ELb1ELb1ELb1ELb1ELb0ELb1EEEEEEEEEvNT_6ParamsE,@function
        .size           _ZN7cutlass13device_kernelIN5flash11enable_sm90INS1_16FlashAttnFwdSm90INS1_25CollectiveMainloopFwdSm90ILi2EN4cute5tupleIJNS5_1CILi1EEES8_S8_EEENS6_IJNS7_ILi128EEENS7_ILi96EEENS7_ILi64EEEEEELi256ENS_6half_tEfNS_4arch4Sm90ELb0ELb1ELb0ELb1ELb0ELb1ELb0ELb1ELb0ELb1ELb1ELb0EEENS1_21CollectiveEpilogueFwdINS6_IJSA_NS7_ILi256EEESB_EEES9_SE_SG_Li256ELb1ELb1ELb1ELb0EEENS1_36VarlenDynamicPersistentTileSchedulerILi128ELi96ELi256ELi128ELb1ELb1ELb1ELb1ELb0ELb1EEEEEEEEEvNT_6ParamsE,(.L_x_81 - _ZN7cutlass13device_kernelIN5flash11enable_sm90INS1_16FlashAttnFwdSm90INS1_25CollectiveMainloopFwdSm90ILi2EN4cute5tupleIJNS5_1CILi1EEES8_S8_EEENS6_IJNS7_ILi128EEENS7_ILi96EEENS7_ILi64EEEEEELi256ENS_6half_tEfNS_4arch4Sm90ELb0ELb1ELb0ELb1ELb0ELb1ELb0ELb1ELb0ELb1ELb1ELb0EEENS1_21CollectiveEpilogueFwdINS6_IJSA_NS7_ILi256EEESB_EEES9_SE_SG_Li256ELb1ELb1ELb1ELb0EEENS1_36VarlenDynamicPersistentTileSchedulerILi128ELi96ELi256ELi128ELb1ELb1ELb1ELb1ELb0ELb1EEEEEEEEEvNT_6ParamsE)
        .other          _ZN7cutlass13device_kernelIN5flash11enable_sm90INS1_16FlashAttnFwdSm90INS1_25CollectiveMainloopFwdSm90ILi2EN4cute5tupleIJNS5_1CILi1EEES8_S8_EEENS6_IJNS7_ILi128EEENS7_ILi96EEENS7_ILi64EEEEEELi256ENS_6half_tEfNS_4arch4Sm90ELb0ELb1ELb0ELb1ELb0ELb1ELb0ELb1ELb0ELb1ELb1ELb0EEENS1_21CollectiveEpilogueFwdINS6_IJSA_NS7_ILi256EEESB_EEES9_SE_SG_Li256ELb1ELb1ELb1ELb0EEENS1_36VarlenDynamicPersistentTileSchedulerILi128ELi96ELi256ELi128ELb1ELb1ELb1ELb1ELb0ELb1EEEEEEEEEvNT_6ParamsE,@"STO_CUDA_ENTRY STV_DEFAULT"
_ZN7cutlass13device_kernelIN5flash11enable_sm90INS1_16FlashAttnFwdSm90INS1_25CollectiveMainloopFwdSm90ILi2EN4cute5tupleIJNS5_1CILi1EEES8_S8_EEENS6_IJNS7_ILi128EEENS7_ILi96EEENS7_ILi64EEEEEELi256ENS_6half_tEfNS_4arch4Sm90ELb0ELb1ELb0ELb1ELb0ELb1ELb0ELb1ELb0ELb1ELb1ELb0EEENS1_21CollectiveEpilogueFwdINS6_IJSA_NS7_ILi256EEESB_EEES9_SE_SG_Li256ELb1ELb1ELb1ELb0EEENS1_36VarlenDynamicPersistentTileSchedulerILi128ELi96ELi256ELi128ELb1ELb1ELb1ELb1ELb0ELb1EEEEEEEEEvNT_6ParamsE:
[----:B------:R-:W-:Y:S01]  /*0000*/  LDC R1, c[0x0][0x37c] ;  /* 0x0000df00ff017b82 */ /* 0x000fe20000000800 */
[----:B------:R-:W-:Y:S05]  /*0010*/  EXIT ;  /* 0x000000000000794d */ /* 0x000fea0003800000 */
.L_x_36:
        /* <DEDUP_REMOVED lines=14> */
.L_x_81:


//--------------------- .text._ZN7cutlass13device_kernelIN5flash11enable_sm90INS1_16FlashAttnFwdSm90INS1_25CollectiveMainloopFwdSm90ILi2EN4cute5tupleIJNS5_1CILi1EEES8_S8_EEENS6_IJNS7_ILi128EEENS7_ILi96EEENS7_ILi64EEEEEELi256ENS_6half_tEfNS_4arch4Sm90ELb0ELb1ELb0ELb1ELb0ELb0ELb1ELb1ELb0ELb1ELb1ELb0EEENS1_21CollectiveEpilogueFwdINS6_IJSA_NS7_ILi256EEESB_EEES9_SE_SG_Li256ELb1ELb1ELb1ELb0EEENS1_36VarlenDynamicPersistentTileSchedulerILi128ELi96ELi256ELi128ELb1ELb1ELb1ELb1ELb0ELb1EEEEEEEEEvNT_6ParamsE --------------------------
	.section	.text._ZN7cutlass13device_kernelIN5flash11enable_sm90INS1_16FlashAttnFwdSm90INS1_25CollectiveMainloopFwdSm90ILi2EN4cute5tupleIJNS5_1CILi1EEES8_S8_EEENS6_IJNS7_ILi128EEENS7_ILi96EEENS7_ILi64EEEEEELi256ENS_6half_tEfNS_4arch4Sm90ELb0ELb1ELb0ELb1ELb0ELb0ELb1ELb1ELb0ELb1ELb1ELb0EEENS1_21CollectiveEpilogueFwdINS6_IJSA_NS7_ILi256EEESB_EEES9_SE_SG_Li256ELb1ELb1ELb1ELb0EEENS1_36VarlenDynamicPersistentTileSchedulerILi128ELi96ELi256ELi128ELb1ELb1ELb1ELb1ELb0ELb1EEEEEEEEEvNT_6ParamsE,"ax",@progbits
	.align	128
.text._ZN7cutlass13device_kernelIN5flash11enable_sm90INS1_16FlashAttnFwdSm90INS1_25CollectiveMainloopFwdSm90ILi2EN4cute5tupleIJNS5_1CILi1EEES8_S8_EEENS6_IJNS7_ILi128EEENS7_ILi96EEENS7_ILi64EEEEEELi256ENS_6half_tEfNS_4arch4Sm90ELb0ELb1ELb0ELb1ELb0ELb0ELb1ELb1ELb0ELb1ELb1ELb0EEENS1_21CollectiveEpilogueFwdINS6_IJSA_NS7_ILi256EEESB_EEES9_SE_SG_Li256ELb1ELb1ELb1ELb0EEENS1_36VarlenDynamicPersistentTileSchedulerILi128ELi96ELi256ELi128ELb1ELb1ELb1ELb1ELb0ELb1EEEEEEEEEvNT_6ParamsE:
        .type           _ZN7cutlass13device_kernelIN5flash11enable_sm90INS1_16FlashAttnFwdSm90INS1_25CollectiveMainloopFwdSm90ILi2EN4cute5tupleIJNS5_1CILi1EEES8_S8_EEENS6_IJNS7_ILi128EEENS7_ILi96EEENS7_ILi64EEEEEELi256ENS_6half_tEfNS_4arch4Sm90ELb0ELb1ELb0ELb1ELb0ELb0ELb1ELb1ELb0ELb1ELb1ELb0EEENS1_21CollectiveEpilogueFwdINS6_IJSA_NS7_ILi256EEESB_EEES9_SE_SG_Li256ELb1ELb1ELb1ELb0EEENS1_36VarlenDynamicPersistentTileSchedulerILi128ELi96ELi256ELi128ELb1ELb1ELb1ELb1ELb0ELb1EEEEEEEEEvNT_6ParamsE,@function
        .size           _ZN7cutlass13device_kernelIN5flash11enable_sm90INS1_16FlashAttnFwdSm90INS1_25CollectiveMainloopFwdSm90ILi2EN4cute5tupleIJNS5_1CILi1EEES8_S8_EEENS6_IJNS7_ILi128EEENS7_ILi96EEENS7_ILi64EEEEEELi256ENS_6half_tEfNS_4arch4Sm90ELb0ELb1ELb0ELb1ELb0ELb0ELb1ELb1ELb0ELb1ELb1ELb0EEENS1_21CollectiveEpilogueFwdINS6_IJSA_NS7_ILi256EEESB_EEES9_SE_SG_Li256ELb1ELb1ELb1ELb0EEENS1_36VarlenDynamicPersistentTileSchedulerILi128ELi96ELi256ELi128ELb1ELb1ELb1ELb1ELb0ELb1EEEEEEEEEvNT_6ParamsE,(.L_x_82 - _ZN7cutlass13device_kernelIN5flash11enable_sm90INS1_16FlashAttnFwdSm90INS1_25CollectiveMainloopFwdSm90ILi2EN4cute5tupleIJNS5_1CILi1EEES8_S8_EEENS6_IJNS7_ILi128EEENS7_ILi96EEENS7_ILi64EEEEEELi256ENS_6half_tEfNS_4arch4Sm90ELb0ELb1ELb0ELb1ELb0ELb0ELb1ELb1ELb0ELb1ELb1ELb0EEENS1_21CollectiveEpilogueFwdINS6_IJSA_NS7_ILi256EEESB_EEES9_SE_SG_Li256ELb1ELb1ELb1ELb0EEENS1_36VarlenDynamicPersistentTileSchedulerILi128ELi96ELi256ELi128ELb1ELb1ELb1ELb1ELb0ELb1EEEEEEEEEvNT_6ParamsE)
        .other          _ZN7cutlass13device_kernelIN5flash11enable_sm90INS1_16FlashAttnFwdSm90INS1_25CollectiveMainloopFwdSm90ILi2EN4cute5tupleIJNS5_1CILi1EEES8_S8_EEENS6_IJNS7_ILi128EEENS7_ILi96EEENS7_ILi64EEEEEELi256ENS_6half_tEfNS_4arch4Sm90ELb0ELb1ELb0ELb1ELb0ELb0ELb1ELb1ELb0ELb1ELb1ELb0EEENS1_21CollectiveEpilogueFwdINS6_IJSA_NS7_ILi256EEESB_EEES9_SE_SG_Li256ELb1ELb1ELb1ELb0EEENS1_36VarlenDynamicPersistentTileSchedulerILi128ELi96ELi256ELi128ELb1ELb1ELb1ELb1ELb0ELb1EEEEEEEEEvNT_6ParamsE,@"STO_CUDA_ENTRY STV_DEFAULT"
_ZN7cutlass13device_kernelIN5flash11enable_sm90INS1_16FlashAttnFwdSm90INS1_25CollectiveMainloopFwdSm90ILi2EN4cute5tupleIJNS5_1CILi1EEES8_S8_EEENS6_IJNS7_ILi128EEENS7_ILi96EEENS7_ILi64EEEEEELi256ENS_6half_tEfNS_4arch4Sm90ELb0ELb1ELb0ELb1ELb0ELb0ELb1ELb1ELb0ELb1ELb1ELb0EEENS1_21CollectiveEpilogueFwdINS6_IJSA_NS7_ILi256EEESB_EEES9_SE_SG_Li256ELb1ELb1ELb1ELb0EEENS1_36VarlenDynamicPersistentTileSchedulerILi128ELi96ELi256ELi128ELb1ELb1ELb1ELb1ELb0ELb1EEEEEEEEEvNT_6ParamsE:
[----:B------:R-:W-:Y:S01]  /*0000*/  LDC R1, c[0x0][0x37c] ;  /* 0x0000df00ff017b82 */ /* 0x000fe20000000800 */
[----:B------:R-:W-:Y:S05]  /*0010*/  EXIT ;  /* 0x000000000000794d */ /* 0x000fea0003800000 */
.L_x_37:
        /* <DEDUP_REMOVED lines=14> */
.L_x_82:


//--------------------- .text._ZN7cutlass13device_kernelIN5flash11enable_sm90INS1_16FlashAttnFwdSm90INS1_25CollectiveMainloopFwdSm90ILi2EN4cute5tupleIJNS5_1CILi1EEES8_S8_EEENS6_IJNS7_ILi128EEENS7_ILi96EEENS7_ILi64EEEEEELi256ENS_6half_tEfNS_4arch4Sm90ELb0ELb1ELb0ELb1ELb0ELb1ELb1ELb1ELb0ELb1ELb1ELb0EEENS1_21CollectiveEpilogueFwdINS6_IJSA_NS7_ILi256EEESB_EEES9_SE_SG_Li256ELb1ELb1ELb1ELb0EEENS1_36VarlenDynamicPersistentTileSchedulerILi128ELi96ELi256ELi128ELb1ELb1ELb1ELb1ELb0ELb1EEEEEEEEEvNT_6ParamsE --------------------------
	.section	.text._ZN7cutlass13device_kernelIN5flash11enable_sm90INS1_16FlashAttnFwdSm90INS1_25CollectiveMainloopFwdSm90ILi2EN4cute5tupleIJNS5_1CILi1EEES8_S8_EEENS6_IJNS7_ILi128EEENS7_ILi96EEENS7_ILi64EEEEEELi256ENS_6half_tEfNS_4arch4Sm90ELb0ELb1ELb0ELb1ELb0ELb1ELb1ELb1ELb0ELb1ELb1ELb0EEENS1_21CollectiveEpilogueFwdINS6_IJSA_NS7_ILi256EEESB_EEES9_SE_SG_Li256ELb1ELb1ELb1ELb0EEENS1_36VarlenDynamicPersistentTileSchedulerILi128ELi96ELi256ELi128ELb1ELb1ELb1ELb1ELb0ELb1EEEEEEEEEvNT_6ParamsE,"ax",@progbits
	.align	128
.text._ZN7cutlass13device_kernelIN5flash11enable_sm90INS1_16FlashAttnFwdSm90INS1_25CollectiveMainloopFwdSm90ILi2EN4cute5tupleIJNS5_1CILi1EEES8_S8_EEENS6_IJNS7_ILi128EEENS7_ILi96EEENS7_ILi64EEEEEELi256ENS_6half_tEfNS_4arch4Sm90ELb0ELb1ELb0ELb1ELb0ELb1ELb1ELb1ELb0ELb1ELb1ELb0EEENS1_21CollectiveEpilogueFwdINS6_IJSA_NS7_ILi256EEESB_EEES9_SE_SG_Li256ELb1ELb1ELb1ELb0EEENS1_36VarlenDynamicPersistentTileSchedulerILi128ELi96ELi256ELi128ELb1ELb1ELb1ELb1ELb0ELb1EEEEEEEEEvNT_6ParamsE:
        .type           _ZN7cutlass13device_kernelIN5flash11enable_sm90INS1_16FlashAttnFwdSm90INS1_25CollectiveMainloopFwdSm90ILi2EN4cute5tupleIJNS5_1CILi1EEES8_S8_EEENS6_IJNS7_ILi128EEENS7_ILi96EEENS7_ILi64EEEEEELi256ENS_6half_tEfNS_4arch4Sm90ELb0ELb1ELb0ELb1ELb0ELb1ELb1ELb1ELb0ELb1ELb1ELb0EEENS1_21CollectiveEpilogueFwdINS6_IJSA_NS7_ILi256EEESB_EEES9_SE_SG_Li256ELb1ELb1ELb1ELb0EEENS1_36VarlenDynamicPersistentTileSchedulerILi128ELi96ELi256ELi128ELb1ELb1ELb1ELb1ELb0ELb1EEEEEEEEEvNT_6ParamsE,@function
        .size           _ZN7cutlass13device_kernelIN5flash11enable_sm90INS1_16FlashAttnFwdSm90INS1_25CollectiveMainloopFwdSm90ILi2EN4cute5tupleIJNS5_1CILi1EEES8_S8_EEENS6_IJNS7_ILi128EEENS7_ILi96EEENS7_ILi64EEEEEELi256ENS_6half_tEfNS_4arch4Sm90ELb0ELb1ELb0ELb1ELb0ELb1ELb1ELb1ELb0ELb1ELb1ELb0EEENS1_21CollectiveEpilogueFwdINS6_IJSA_NS7_ILi256EEESB_EEES9_SE_SG_Li256ELb1ELb1ELb1ELb0EEENS1_36VarlenDynamicPersistentTileSchedulerILi128ELi96ELi256ELi128ELb1ELb1ELb1ELb1ELb0ELb1EEEEEEEEEvNT_6ParamsE,(.L_x_83 - _ZN7cutlass13device_kernelIN5flash11enable_sm90INS1_16FlashAttnFwdSm90INS1_25CollectiveMainloopFwdSm90ILi2EN4cute5tupleIJNS5_1CILi1EEES8_S8_EEENS6_IJNS7_ILi128EEENS7_ILi96EEENS7_ILi64EEEEEELi256ENS_6half_tEfNS_4arch4Sm90ELb0ELb1ELb0ELb1ELb0ELb1ELb1ELb1ELb0ELb1ELb1ELb0EEENS1_21CollectiveEpilogueFwdINS6_IJSA_NS7_ILi256EEESB_EEES9_SE_SG_Li256ELb1ELb1ELb1ELb0EEENS1_36VarlenDynamicPersistentTileSchedulerILi128ELi96ELi256ELi128ELb1ELb1ELb1ELb1ELb0ELb1EEEEEEEEEvNT_6ParamsE)
        .other          _ZN7cutlass13device_kernelIN5flash11enable_sm90INS1_16FlashAttnFwdSm90INS1_25CollectiveMainloopFwdSm90ILi2EN4cute5tupleIJNS5_1CILi1EEES8_S8_EEENS6_IJNS7_ILi128EEENS7_ILi96EEENS7_ILi64EEEEEELi256ENS_6half_tEfNS_4arch4Sm90ELb0ELb1ELb0ELb1ELb0ELb1ELb1ELb1ELb0ELb1ELb1ELb0EEENS1_21CollectiveEpilogueFwdINS6_IJSA_NS7_ILi256EEESB_EEES9_SE_SG_Li256ELb1ELb1ELb1ELb0EEENS1_36VarlenDynamicPersistentTileSchedulerILi128ELi96ELi256ELi128ELb1ELb1ELb1ELb1ELb0ELb1EEEEEEEEEvNT_6ParamsE,@"STO_CUDA_ENTRY STV_DEFAULT"
_ZN7cutlass13device_kernelIN5flash11enable_sm90INS1_16FlashAttnFwdSm90INS1_25CollectiveMainloopFwdSm90ILi2EN4cute5tupleIJNS5_1CILi1EEES8_S8_EEENS6_IJNS7_ILi128EEENS7_ILi96EEENS7_ILi64EEEEEELi256ENS_6half_tEfNS_4arch4Sm90ELb0ELb1ELb0ELb1ELb0ELb1ELb1ELb1ELb0ELb1ELb1ELb0EEENS1_21CollectiveEpilogueFwdINS6_IJSA_NS7_ILi256EEESB_EEES9_SE_SG_Li256ELb1ELb1ELb1ELb0EEENS1_36VarlenDynamicPersistentTileSchedulerILi128ELi96ELi256ELi128ELb1ELb1ELb1ELb1ELb0ELb1EEEEEEEEEvNT_6ParamsE:
[----:B------:R-:W-:Y:S01]  /*0000*/  LDC R1, c[0x0][0x37c] ;  /* 0x0000df00ff017b82 */ /* 0x000fe20000000800 */
[----:B------:R-:W-:Y:S05]  /*0010*/  EXIT ;  /* 0x000000000000794d */ /* 0x000fea0003800000 */
.L_x_38:
        /* <DEDUP_REMOVED lines=14> */
.L_x_83:


//--------------------- .text._ZN7cutlass13device_kernelIN5flash11enable_sm90INS1_16FlashAttnFwdSm90INS1_25CollectiveMainloopFwdSm90ILi2EN4cute5tupleIJNS5_1CILi1EEES8_S8_EEENS6_IJNS7_ILi128EEENS7_ILi96EEENS7_ILi64EEEEEELi256ENS_6half_tEfNS_4arch4Sm90ELb1ELb0ELb0ELb0ELb0ELb0ELb0ELb1ELb0ELb1ELb1ELb0EEENS1_21CollectiveEpilogueFwdINS6_IJSA_NS7_ILi256EEESB_EEES9_SE_SG_Li256ELb0ELb1ELb1ELb0EEENS1_19SingleTileSchedulerILb0ELb1ELb1ELi128EEEEEEEEEvNT_6ParamsE --------------------------
	.section	.text._ZN7cutlass13device_kernelIN5flash11enable_sm90INS1_16FlashAttnFwdSm90INS1_25CollectiveMainloopFwdSm90ILi2EN4cute5tupleIJNS5_1CILi1EEES8_S8_EEENS6_IJNS7_ILi128EEENS7_ILi96EEENS7_ILi64EEEEEELi256ENS_6half_tEfNS_4arch4Sm90ELb1ELb0ELb0ELb0ELb0ELb0ELb0ELb1ELb0ELb1ELb1ELb0EEENS1_21CollectiveEpilogueFwdINS6_IJSA_NS7_ILi256EEESB_EEES9_SE_SG_Li256ELb0ELb1ELb1ELb0EEENS1_19SingleTileSchedulerILb0ELb1ELb1ELi128EEEEEEEEEvNT_6ParamsE,"ax",@progbits
	.align	128
.text._ZN7cutlass13device_kernelIN5flash11enable_sm90INS1_16FlashAttnFwdSm90INS1_25CollectiveMainloopFwdSm90ILi2EN4cute5tupleIJNS5_1CILi1EEES8_S8_EEENS6_IJNS7_ILi128EEENS7_ILi96EEENS7_ILi64EEEEEELi256ENS_6half_tEfNS_4arch4Sm90ELb1ELb0ELb0ELb0ELb0ELb0ELb0ELb1ELb0ELb1ELb1ELb0EEENS1_21CollectiveEpilogueFwdINS6_IJSA_NS7_ILi256EEESB_EEES9_SE_SG_Li256ELb0ELb1ELb1ELb0EEENS1_19SingleTileSchedulerILb0ELb1ELb1ELi128EEEEEEEEEvNT_6ParamsE:
        .type           _ZN7cutlass13device_kernelIN5flash11enable_sm90INS1_16FlashAttnFwdSm90INS1_25CollectiveMainloopFwdSm90ILi2EN4cute5tupleIJNS5_1CILi1EEES8_S8_EEENS6_IJNS7_ILi128EEENS7_ILi96EEENS7_ILi64EEEEEELi256ENS_6half_tEfNS_4arch4Sm90ELb1ELb0ELb0ELb0ELb0ELb0ELb0ELb1ELb0ELb1ELb1ELb0EEENS1_21CollectiveEpilogueFwdINS6_IJSA_NS7_ILi256EEESB_EEES9_SE_SG_Li256ELb0ELb1ELb1ELb0EEENS1_19SingleTileSchedulerILb0ELb1ELb1ELi128EEEEEEEEEvNT_6ParamsE,@function
        .size           _ZN7cutlass13device_kernelIN5flash11enable_sm90INS1_16FlashAttnFwdSm90INS1_25CollectiveMainloopFwdSm90ILi2EN4cute5tupleIJNS5_1CILi1EEES8_S8_EEENS6_IJNS7_ILi128EEENS7_ILi96EEENS7_ILi64EEEEEELi256ENS_6half_tEfNS_4arch4Sm90ELb1ELb0ELb0ELb0ELb0ELb0ELb0ELb1ELb0ELb1ELb1ELb0EEENS1_21CollectiveEpilogueFwdINS6_IJSA_NS7_ILi256EEESB_EEES9_SE_SG_Li256ELb0ELb1ELb1ELb0EEENS1_19SingleTileSchedulerILb0ELb1ELb1ELi128EEEEEEEEEvNT_6ParamsE,(.L_x_84 - _ZN7cutlass13device_kernelIN5flash11enable_sm90INS1_16FlashAttnFwdSm90INS1_25CollectiveMainloopFwdSm90ILi2EN4cute5tupleIJNS5_1CILi1EEES8_S8_EEENS6_IJNS7_ILi128EEENS7_ILi96EEENS7_ILi64EEEEEELi256ENS_6half_tEfNS_4arch4Sm90ELb1ELb0ELb0ELb0ELb0ELb0ELb0ELb1ELb0ELb1ELb1ELb0EEENS1_21CollectiveEpilogueFwdINS6_IJSA_NS7_ILi256EEESB_EEES9_SE_SG_Li256ELb0ELb1ELb1ELb0EEENS1_19SingleTileSchedulerILb0ELb1ELb1ELi128EEEEEEEEEvNT_6ParamsE)
        .other          _ZN7cutlass13device_kernelIN5flash11enable_sm90INS1_16FlashAttnFwdSm90INS1_25CollectiveMainloopFwdSm90ILi2EN4cute5tupleIJNS5_1CILi1EEES8_S8_EEENS6_IJNS7_ILi128EEENS7_ILi96EEENS7_ILi64EEEEEELi256ENS_6half_tEfNS_4arch4Sm90ELb1ELb0ELb0ELb0ELb0ELb0ELb0ELb1ELb0ELb1ELb1ELb0EEENS1_21CollectiveEpilogueFwdINS6_IJSA_NS7_ILi256EEESB_EEES9_SE_SG_Li256ELb0ELb1ELb1ELb0EEENS1_19SingleTileSchedulerILb0ELb1ELb1ELi128EEEEEEEEEvNT_6ParamsE,@"STO_CUDA_ENTRY STV_DEFAULT"
_ZN7cutlass13device_kernelIN5flash11enable_sm90INS1_16FlashAttnFwdSm90INS1_25CollectiveMainloopFwdSm90ILi2EN4cute5tupleIJNS5_1CILi1EEES8_S8_EEENS6_IJNS7_ILi128EEENS7_ILi96EEENS7_ILi64EEEEEELi256ENS_6half_tEfNS_4arch4Sm90ELb1ELb0ELb0ELb0ELb0ELb0ELb0ELb1ELb0ELb1ELb1ELb0EEENS1_21CollectiveEpilogueFwdINS6_IJSA_NS7_ILi256EEESB_EEES9_SE_SG_Li256ELb0ELb1ELb1ELb0EEENS1_19SingleTileSchedulerILb0ELb1ELb1ELi128EEEEEEEEEvNT_6ParamsE:
[----:B------:R-:W-:Y:S01]  /*0000*/  LDC R1, c[0x0][0x37c] ;  /* 0x0000df00ff017b82 */ /* 0x000fe20000000800 */
[----:B------:R-:W-:Y:S05]  /*0010*/  EXIT ;  /* 0x000000000000794d */ /* 0x000fea0003800000 */
.L_x_39:
        /* <DEDUP_REMOVED lines=14> */
.L_x_84:


//--------------------- .text._ZN7cutlass13device_kernelIN5flash11enable_sm90INS1_16FlashAttnFwdSm90INS1_25CollectiveMainloopFwdSm90ILi2EN4cute5tupleIJNS5_1CILi1EEES8_S8_EEENS6_IJNS7_ILi128EEENS7_ILi96EEENS7_ILi64EEEEEELi256ENS_6half_tEfNS_4arch4Sm90ELb1ELb0ELb0ELb0ELb0ELb0ELb1ELb1ELb0ELb1ELb1ELb0EEENS1_21CollectiveEpilogueFwdINS6_IJSA_NS7_ILi256EEESB_EEES9_SE_SG_Li256ELb0ELb1ELb1ELb0EEENS1_19SingleTileSchedulerILb0ELb1ELb1ELi128EEEEEEEEEvNT_6ParamsE --------------------------
	.section	.text._ZN7cutlass13device_kernelIN5flash11enable_sm90INS1_16FlashAttnFwdSm90INS1_25CollectiveMainloopFwdSm90ILi2EN4cute5tupleIJNS5_1CILi1EEES8_S8_EEENS6_IJNS7_ILi128EEENS7_ILi96EEENS7_ILi64EEEEEELi256ENS_6half_tEfNS_4arch4Sm90ELb1ELb0ELb0ELb0ELb0ELb0ELb1ELb1ELb0ELb1ELb1ELb0EEENS1_21CollectiveEpilogueFwdINS6_IJSA_NS7_ILi256EEESB_EEES9_SE_SG_Li256ELb0ELb1ELb1ELb0EEENS1_19SingleTileSchedulerILb0ELb1ELb1ELi128EEEEEEEEEvNT_6ParamsE,"ax",@progbits
	.align	128
.text._ZN7cutlass13device_kernelIN5flash11enable_sm90INS1_16FlashAttnFwdSm90INS1_25CollectiveMainloopFwdSm90ILi2EN4cute5tupleIJNS5_1CILi1EEES8_S8_EEENS6_IJNS7_ILi128EEENS7_ILi96EEENS7_ILi64EEEEEELi256ENS_6half_tEfNS_4arch4Sm90ELb1ELb0ELb0ELb0ELb0ELb0ELb1ELb1ELb0ELb1ELb1ELb0EEENS1_21CollectiveEpilogueFwdINS6_IJSA_NS7_ILi256EEESB_EEES9_SE_SG_Li256ELb0ELb1ELb1ELb0EEENS1_19SingleTileSchedulerILb0ELb1ELb1ELi128EEEEEEEEEvNT_6ParamsE:
        .type           _ZN7cutlass13device_kernelIN5flash11enable_sm90INS1_16FlashAttnFwdSm90INS1_25CollectiveMainloopFwdSm90ILi2EN4cute5tupleIJNS5_1CILi1EEES8_S8_EEENS6_IJNS7_ILi128EEENS7_ILi96EEENS7_ILi64EEEEEELi256ENS_6half_tEfNS_4arch4Sm90ELb1ELb0ELb0ELb0ELb0ELb0ELb1ELb1ELb0ELb1ELb1ELb0EEENS1_21CollectiveEpilogueFwdINS6_IJSA_NS7_ILi256EEESB_EEES9_SE_SG_Li256ELb0ELb1ELb1ELb0EEENS1_19SingleTileSchedulerILb0ELb1ELb1ELi128EEEEEEEEEvNT_6ParamsE,@function
        .size           _ZN7cutlass13device_kernelIN5flash11enable_sm90INS1_16FlashAttnFwdSm90INS1_25CollectiveMainloopFwdSm90ILi2EN4cute5tupleIJNS5_1CILi1EEES8_S8_EEENS6_IJNS7_ILi128EEENS7_ILi96EEENS7_ILi64EEEEEELi256ENS_6half_tEfNS_4arch4Sm90ELb1ELb0ELb0ELb0ELb0ELb0ELb1ELb1ELb0ELb1ELb1ELb0EEENS1_21CollectiveEpilogueFwdINS6_IJSA_NS7_ILi256EEESB_EEES9_SE_SG_Li256ELb0ELb1ELb1ELb0EEENS1_19SingleTileSchedulerILb0ELb1ELb1ELi128EEEEEEEEEvNT_6ParamsE,(.L_x_85 - _ZN7cutlass13device_kernelIN5flash11enable_sm90INS1_16FlashAttnFwdSm90INS1_25CollectiveMainloopFwdSm90ILi2EN4cute5tupleIJNS5_1CILi1EEES8_S8_EEENS6_IJNS7_ILi128EEENS7_ILi96EEENS7_ILi64EEEEEELi256ENS_6half_tEfNS_4arch4Sm90ELb1ELb0ELb0ELb0ELb0ELb0ELb1ELb1ELb0ELb1ELb1ELb0EEENS1_21CollectiveEpilogueFwdINS6_IJSA_NS7_ILi256EEESB_EEES9_SE_SG_Li256ELb0ELb1ELb1ELb0EEENS1_19SingleTileSchedulerILb0ELb1ELb1ELi128EEEEEEEEEvNT_6ParamsE)
        .other          _ZN7cutlass13device_kernelIN5flash11enable_sm90INS1_16FlashAttnFwdSm90INS1_25CollectiveMainloopFwdSm90ILi2EN4cute5tupleIJNS5_1CILi1EEES8_S8_EEENS6_IJNS7_ILi128EEENS7_ILi96EEENS7_ILi64EEEEEELi256ENS_6half_tEfNS_4arch4Sm90ELb1ELb0ELb0ELb0ELb0ELb0ELb1ELb1ELb0ELb1ELb1ELb0EEENS1_21CollectiveEpilogueFwdINS6_IJSA_NS7_ILi256EEESB_EEES9_SE_SG_Li256ELb0ELb1ELb1ELb0EEENS1_19SingleTileSchedulerILb0ELb1ELb1ELi128EEEEEEEEEvNT_6ParamsE,@"STO_CUDA_ENTRY STV_DEFAULT"
_ZN7cutlass13device_kernelIN5flash11enable_sm90INS1_16FlashAttnFwdSm90INS1_25CollectiveMainloopFwdSm90ILi2EN4cute5tupleIJNS5_1CILi1EEES8_S8_EEENS6_IJNS7_ILi128EEENS7_ILi96EEENS7_ILi64EEEEEELi256ENS_6half_tEfNS_4arch4Sm90ELb1ELb0ELb0ELb0ELb0ELb0ELb1ELb1ELb0ELb1ELb1ELb0EEENS1_21CollectiveEpilogueFwdINS6_IJSA_NS7_ILi256EEESB_EEES9_SE_SG_Li256ELb0ELb1ELb1ELb0EEENS1_19SingleTileSchedulerILb0ELb1ELb1ELi128EEEEEEEEEvNT_6ParamsE:
[----:B------:R-:W-:Y:S01]  /*0000*/  LDC R1, c[0x0][0x37c] ;  /* 0x0000df00ff017b82 */ /* 0x000fe20000000800 */
[----:B------:R-:W-:Y:S05]  /*0010*/  EXIT ;  /* 0x000000000000794d */ /* 0x000fea0003800000 */
.L_x_40:
        /* <DEDUP_REMOVED lines=14> */
.L_x_85:


//--------------------- .text._ZN7cutlass13device_kernelIN5flash11enable_sm90INS1_16FlashAttnFwdSm90INS1_25CollectiveMainloopFwdSm90ILi2EN4cute5tupleIJNS5_1CILi1EEES8_S8_EEENS6_IJNS7_ILi128EEENS7_ILi96EEENS7_ILi64EEEEEELi256ENS_6half_tEfNS_4arch4Sm90ELb1ELb0ELb0ELb1ELb0ELb0ELb0ELb1ELb0ELb1ELb1ELb0EEENS1_21CollectiveEpilogueFwdINS6_IJSA_NS7_ILi256EEESB_EEES9_SE_SG_Li256ELb1ELb1ELb1ELb0EEENS1_36VarlenDynamicPersistentTileSchedulerILi128ELi96ELi256ELi128ELb1ELb1ELb1ELb1ELb1ELb1EEEEEEEEEvNT_6ParamsE --------------------------
	.section	.text._ZN7cutlass13device_kernelIN5flash11enable_sm90INS1_16FlashAttnFwdSm90INS1_25CollectiveMainloopFwdSm90ILi2EN4cute5tupleIJNS5_1CILi1EEES8_S8_EEENS6_IJNS7_ILi128EEENS7_ILi96EEENS7_ILi64EEEEEELi256ENS_6half_tEfNS_4arch4Sm90ELb1ELb0ELb0ELb1ELb0ELb0ELb0ELb1ELb0ELb1ELb1ELb0EEENS1_21CollectiveEpilogueFwdINS6_IJSA_NS7_ILi256EEESB_EEES9_SE_SG_Li256ELb1ELb1ELb1ELb0EEENS1_36VarlenDynamicPersistentTileSchedulerILi128ELi96ELi256ELi128ELb1ELb1ELb1ELb1ELb1ELb1EEEEEEEEEvNT_6ParamsE,"ax",@progbits
	.align	128
.text._ZN7cutlass13device_kernelIN5flash11enable_sm90INS1_16FlashAttnFwdSm90INS1_25CollectiveMainloopFwdSm90ILi2EN4cute5tupleIJNS5_1CILi1EEES8_S8_EEENS6_IJNS7_ILi128EEENS7_ILi96EEENS7_ILi64EEEEEELi256ENS_6half_tEfNS_4arch4Sm90ELb1ELb0ELb0ELb1ELb0ELb0ELb0ELb1ELb0ELb1ELb1ELb0EEENS1_21CollectiveEpilogueFwdINS6_IJSA_NS7_ILi256EEESB_EEES9_SE_SG_Li256ELb1ELb1ELb1ELb0EEENS1_36VarlenDynamicPersistentTileSchedulerILi128ELi96ELi256ELi128ELb1ELb1ELb1ELb1ELb1ELb1EEEEEEEEEvNT_6ParamsE:
        .type           _ZN7cutlass13device_kernelIN5flash11enable_sm90INS1_16FlashAttnFwdSm90INS1_25CollectiveMainloopFwdSm90ILi2EN4cute5tupleIJNS5_1CILi1EEES8_S8_EEENS6_IJNS7_ILi128EEENS7_ILi96EEENS7_ILi64EEEEEELi256ENS_6half_tEfNS_4arch4Sm90ELb1ELb0ELb0ELb1ELb0ELb0ELb0ELb1ELb0ELb1ELb1ELb0EEENS1_21CollectiveEpilogueFwdINS6_IJSA_NS7_ILi256EEESB_EEES9_SE_SG_Li256ELb1ELb1ELb1ELb0EEENS1_36VarlenDynamicPersistentTileSchedulerILi128ELi96ELi256ELi128ELb1ELb1ELb1ELb1ELb1ELb1EEEEEEEEEvNT_6ParamsE,@function
        .size           _ZN7cutlass13device_kernelIN5flash11enable_sm90INS1_16FlashAttnFwdSm90INS1_25CollectiveMainloopFwdSm90ILi2EN4cute5tupleIJNS5_1CILi1EEES8_S8_EEENS6_IJNS7_ILi128EEENS7_ILi96EEENS7_ILi64EEEEEELi256ENS_6half_tEfNS_4arch4Sm90ELb1ELb0ELb0ELb1ELb0ELb0ELb0ELb1ELb0ELb1ELb1ELb0EEENS1_21CollectiveEpilogueFwdINS6_IJSA_NS7_ILi256EEESB_EEES9_SE_SG_Li256ELb1ELb1ELb1ELb0EEENS1_36VarlenDynamicPersistentTileSchedulerILi128ELi96ELi256ELi128ELb1ELb1ELb1ELb1ELb1ELb1EEEEEEEEEvNT_6ParamsE,(.L_x_86 - _ZN7cutlass13device_kernelIN5flash11enable_sm90INS1_16FlashAttnFwdSm90INS1_25CollectiveMainloopFwdSm90ILi2EN4cute5tupleIJNS5_1CILi1EEES8_S8_EEENS6_IJNS7_ILi128EEENS7_ILi96EEENS7_ILi64EEEEEELi256ENS_6half_tEfNS_4arch4Sm90ELb1ELb0ELb0ELb1ELb0ELb0ELb0ELb1ELb0ELb1ELb1ELb0EEENS1_21CollectiveEpilogueFwdINS6_IJSA_NS7_ILi256EEESB_EEES9_SE_SG_Li256ELb1ELb1ELb1ELb0EEENS1_36VarlenDynamicPersistentTileSchedulerILi128ELi96ELi256ELi128ELb1ELb1ELb1ELb1ELb1ELb1EEEEEEEEEvNT_6ParamsE)
        .other          _ZN7cutlass13device_kernelIN5flash11enable_sm90INS1_16FlashAttnFwdSm90INS1_25CollectiveMainloopFwdSm90ILi2EN4cute5tupleIJNS5_1CILi1EEES8_S8_EEENS6_IJNS7_ILi128EEENS7_ILi96EEENS7_ILi64EEEEEELi256ENS_6half_tEfNS_4arch4Sm90ELb1ELb0ELb0ELb1ELb0ELb0ELb0ELb1ELb0ELb1ELb1ELb0EEENS1_21CollectiveEpilogueFwdINS6_IJSA_NS7_ILi256EEESB_EEES9_SE_SG_Li256ELb1ELb1ELb1ELb0EEENS1_36VarlenDynamicPersistentTileSchedulerILi128ELi96ELi256ELi128ELb1ELb1ELb1ELb1ELb1ELb1EEEEEEEEEvNT_6ParamsE,@"STO_CUDA_ENTRY STV_DEFAULT"
_ZN7cutlass13device_kernelIN5flash11enable_sm90INS1_16FlashAttnFwdSm90INS1_25CollectiveMainloopFwdSm90ILi2EN4cute5tupleIJNS5_1CILi1EEES8_S8_EEENS6_IJNS7_ILi128EEENS7_ILi96EEENS7_ILi64EEEEEELi256ENS_6half_tEfNS_4arch4Sm90ELb1ELb0ELb0ELb1ELb0ELb0ELb0ELb1ELb0ELb1ELb1ELb0EEENS1_21CollectiveEpilogueFwdINS6_IJSA_NS7_ILi256EEESB_EEES9_SE_SG_Li256ELb1ELb1ELb1ELb0EEENS1_36VarlenDynamicPersistentTileSchedulerILi128ELi96ELi256ELi128ELb1ELb1ELb1ELb1ELb1ELb1EEEEEEEEEvNT_6ParamsE:
[----:B------:R-:W-:Y:S01]  /*0000*/  LDC R1, c[0x0][0x37c] ;  /* 0x0000df00ff017b82 */ /* 0x000fe20000000800 */
[----:B------:R-:W-:Y:S05]  /*0010*/  EXIT ;  /* 0x000000000000794d */ /* 0x000fea0003800000 */
.L_x_41:
        /* <DEDUP_REMOVED lines=14> */
.L_x_86:


//--------------------- .text._ZN7cutlass13device_kernelIN5flash11enable_sm90INS1_16FlashAttnFwdSm90INS1_25CollectiveMainloopFwdSm90ILi2EN4cute5tupleIJNS5_1CILi1EEES8_S8_EEENS6_IJNS7_ILi128EEENS7_ILi96EEENS7_ILi64EEEEEELi256ENS_6half_tEfNS_4arch4Sm90ELb1ELb0ELb0ELb1ELb0ELb1ELb0ELb1ELb0ELb1ELb1ELb0EEENS1_21CollectiveEpilogueFwdINS6_IJSA_NS7_ILi256EEESB_EEES9_SE_SG_Li256ELb1ELb1ELb1ELb0EEENS1_36VarlenDynamicPersistentTileSchedulerILi128ELi96ELi256ELi128ELb1ELb1ELb1ELb1ELb1ELb1EEEEEEEEEvNT_6ParamsE --------------------------
	.section	.text._ZN7cutlass13device_kernelIN5flash11enable_sm90INS1_16FlashAttnFwdSm90INS1_25CollectiveMainloopFwdSm90ILi2EN4cute5tupleIJNS5_1CILi1EEES8_S8_EEENS6_IJNS7_ILi128EEENS7_ILi96EEENS7_ILi64EEEEEELi256ENS_6half_tEfNS_4arch4Sm90ELb1ELb0ELb0ELb1ELb0ELb1ELb0ELb1ELb0ELb1ELb1ELb0EEENS1_21CollectiveEpilogueFwdINS6_IJSA_NS7_ILi256EEESB_EEES9_SE_SG_Li256ELb1ELb1ELb1ELb0EEENS1_36VarlenDynamicPersistentTileSchedulerILi128ELi96ELi256ELi128ELb1ELb1ELb1ELb1ELb1ELb1EEEEEEEEEvNT_6ParamsE,"ax",@progbits
	.align	128
.text._ZN7cutlass13device_kernelIN5flash11enable_sm90INS1_16FlashAttnFwdSm90INS1_25CollectiveMainloopFwdSm90ILi2EN4cute5tupleIJNS5_1CILi1EEES8_S8_EEENS6_IJNS7_ILi128EEENS7_ILi96EEENS7_ILi64EEEEEELi256ENS_6half_tEfNS_4arch4Sm90ELb1ELb0ELb0ELb1ELb0ELb1ELb0ELb1ELb0ELb1ELb1ELb0EEENS1_21CollectiveEpilogueFwdINS6_IJSA_NS7_ILi256EEESB_EEES9_SE_SG_Li256ELb1ELb1ELb1ELb0EEENS1_36VarlenDynamicPersistentTileSchedulerILi128ELi96ELi256ELi128ELb1ELb1ELb1ELb1ELb1ELb1EEEEEEEEEvNT_6ParamsE:
        .type           _ZN7cutlass13device_kernelIN5flash11enable_sm90INS1_16FlashAttnFwdSm90INS1_25CollectiveMainloopFwdSm90ILi2EN4cute5tupleIJNS5_1CILi1EEES8_S8_EEENS6_IJNS7_ILi128EEENS7_ILi96EEENS7_ILi64EEEEEELi256ENS_6half_tEfNS_4arch4Sm90ELb1ELb0ELb0ELb1ELb0ELb1ELb0ELb1ELb0ELb1ELb1ELb0EEENS1_21CollectiveEpilogueFwdINS6_IJSA_NS7_ILi256EEESB_EEES9_SE_SG_Li256ELb1ELb1ELb1ELb0EEENS1_36VarlenDynamicPersistentTileSchedulerILi128ELi96ELi256ELi128ELb1ELb1ELb1ELb1ELb1ELb1EEEEEEEEEvNT_6ParamsE,@function
        .size           _ZN7cutlass13device_kernelIN5flash11enable_sm90INS1_16FlashAttnFwdSm90INS1_25CollectiveMainloopFwdSm90ILi2EN4cute5tupleIJNS5_1CILi1EEES8_S8_EEENS6_IJNS7_ILi128EEENS7_ILi96EEENS7_ILi64EEEEEELi256ENS_6half_tEfNS_4arch4Sm90ELb1ELb0ELb0ELb1ELb0ELb1ELb0ELb1ELb0ELb1ELb1ELb0EEENS1_21CollectiveEpilogueFwdINS6_IJSA_NS7_ILi256EEESB_EEES9_SE_SG_Li256ELb1ELb1ELb1ELb0EEENS1_36VarlenDynamicPersistentTileSchedulerILi128ELi96ELi256ELi128ELb1ELb1ELb1ELb1ELb1ELb1EEEEEEEEEvNT_6ParamsE,(.L_x_87 - _ZN7cutlass13device_kernelIN5flash11enable_sm90INS1_16FlashAttnFwdSm90INS1_25CollectiveMainloopFwdSm90ILi2EN4cute5tupleIJNS5_1CILi1EEES8_S8_EEENS6_IJNS7_ILi128EEENS7_ILi96EEENS7_ILi64EEEEEELi256ENS_6half_tEfNS_4arch4Sm90ELb1ELb0ELb0ELb1ELb0ELb1ELb0ELb1ELb0ELb1ELb1ELb0EEENS1_21CollectiveEpilogueFwdINS6_IJSA_NS7_ILi256EEESB_EEES9_SE_SG_Li256ELb1ELb1ELb1ELb0EEENS1_36VarlenDynamicPersistentTileSchedulerILi128ELi96ELi256ELi128ELb1ELb1ELb1ELb1ELb1ELb1EEEEEEEEEvNT_6ParamsE)
        .other          _ZN7cutlass13device_kernelIN5flash11enable_sm90INS1_16FlashAttnFwdSm90INS1_25CollectiveMainloopFwdSm90ILi2EN4cute5tupleIJNS5_1CILi1EEES8_S8_EEENS6_IJNS7_ILi128EEENS7_ILi96EEENS7_ILi64EEEEEELi256ENS_6half_tEfNS_4arch4Sm90ELb1ELb0ELb0ELb1ELb0ELb1ELb0ELb1ELb0ELb1ELb1ELb0EEENS1_21CollectiveEpilogueFwdINS6_IJSA_NS7_ILi256EEESB_EEES9_SE_SG_Li256ELb1ELb1ELb1ELb0EEENS1_36VarlenDynamicPersistentTileSchedulerILi128ELi96ELi256ELi128ELb1ELb1ELb1ELb1ELb1ELb1EEEEEEEEEvNT_6ParamsE,@"STO_CUDA_ENTRY STV_DEFAULT"
_ZN7cutlass13device_kernelIN5flash11enable_sm90INS1_16FlashAttnFwdSm90INS1_25CollectiveMainloopFwdSm90ILi2EN4cute5tupleIJNS5_1CILi1EEES8_S8_EEENS6_IJNS7_ILi128EEENS7_ILi96EEENS7_ILi64EEEEEELi256ENS_6half_tEfNS_4arch4Sm90ELb1ELb0ELb0ELb1ELb0ELb1ELb0ELb1ELb0ELb1ELb1ELb0EEENS1_21CollectiveEpilogueFwdINS6_IJSA_NS7_ILi256EEESB_EEES9_SE_SG_Li256ELb1ELb1ELb1ELb0EEENS1_36VarlenDynamicPersistentTileSchedulerILi128ELi96ELi256ELi128ELb1ELb1ELb1ELb1ELb1ELb1EEEEEEEEEvNT_6ParamsE:
[----:B------:R-:W-:Y:S01]  /*0000*/  LDC R1, c[0x0][0x37c] ;  /* 0x0000df00ff017b82 */ /* 0x000fe20000000800 */
[----:B------:R-:W-:Y:S05]  /*0010*/  EXIT ;  /* 0x000000000000794d */ /* 0x000fea0003800000 */
.L_x_42:
        /* <DEDUP_REMOVED lines=14> */
.L_x_87:


//--------------------- .text._ZN7cutlass13device_kernelIN5flash11enable_sm90INS1_16FlashAttnFwdSm90INS1_25CollectiveMainloopFwdSm90ILi2EN4cute5tupleIJNS5_1CILi1EEES8_S8_EEENS6_IJNS7_ILi128EEENS7_ILi96EEENS7_ILi64EEEEEELi256ENS_6half_tEfNS_4arch4Sm90ELb1ELb0ELb0ELb1ELb0ELb0ELb1ELb1ELb0ELb1ELb1ELb0EEENS1_21CollectiveEpilogueFwdINS6_IJSA_NS7_ILi256EEESB_EEES9_SE_SG_Li256ELb1ELb1ELb1ELb0EEENS1_36VarlenDynamicPersistentTileSchedulerILi128ELi96ELi256ELi128ELb1ELb1ELb1ELb1ELb1ELb1EEEEEEEEEvNT_6ParamsE --------------------------
	.section	.text._ZN7cutlass13device_kernelIN5flash11enable_sm90INS1_16FlashAttnFwdSm90INS1_25CollectiveMainloopFwdSm90ILi2EN4cute5tupleIJNS5_1CILi1EEES8_S8_EEENS6_IJNS7_ILi128EEENS7_ILi96EEENS7_ILi64EEEEEELi256ENS_6half_tEfNS_4arch4Sm90ELb1ELb0ELb0ELb1ELb0ELb0ELb1ELb1ELb0ELb1ELb1ELb0EEENS1_21CollectiveEpilogueFwdINS6_IJSA_NS7_ILi256EEESB_EEES9_SE_SG_Li256ELb1ELb1ELb1ELb0EEENS1_36VarlenDynamicPersistentTileSchedulerILi128ELi96ELi256ELi128ELb1ELb1ELb1ELb1ELb1ELb1EEEEEEEEEvNT_6ParamsE,"ax",@progbits
	.align	128
.text._ZN7cutlass13device_kernelIN5flash11enable_sm90INS1_16FlashAttnFwdSm90INS1_25CollectiveMainloopFwdSm90ILi2EN4cute5tupleIJNS5_1CILi1EEES8_S8_EEENS6_IJNS7_ILi128EEENS7_ILi96EEENS7_ILi64EEEEEELi256ENS_6half_tEfNS_4arch4Sm90ELb1ELb0ELb0ELb1ELb0ELb0ELb1ELb1ELb0ELb1ELb1ELb0EEENS1_21CollectiveEpilogueFwdINS6_IJSA_NS7_ILi256EEESB_EEES9_SE_SG_Li256ELb1ELb1ELb1ELb0EEENS1_36VarlenDynamicPersistentTileSchedulerILi128ELi96ELi256ELi128ELb1ELb1ELb1ELb1ELb1ELb1EEEEEEEEEvNT_6ParamsE:
        .type           _ZN7cutlass13device_kernelIN5flash11enable_sm90INS1_16FlashAttnFwdSm90INS1_25CollectiveMainloopFwdSm90ILi2EN4cute5tupleIJNS5_1CILi1EEES8_S8_EEENS6_IJNS7_ILi128EEENS7_ILi96EEENS7_ILi64EEEEEELi256ENS_6half_tEfNS_4arch4Sm90ELb1ELb0ELb0ELb1ELb0ELb0ELb1ELb1ELb0ELb1ELb1ELb0EEENS1_21CollectiveEpilogueFwdINS6_IJSA_NS7_ILi256EEESB_EEES9_SE_SG_Li256ELb1ELb1ELb1ELb0EEENS1_36VarlenDynamicPersistentTileSchedulerILi128ELi96ELi256ELi128ELb1ELb1ELb1ELb1ELb1ELb1EEEEEEEEEvNT_6ParamsE,@function
        .size           _ZN7cutlass13device_kernelIN5flash11enable_sm90INS1_16FlashAttnFwdSm90INS1_25CollectiveMainloopFwdSm90ILi2EN4cute5tupleIJNS5_1CILi1EEES8_S8_EEENS6_IJNS7_ILi128EEENS7_ILi96EEENS7_ILi64EEEEEELi256ENS_6half_tEfNS_4arch4Sm90ELb1ELb0ELb0ELb1ELb0ELb0ELb1ELb1ELb0ELb1ELb1ELb0EEENS1_21CollectiveEpilogueFwdINS6_IJSA_NS7_ILi256EEESB_EEES9_SE_SG_Li256ELb1ELb1ELb1ELb0EEENS1_36VarlenDynamicPersistentTileSchedulerILi128ELi96ELi256ELi128ELb1ELb1ELb1ELb1ELb1ELb1EEEEEEEEEvNT_6ParamsE,(.L_x_88 - _ZN7cutlass13device_kernelIN5flash11enable_sm90INS1_16FlashAttnFwdSm90INS1_25CollectiveMainloopFwdSm90ILi2EN4cute5tupleIJNS5_1CILi1EEES8_S8_EEENS6_IJNS7_ILi128EEENS7_ILi96EEENS7_ILi64EEEEEELi256ENS_6half_tEfNS_4arch4Sm90ELb1ELb0ELb0ELb1ELb0ELb0ELb1ELb1ELb0ELb1ELb1ELb0EEENS1_21CollectiveEpilogueFwdINS6_IJSA_NS7_ILi256EEESB_EEES9_SE_SG_Li256ELb1ELb1ELb1ELb0EEENS1_36VarlenDynamicPersistentTileSchedulerILi128ELi96ELi256ELi128ELb1ELb1ELb1ELb1ELb1ELb1EEEEEEEEEvNT_6ParamsE)
        .other          _ZN7cutlass13device_kernelIN5flash11enable_sm90INS1_16FlashAttnFwdSm90INS1_25CollectiveMainloopFwdSm90ILi2EN4cute5tupleIJNS5_1CILi1EEES8_S8_EEENS6_IJNS7_ILi128EEENS7_ILi96EEENS7_ILi64EEEEEELi256ENS_6half_tEfNS_4arch4Sm90ELb1ELb0ELb0ELb1ELb0ELb0ELb1ELb1ELb0ELb1ELb1ELb0EEENS1_21CollectiveEpilogueFwdINS6_IJSA_NS7_ILi256EEESB_EEES9_SE_SG_Li256ELb1ELb1ELb1ELb0EEENS1_36VarlenDynamicPersistentTileSchedulerILi128ELi96ELi256ELi128ELb1ELb1ELb1ELb1ELb1ELb1EEEEEEEEEvNT_6ParamsE,@"STO_CUDA_ENTRY STV_DEFAULT"
_ZN7cutlass13device_kernelIN5flash11enable_sm90INS1_16FlashAttnFwdSm90INS1_25CollectiveMainloopFwdSm90ILi2EN4cute5tupleIJNS5_1CILi1EEES8_S8_EEENS6_IJNS7_ILi128EEENS7_ILi96EEENS7_ILi64EEEEEELi256ENS_6half_tEfNS_4arch4Sm90ELb1ELb0ELb0ELb1ELb0ELb0ELb1ELb1ELb0ELb1ELb1ELb0EEENS1_21CollectiveEpilogueFwdINS6_IJSA_NS7_ILi256EEESB_EEES9_SE_SG_Li256ELb1ELb1ELb1ELb0EEENS1_36VarlenDynamicPersistentTileSchedulerILi128ELi96ELi256ELi128ELb1ELb1ELb1ELb1ELb1ELb1EEEEEEEEEvNT_6ParamsE:
[----:B------:R-:W-:Y:S01]  /*0000*/  LDC R1, c[0x0][0x37c] ;  /* 0x0000df00ff017b82 */ /* 0x000fe20000000800 */
[----:B------:R-:W-:Y:S05]  /*0010*/  EXIT ;  /* 0x000000000000794d */ /* 0x000fea0003800000 */
.L_x_43:
        /* <DEDUP_REMOVED lines=14> */
.L_x_88:


//--------------------- .text._ZN7cutlass13device_kernelIN5flash11enable_sm90INS1_16FlashAttnFwdSm90INS1_25CollectiveMainloopFwdSm90ILi2EN4cute5tupleIJNS5_1CILi1EEES8_S8_EEENS6_IJNS7_ILi128EEENS7_ILi96EEENS7_ILi64EEEEEELi256ENS_6half_tEfNS_4arch4Sm90ELb1ELb0ELb0ELb1ELb0ELb1ELb1ELb1ELb0ELb1ELb1ELb0EEENS1_21CollectiveEpilogueFwdINS6_IJSA_NS7_ILi256EEESB_EEES9_SE_SG_Li256ELb1ELb1ELb1ELb0EEENS1_36VarlenDynamicPersistentTileSchedulerILi128ELi96ELi256ELi128ELb1ELb1ELb1ELb1ELb1ELb1EEEEEEEEEvNT_6ParamsE --------------------------
	.section	.text._ZN7cutlass13device_kernelIN5flash11enable_sm90INS1_16FlashAttnFwdSm90INS1_25CollectiveMainloopFwdSm90ILi2EN4cute5tupleIJNS5_1CILi1EEES8_S8_EEENS6_IJNS7_ILi128EEENS7_ILi96EEENS7_ILi64EEEEEELi256ENS_6half_tEfNS_4arch4Sm90ELb1ELb0ELb0ELb1ELb0ELb1ELb1ELb1ELb0ELb1ELb1ELb0EEENS1_21CollectiveEpilogueFwdINS6_IJSA_NS7_ILi256EEESB_EEES9_SE_SG_Li256ELb1ELb1ELb1ELb0EEENS1_36VarlenDynamicPersistentTileSchedulerILi128ELi96ELi256ELi128ELb1ELb1ELb1ELb1ELb1ELb1EEEEEEEEEvNT_6ParamsE,"ax",@progbits
	.align	128
.text._ZN7cutlass13device_kernelIN5flash11enable_sm90INS1_16FlashAttnFwdSm90INS1_25CollectiveMainloopFwdSm90ILi2EN4cute5tupleIJNS5_1CILi1EEES8_S8_EEENS6_IJNS7_ILi128EEENS7_ILi96EEENS7_ILi64EEEEEELi256ENS_6half_tEfNS_4arch4Sm90ELb1ELb0ELb0ELb1ELb0ELb1ELb1ELb1ELb0ELb1ELb1ELb0EEENS1_21CollectiveEpilogueFwdINS6_IJSA_NS7_ILi256EEESB_EEES9_SE_SG_Li256ELb1ELb1ELb1ELb0EEENS1_36VarlenDynamicPersistentTileSchedulerILi128ELi96ELi256ELi128ELb1ELb1ELb1ELb1ELb1ELb1EEEEEEEEEvNT_6ParamsE:
        .type           _ZN7cutlass13device_kernelIN5flash11enable_sm90INS1_16FlashAttnFwdSm90INS1_25CollectiveMainloopFwdSm90ILi2EN4cute5tupleIJNS5_1CILi1EEES8_S8_EEENS6_IJNS7_ILi128EEENS7_ILi96EEENS7_ILi64EEEEEELi256ENS_6half_tEfNS_4arch4Sm90ELb1ELb0ELb0ELb1ELb0ELb1ELb1ELb1ELb0ELb1ELb1ELb0EEENS1_21CollectiveEpilogueFwdINS6_IJSA_NS7_ILi256EEESB_EEES9_SE_SG_Li256ELb1ELb1ELb1ELb0EEENS1_36VarlenDynamicPersistentTileSchedulerILi128ELi96ELi256ELi128ELb1ELb1ELb1ELb1ELb1ELb1EEEEEEEEEvNT_6ParamsE,@function
        .size           _ZN7cutlass13device_kernelIN5flash11enable_sm90INS1_16FlashAttnFwdSm90INS1_25CollectiveMainloopFwdSm90ILi2EN4cute5tupleIJNS5_1CILi1EEES8_S8_EEENS6_IJNS7_ILi128EEENS7_ILi96EEENS7_ILi64EEEEEELi256ENS_6half_tEfNS_4arch4Sm90ELb1ELb0ELb0ELb1ELb0ELb1ELb1ELb1ELb0ELb1ELb1ELb0EEENS1_21CollectiveEpilogueFwdINS6_IJSA_NS7_ILi256EEESB_EEES9_SE_SG_Li256ELb1ELb1ELb1ELb0EEENS1_36VarlenDynamicPersistentTileSchedulerILi128ELi96ELi256ELi128ELb1ELb1ELb1ELb1ELb1ELb1EEEEEEEEEvNT_6ParamsE,(.L_x_89 - _ZN7cutlass13device_kernelIN5flash11enable_sm90INS1_16FlashAttnFwdSm90INS1_25CollectiveMainloopFwdSm90ILi2EN4cute5tupleIJNS5_1CILi1EEES8_S8_EEENS6_IJNS7_ILi128EEENS7_ILi96EEENS7_ILi64EEEEEELi256ENS_6half_tEfNS_4arch4Sm90ELb1ELb0ELb0ELb1ELb0ELb1ELb1ELb1ELb0ELb1ELb1ELb0EEENS1_21CollectiveEpilogueFwdINS6_IJSA_NS7_ILi256EEESB_EEES9_SE_SG_Li256ELb1ELb1ELb1ELb0EEENS1_36VarlenDynamicPersistentTileSchedulerILi128ELi96ELi256ELi128ELb1ELb1ELb1ELb1ELb1ELb1EEEEEEEEEvNT_6ParamsE)
        .other          _ZN7cutlass13device_kernelIN5flash11enable_sm90INS1_16FlashAttnFwdSm90INS1_25CollectiveMainloopFwdSm90ILi2EN4cute5tupleIJNS5_1CILi1EEES8_S8_EEENS6_IJNS7_ILi128EEENS7_ILi96EEENS7_ILi64EEEEEELi256ENS_6half_tEfNS_4arch4Sm90ELb1ELb0ELb0ELb1ELb0ELb1ELb1ELb1ELb0ELb1ELb1ELb0EEENS1_21CollectiveEpilogueFwdINS6_IJSA_NS7_ILi256EEESB_EEES9_SE_SG_Li256ELb1ELb1ELb1ELb0EEENS1_36VarlenDynamicPersistentTileSchedulerILi128ELi96ELi256ELi128ELb1ELb1ELb1ELb1ELb1ELb1EEEEEEEEEvNT_6ParamsE,@"STO_CUDA_ENTRY STV_DEFAULT"
_ZN7cutlass13device_kernelIN5flash11enable_sm90INS1_16FlashAttnFwdSm90INS1_25CollectiveMainloopFwdSm90ILi2EN4cute5tupleIJNS5_1CILi1EEES8_S8_EEENS6_IJNS7_ILi128EEENS7_ILi96EEENS7_ILi64EEEEEELi256ENS_6half_tEfNS_4arch4Sm90ELb1ELb0ELb0ELb1ELb0ELb1ELb1ELb1ELb0ELb1ELb1ELb0EEENS1_21CollectiveEpilogueFwdINS6_IJSA_NS7_ILi256EEESB_EEES9_SE_SG_Li256ELb1ELb1ELb1ELb0EEENS1_36VarlenDynamicPersistentTileSchedulerILi128ELi96ELi256ELi128ELb1ELb1ELb1ELb1ELb1ELb1EEEEEEEEEvNT_6ParamsE:
[----:B------:R-:W-:Y:S01]  /*0000*/  LDC R1, c[0x0][0x37c] ;  /* 0x0000df00ff017b82 */ /* 0x000fe20000000800 */
[----:B------:R-:W-:Y:S05]  /*0010*/  EXIT ;  /* 0x000000000000794d */ /* 0x000fea0003800000 */
.L_x_44:
        /* <DEDUP_REMOVED lines=14> */
.L_x_89:


//--------------------- .nv.shared.reserved.0     --------------------------
	.section	.nv.shared.reserved.0,"aw",@nobits
	.weak		__nv_reservedSMEM_offset_0_alias
	.size		__nv_reservedSMEM_offset_0_alias, 0, 64
	.other		__nv_reservedSMEM_offset_0_alias,@"STO_CUDA_RESERVED_SHARED STV_DEFAULT"
__nv_reservedSMEM_offset_0_alias:
	.zero		0
	.zero		64


//--------------------- .nv.global                --------------------------
	.section	.nv.global,"aw",@nobits
.nv.global:
	.type		_ZN73_INTERNAL_2ac5a961_37_flash_fwd_hdimdiff_fp16_split_sm90_cu_49158569_38304cute1_E,@object
	.size		_ZN73_INTERNAL_2ac5a961_37_flash_fwd_hdimdiff_fp16_split_sm90_cu_49158569_38304cute1_E,(_ZN73_INTERNAL_2ac5a961_37_flash_fwd_hdimdiff_fp16_split_sm90_cu_49158569_38304cuda3std3__45__cpo6cbeginE - _ZN73_INTERNAL_2ac5a961_37_flash_fwd_hdimdiff_fp16_split_sm90_cu_49158569_38304cute1_E)
_ZN73_INTERNAL_2ac5a961_37_flash_fwd_hdimdiff_fp16_split_sm90_cu_49158569_38304cute1_E:
	.zero		1
	.type		_ZN73_INTERNAL_2ac5a961_37_flash_fwd_hdimdiff_fp16_split_sm90_cu_49158569_38304cuda3std3__45__cpo6cbeginE,@object
	.size		_ZN73_INTERNAL_2ac5a961_37_flash_fwd_hdimdiff_fp16_split_sm90_cu_49158569_38304cuda3std3__45__cpo6cbeginE,(_ZN73_INTERNAL_2ac5a961_37_flash_fwd_hdimdiff_fp16_split_sm90_cu_49158569_38304cuda3std3__48in_placeE - _ZN73_INTERNAL_2ac5a961_37_flash_fwd_hdimdiff_fp16_split_sm90_cu_49158569_38304cuda3std3__45__cpo6cbeginE)
_ZN73_INTERNAL_2ac5a961_37_flash_fwd_hdimdiff_fp16_split_sm90_cu_49158569_38304cuda3std3__45__cpo6cbeginE:
	.zero		1
	.type		_ZN73_INTERNAL_2ac5a961_37_flash_fwd_hdimdiff_fp16_split_sm90_cu_49158569_38304cuda3std3__48in_placeE,@object
	.size		_ZN73_INTERNAL_2ac5a961_37_flash_fwd_hdimdiff_fp16_split_sm90_cu_49158569_38304cuda3std3__48in_placeE,(_ZN73_INTERNAL_2ac5a961_37_flash_fwd_hdimdiff_fp16_split_sm90_cu_49158569_38304cuda3std6ranges3__45__cpo9iter_moveE - _ZN73_INTERNAL_2ac5a961_37_flash_fwd_hdimdiff_fp16_split_sm90_cu_49158569_38304cuda3std3__48in_placeE)
_ZN73_INTERNAL_2ac5a961_37_flash_fwd_hdimdiff_fp16_split_sm90_cu_49158569_38304cuda3std3__48in_placeE:
	.zero		1
	.type		_ZN73_INTERNAL_2ac5a961_37_flash_fwd_hdimdiff_fp16_split_sm90_cu_49158569_38304cuda3std6ranges3__45__cpo9iter_moveE,@object
	.size		_ZN73_INTERNAL_2ac5a961_37_flash_fwd_hdimdiff_fp16_split_sm90_cu_49158569_38304cuda3std6ranges3__45__cpo9iter_moveE,(_ZN73_INTERNAL_2ac5a961_37_flash_fwd_hdimdiff_fp16_split_sm90_cu_49158569_38304cuda3std3__45__cpo5beginE - _ZN73_INTERNAL_2ac5a961_37_flash_fwd_hdimdiff_fp16_split_sm90_cu_49158569_38304cuda3std6ranges3__45__cpo9iter_moveE)
_ZN73_INTERNAL_2ac5a961_37_flash_fwd_hdimdiff_fp16_split_sm90_cu_49158569_38304cuda3std6ranges3__45__cpo9iter_moveE:
	.zero		1
	.type		_ZN73_INTERNAL_2ac5a961_37_flash_fwd_hdimdiff_fp16_split_sm90_cu_49158569_38304cuda3std3__45__cpo5beginE,@object
	.size		_ZN73_INTERNAL_2ac5a961_37_flash_fwd_hdimdiff_fp16_split_sm90_cu_49158569_38304cuda3std3__45__cpo5beginE,(_ZN73_INTERNAL_2ac5a961_37_flash_fwd_hdimdiff_fp16_split_sm90_cu_49158569_38304cuda3std3__475_GLOBAL__N__2ac5a961_37_flash_fwd_hdimdiff_fp16_split_sm90_cu_49158569_38306ignoreE - _ZN73_INTERNAL_2ac5a961_37_flash_fwd_hdimdiff_fp16_split_sm90_cu_49158569_38304cuda3std3__45__cpo5beginE)
_ZN73_INTERNAL_2ac5a961_37_flash_fwd_hdimdiff_fp16_split_sm90_cu_49158569_38304cuda3std3__45__cpo5beginE:
	.zero		1
	.type		_ZN73_INTERNAL_2ac5a961_37_flash_fwd_hdimdiff_fp16_split_sm90_cu_49158569_38304cuda3std3__475_GLOBAL__N__2ac5a961_37_flash_fwd_hdimdiff_fp16_split_sm90_cu_49158569_38306ignoreE,@object
	.size		_ZN73_INTERNAL_2ac5a961_37_flash_fwd_hdimdiff_fp16_split_sm90_cu_49158569_38304cuda3std3__475_GLOBAL__N__2ac5a961_37_flash_fwd_hdimdiff_fp16_split_sm90_cu_49158569_38306ignoreE,(_ZN73_INTERNAL_2ac5a961_37_flash_fwd_hdimdiff_fp16_split_sm90_cu_49158569_38304cute7productE - _ZN73_INTERNAL_2ac5a961_37_flash_fwd_hdimdiff_fp16_split_sm90_cu_49158569_38304cuda3std3__475_GLOBAL__N__2ac5a961_37_flash_fwd_hdimdiff_fp16_split_sm90_cu_49158569_38306ignoreE)
_ZN73_INTERNAL_2ac5a961_37_flash_fwd_hdimdiff_fp16_split_sm90_cu_49158569_38304cuda3std3__475_GLOBAL__N__2ac5a961_37_flash_fwd_hdimdiff_fp16_split_sm90_cu_49158569_38306ignoreE:
	.zero		1
	.type		_ZN73_INTERNAL_2ac5a961_37_flash_fwd_hdimdiff_fp16_split_sm90_cu_49158569_38304cute7productE,@object
	.size		_ZN73_INTERNAL_2ac5a961_37_flash_fwd_hdimdiff_fp16_split_sm90_cu_49158569_38304cute7productE,(_ZN73_INTERNAL_2ac5a961_37_flash_fwd_hdimdiff_fp16_split_sm90_cu_49158569_38304cuda3std3__45__cpo3endE - _ZN73_INTERNAL_2ac5a961_37_flash_fwd_hdimdiff_fp16_split_sm90_cu_49158569_38304cute7productE)
_ZN73_INTERNAL_2ac5a961_37_flash_fwd_hdimdiff_fp16_split_sm90_cu_49158569_38304cute7productE:
	.zero		1
	.type		_ZN73_INTERNAL_2ac5a961_37_flash_fwd_hdimdiff_fp16_split_sm90_cu_49158569_38304cuda3std3__45__cpo3endE,@object
	.size		_ZN73_INTERNAL_2ac5a961_37_flash_fwd_hdimdiff_fp16_split_sm90_cu_49158569_38304cuda3std3__45__cpo3endE,(_ZN73_INTERNAL_2ac5a961_37_flash_fwd_hdimdiff_fp16_split_sm90_cu_49158569_38304cuda3std3__419piecewise_constructE - _ZN73_INTERNAL_2ac5a961_37_flash_fwd_hdimdiff_fp16_split_sm90_cu_49158569_38304cuda3std3__45__cpo3endE)
_ZN73_INTERNAL_2ac5a961_37_flash_fwd_hdimdiff_fp16_split_sm90_cu_49158569_38304cuda3std3__45__cpo3endE:
	.zero		1
	.type		_ZN73_INTERNAL_2ac5a961_37_flash_fwd_hdimdiff_fp16_split_sm90_cu_49158569_38304cuda3std3__419piecewise_constructE,@object
	.size		_ZN73_INTERNAL_2ac5a961_37_flash_fwd_hdimdiff_fp16_split_sm90_cu_49158569_38304cuda3std3__419piecewise_constructE,(_ZN73_INTERNAL_2ac5a961_37_flash_fwd_hdimdiff_fp16_split_sm90_cu_49158569_38304cuda3std3__45__cpo4cendE - _ZN73_INTERNAL_2ac5a961_37_flash_fwd_hdimdiff_fp16_split_sm90_cu_49158569_38304cuda3std3__419piecewise_constructE)
_ZN73_INTERNAL_2ac5a961_37_flash_fwd_hdimdiff_fp16_split_sm90_cu_49158569_38304cuda3std3__419piecewise_constructE:
	.zero		1
	.type		_ZN73_INTERNAL_2ac5a961_37_flash_fwd_hdimdiff_fp16_split_sm90_cu_49158569_38304cuda3std3__45__cpo4cendE,@object
	.size		_ZN73_INTERNAL_2ac5a961_37_flash_fwd_hdimdiff_fp16_split_sm90_cu_49158569_38304cuda3std3__45__cpo4cendE,(_ZN73_INTERNAL_2ac5a961_37_flash_fwd_hdimdiff_fp16_split_sm90_cu_49158569_38304cuda3std6ranges3__45__cpo4swapE - _ZN73_INTERNAL_2ac5a961_37_flash_fwd_hdimdiff_fp16_split_sm90_cu_49158569_38304cuda3std3__45__cpo4cendE)
_ZN73_INTERNAL_2ac5a961_37_flash_fwd_hdimdiff_fp16_split_sm90_cu_49158569_38304cuda3std3__45__cpo4cendE:
	.zero		1
	.type		_ZN73_INTERNAL_2ac5a961_37_flash_fwd_hdimdiff_fp16_split_sm90_cu_49158569_38304cuda3std6ranges3__45__cpo4swapE,@object
	.size		_ZN73_INTERNAL_2ac5a961_37_flash_fwd_hdimdiff_fp16_split_sm90_cu_49158569_38304cuda3std6ranges3__45__cpo4swapE,(.L_7 - _ZN73_INTERNAL_2ac5a961_37_flash_fwd_hdimdiff_fp16_split_sm90_cu_49158569_38304cuda3std6ranges3__45__cpo4swapE)
_ZN73_INTERNAL_2ac5a961_37_flash_fwd_hdimdiff_fp16_split_sm90_cu_49158569_38304cuda3std6ranges3__45__cpo4swapE:
	.zero		1
.L_7:


//--------------------- .nv.constant0._ZN7cutlass13device_kernelIN5flash11enable_sm90INS1_16FlashAttnFwdSm90INS1_25CollectiveMainloopFwdSm90ILi2EN4cute5tupleIJNS5_1CILi1EEES8_S8_EEENS6_IJNS7_ILi128EEESA_NS7_ILi192EEEEEELi128ENS_6half_tEfNS_4arch4Sm90ELb0ELb0ELb0ELb0ELb0ELb0ELb0ELb1ELb1ELb1ELb1ELb0EEENS1_21CollectiveEpilogueFwdINS6_IJSA_SA_SA_EEES9_SD_SF_Li256ELb0ELb1ELb1ELb0EEENS1_19SingleTileSchedulerILb0ELb1ELb1ELi128EEEEEEEEEvNT_6ParamsE --------------------------
	.section	.nv.constant0._ZN7cutlass13device_kernelIN5flash11enable_sm90INS1_16FlashAttnFwdSm90INS1_25CollectiveMainloopFwdSm90ILi2EN4cute5tupleIJNS5_1CILi1EEES8_S8_EEENS6_IJNS7_ILi128EEESA_NS7_ILi192EEEEEELi128ENS_6half_tEfNS_4arch4Sm90ELb0ELb0ELb0ELb0ELb0ELb0ELb0ELb1ELb1ELb1ELb1ELb0EEENS1_21CollectiveEpilogueFwdINS6_IJSA_SA_SA_EEES9_SD_SF_Li256ELb0ELb1ELb1ELb0EEENS1_19SingleTileSchedulerILb0ELb1ELb1ELi128EEEEEEEEEvNT_6ParamsE,"a",@progbits
	.sectionflags	@""
	.align	4
.nv.constant0._ZN7cutlass13device_kernelIN5flash11enable_sm90INS1_16FlashAttnFwdSm90INS1_25CollectiveMainloopFwdSm90ILi2EN4cute5tupleIJNS5_1CILi1EEES8_S8_EEENS6_IJNS7_ILi128EEESA_NS7_ILi192EEEEEELi128ENS_6half_tEfNS_4arch4Sm90ELb0ELb0ELb0ELb0ELb0ELb0ELb0ELb1ELb1ELb1ELb1ELb0EEENS1_21CollectiveEpilogueFwdINS6_IJSA_SA_SA_EEES9_SD_SF_Li256ELb0ELb1ELb1ELb0EEENS1_19SingleTileSchedulerILb0ELb1ELb1ELi128EEEEEEEEEvNT_6ParamsE:
	.zero		3456


//--------------------- .nv.constant0._ZN7cutlass13device_kernelIN5flash11enable_sm90INS1_16FlashAttnFwdSm90INS1_25CollectiveMainloopFwdSm90ILi2EN4cute5tupleIJNS5_1CILi1EEES8_S8_EEENS6_IJNS7_ILi128EEESA_NS7_ILi192EEEEEELi128ENS_6half_tEfNS_4arch4Sm90ELb0ELb0ELb0ELb1ELb0ELb0ELb0ELb1ELb1ELb1ELb1ELb0EEENS1_21CollectiveEpilogueFwdINS6_IJSA_SA_SA_EEES9_SD_SF_Li256ELb1ELb1ELb1ELb0EEENS1_36VarlenDynamicPersistentTileSchedulerILi128ELi128ELi256ELi128ELb1ELb1ELb1ELb0ELb1ELb1EEEEEEEEEvNT_6ParamsE --------------------------
	.section	.nv.constant0._ZN7cutlass13device_kernelIN5flash11enable_sm90INS1_16FlashAttnFwdSm90INS1_25CollectiveMainloopFwdSm90ILi2EN4cute5tupleIJNS5_1CILi1EEES8_S8_EEENS6_IJNS7_ILi128EEESA_NS7_ILi192EEEEEELi128ENS_6half_tEfNS_4arch4Sm90ELb0ELb0ELb0ELb1ELb0ELb0ELb0ELb1ELb1ELb1ELb1ELb0EEENS1_21CollectiveEpilogueFwdINS6_IJSA_SA_SA_EEES9_SD_SF_Li256ELb1ELb1ELb1ELb0EEENS1_36VarlenDynamicPersistentTileSchedulerILi128ELi128ELi256ELi128ELb1ELb1ELb1ELb0ELb1ELb1EEEEEEEEEvNT_6ParamsE,"a",@progbits
	.sectionflags	@""
	.align	4
.nv.constant0._ZN7cutlass13device_kernelIN5flash11enable_sm90INS1_16FlashAttnFwdSm90INS1_25CollectiveMainloopFwdSm90ILi2EN4cute5tupleIJNS5_1CILi1EEES8_S8_EEENS6_IJNS7_ILi128EEESA_NS7_ILi192EEEEEELi128ENS_6half_tEfNS_4arch4Sm90ELb0ELb0ELb0ELb1ELb0ELb0ELb0ELb1ELb1ELb1ELb1ELb0EEENS1_21CollectiveEpilogueFwdINS6_IJSA_SA_SA_EEES9_SD_SF_Li256ELb1ELb1ELb1ELb0EEENS1_36VarlenDynamicPersistentTileSchedulerILi128ELi128ELi256ELi128ELb1ELb1ELb1ELb0ELb1ELb1EEEEEEEEEvNT_6ParamsE:
	.zero		3584


//--------------------- .nv.constant0._ZN7cutlass13device_kernelIN5flash11enable_sm90INS1_16FlashAttnFwdSm90INS1_25CollectiveMainloopFwdSm90ILi2EN4cute5tupleIJNS5_1CILi1EEES8_S8_EEENS6_IJNS7_ILi128EEESA_NS7_ILi192EEEEEELi128ENS_6half_tEfNS_4arch4Sm90ELb0ELb0ELb0ELb1ELb0ELb1ELb0ELb1ELb1ELb1ELb1ELb0EEENS1_21CollectiveEpilogueFwdINS6_IJSA_SA_SA_EEES9_SD_SF_Li256ELb1ELb1ELb1ELb0EEENS1_36VarlenDynamicPersistentTileSchedulerILi128ELi128ELi256ELi128ELb1ELb1ELb1ELb0ELb1ELb1EEEEEEEEEvNT_6ParamsE --------------------------
	.section	.nv.constant0._ZN7cutlass13device_kernelIN5flash11enable_sm90INS1_16FlashAttnFwdSm90INS1_25CollectiveMainloopFwdSm90ILi2EN4cute5tupleIJNS5_1CILi1EEES8_S8_EEENS6_IJNS7_ILi128EEESA_NS7_ILi192EEEEEELi128ENS_6half_tEfNS_4arch4Sm90ELb0ELb0ELb0ELb1ELb0ELb1ELb0ELb1ELb1ELb1ELb1ELb0EEENS1_21CollectiveEpilogueFwdINS6_IJSA_SA_SA_EEES9_SD_SF_Li256ELb1ELb1ELb1ELb0EEENS1_36VarlenDynamicPersistentTileSchedulerILi128ELi128ELi256ELi128ELb1ELb1ELb1ELb0ELb1ELb1EEEEEEEEEvNT_6ParamsE,"a",@progbits
	.sectionflags	@""
	.align	4
.nv.constant0._ZN7cutlass13device_kernelIN5flash11enable_sm90INS1_16FlashAttnFwdSm90INS1_25CollectiveMainloopFwdSm90ILi2EN4cute5tupleIJNS5_1CILi1EEES8_S8_EEENS6_IJNS7_ILi128EEESA_NS7_ILi192EEEEEELi128ENS_6half_tEfNS_4arch4Sm90ELb0ELb0ELb0ELb1ELb0ELb1ELb0ELb1ELb1ELb1ELb1ELb0EEENS1_21CollectiveEpilogueFwdINS6_IJSA_SA_SA_EEES9_SD_SF_Li256ELb1ELb1ELb1ELb0EEENS1_36VarlenDynamicPersistentTileSchedulerILi128ELi128ELi256ELi128ELb1ELb1ELb1ELb0ELb1ELb1EEEEEEEEEvNT_6ParamsE:
	.zero		3584


//--------------------- .nv.constant0._ZN7cutlass13device_kernelIN5flash11enable_sm90INS1_16FlashAttnFwdSm90INS1_25CollectiveMainloopFwdSm90ILi2EN4cute5tupleIJNS5_1CILi1EEES8_S8_EEENS6_IJNS7_ILi128EEENS7_ILi96EEENS7_ILi192EEEEEELi128ENS_6half_tEfNS_4arch4Sm90ELb0ELb1ELb0ELb0ELb0ELb0ELb0ELb1ELb1ELb1ELb1ELb0EEENS1_21CollectiveEpilogueFwdINS6_IJSA_SA_SB_EEES9_SE_SG_Li256ELb0ELb1ELb1ELb0EEENS1_19SingleTileSchedulerILb0ELb1ELb1ELi128EEEEEEEEEvNT_6ParamsE --------------------------
	.section	.nv.constant0._ZN7cutlass13device_kernelIN5flash11enable_sm90INS1_16FlashAttnFwdSm90INS1_25CollectiveMainloopFwdSm90ILi2EN4cute5tupleIJNS5_1CILi1EEES8_S8_EEENS6_IJNS7_ILi128EEENS7_ILi96EEENS7_ILi192EEEEEELi128ENS_6half_tEfNS_4arch4Sm90ELb0ELb1ELb0ELb0ELb0ELb0ELb0ELb1ELb1ELb1ELb1ELb0EEENS1_21CollectiveEpilogueFwdINS6_IJSA_SA_SB_EEES9_SE_SG_Li256ELb0ELb1ELb1ELb0EEENS1_19SingleTileSchedulerILb0ELb1ELb1ELi128EEEEEEEEEvNT_6ParamsE,"a",@progbits
	.sectionflags	@""
	.align	4
.nv.constant0._ZN7cutlass13device_kernelIN5flash11enable_sm90INS1_16FlashAttnFwdSm90INS1_25CollectiveMainloopFwdSm90ILi2EN4cute5tupleIJNS5_1CILi1EEES8_S8_EEENS6_IJNS7_ILi128EEENS7_ILi96EEENS7_ILi192EEEEEELi128ENS_6half_tEfNS_4arch4Sm90ELb0ELb1ELb0ELb0ELb0ELb0ELb0ELb1ELb1ELb1ELb1ELb0EEENS1_21CollectiveEpilogueFwdINS6_IJSA_SA_SB_EEES9_SE_SG_Li256ELb0ELb1ELb1ELb0EEENS1_19SingleTileSchedulerILb0ELb1ELb1ELi128EEEEEEEEEvNT_6ParamsE:
	.zero		3456


//--------------------- .nv.constant0._ZN7cutlass13device_kernelIN5flash11enable_sm90INS1_16FlashAttnFwdSm90INS1_25CollectiveMainloopFwdSm90ILi2EN4cute5tupleIJNS5_1CILi1EEES8_S8_EEENS6_IJNS7_ILi128EEENS7_ILi96EEENS7_ILi192EEEEEELi128ENS_6half_tEfNS_4arch4Sm90ELb0ELb1ELb0ELb1ELb0ELb0ELb0ELb1ELb1ELb1ELb1ELb0EEENS1_21CollectiveEpilogueFwdINS6_IJSA_SA_SB_EEES9_SE_SG_Li256ELb1ELb1ELb1ELb0EEENS1_36VarlenDynamicPersistentTileSchedulerILi128ELi96ELi256ELi128ELb1ELb1ELb1ELb1ELb0ELb1EEEEEEEEEvNT_6ParamsE --------------------------
	.section	.nv.constant0._ZN7cutlass13device_kernelIN5flash11enable_sm90INS1_16FlashAttnFwdSm90INS1_25CollectiveMainloopFwdSm90ILi2EN4cute5tupleIJNS5_1CILi1EEES8_S8_EEENS6_IJNS7_ILi128EEENS7_ILi96EEENS7_ILi192EEEEEELi128ENS_6half_tEfNS_4arch4Sm90ELb0ELb1ELb0ELb1ELb0ELb0ELb0ELb1ELb1ELb1ELb1ELb0EEENS1_21CollectiveEpilogueFwdINS6_IJSA_SA_SB_EEES9_SE_SG_Li256ELb1ELb1ELb1ELb0EEENS1_36VarlenDynamicPersistentTileSchedulerILi128ELi96ELi256ELi128ELb1ELb1ELb1ELb1ELb0ELb1EEEEEEEEEvNT_6ParamsE,"a",@progbits
	.sectionflags	@""
	.align	4
.nv.constant0._ZN7cutlass13device_kernelIN5flash11enable_sm90INS1_16FlashAttnFwdSm90INS1_25CollectiveMainloopFwdSm90ILi2EN4cute5tupleIJNS5_1CILi1EEES8_S8_EEENS6_IJNS7_ILi128EEENS7_ILi96EEENS7_ILi192EEEEEELi128ENS_6half_tEfNS_4arch4Sm90ELb0ELb1ELb0ELb1ELb0ELb0ELb0ELb1ELb1ELb1ELb1ELb0EEENS1_21CollectiveEpilogueFwdINS6_IJSA_SA_SB_EEES9_SE_SG_Li256ELb1ELb1ELb1ELb0EEENS1_36VarlenDynamicPersistentTileSchedulerILi128ELi96ELi256ELi128ELb1ELb1ELb1ELb1ELb0ELb1EEEEEEEEEvNT_6ParamsE:
	.zero		3584


//--------------------- .nv.constant0._ZN7cutlass13device_kernelIN5flash11enable_sm90INS1_16FlashAttnFwdSm90INS1_25CollectiveMainloopFwdSm90ILi2EN4cute5tupleIJNS5_1CILi1EEES8_S8_EEENS6_IJNS7_ILi128EEENS7_ILi96EEENS7_ILi192EEEEEELi128ENS_6half_tEfNS_4arch4Sm90ELb0ELb1ELb0ELb1ELb0ELb1ELb0ELb1ELb1ELb1ELb1ELb0EEENS1_21CollectiveEpilogueFwdINS6_IJSA_SA_SB_EEES9_SE_SG_Li256ELb1ELb1ELb1ELb0EEENS1_36VarlenDynamicPersistentTileSchedulerILi128ELi96ELi256ELi128ELb1ELb1ELb1ELb1ELb0ELb1EEEEEEEEEvNT_6ParamsE --------------------------
	.section	.nv.constant0._ZN7cutlass13device_kernelIN5flash11enable_sm90INS1_16FlashAttnFwdSm90INS1_25CollectiveMainloopFwdSm90ILi2EN4cute5tupleIJNS5_1CILi1EEES8_S8_EEENS6_IJNS7_ILi128EEENS7_ILi96EEENS7_ILi192EEEEEELi128ENS_6half_tEfNS_4arch4Sm90ELb0ELb1ELb0ELb1ELb0ELb1ELb0ELb1ELb1ELb1ELb1ELb0EEENS1_21CollectiveEpilogueFwdINS6_IJSA_SA_SB_EEES9_SE_SG_Li256ELb1ELb1ELb1ELb0EEENS1_36VarlenDynamicPersistentTileSchedulerILi128ELi96ELi256ELi128ELb1ELb1ELb1ELb1ELb0ELb1EEEEEEEEEvNT_6ParamsE,"a",@progbits
	.sectionflags	@""
	.align	4
.nv.constant0._ZN7cutlass13device_kernelIN5flash11enable_sm90INS1_16FlashAttnFwdSm90INS1_25CollectiveMainloopFwdSm90ILi2EN4cute5tupleIJNS5_1CILi1EEES8_S8_EEENS6_IJNS7_ILi128EEENS7_ILi96EEENS7_ILi192EEEEEELi128ENS_6half_tEfNS_4arch4Sm90ELb0ELb1ELb0ELb1ELb0ELb1ELb0ELb1ELb1ELb1ELb1ELb0EEENS1_21CollectiveEpilogueFwdINS6_IJSA_SA_SB_EEES9_SE_SG_Li256ELb1ELb1ELb1ELb0EEENS1_36VarlenDynamicPersistentTileSchedulerILi128ELi96ELi256ELi128ELb1ELb1ELb1ELb1ELb0ELb1EEEEEEEEEvNT_6ParamsE:
	.zero		3584


//--------------------- .nv.constant0._ZN7cutlass13device_kernelIN5flash11enable_sm90INS1_16FlashAttnFwdSm90INS1_25CollectiveMainloopFwdSm90ILi2EN4cute5tupleIJNS5_1CILi1EEES8_S8_EEENS6_IJNS7_ILi128EEESA_NS7_ILi192EEEEEELi128ENS_6half_tEfNS_4arch4Sm90ELb1ELb0ELb0ELb0ELb0ELb0ELb0ELb1ELb1ELb1ELb1ELb0EEENS1_21CollectiveEpilogueFwdINS6_IJSA_SA_SA_EEES9_SD_SF_Li256ELb0ELb1ELb1ELb0EEENS1_19SingleTileSchedulerILb0ELb1ELb1ELi128EEEEEEEEEvNT_6ParamsE --------------------------
	.section	.nv.constant0._ZN7cutlass13device_kernelIN5flash11enable_sm90INS1_16FlashAttnFwdSm90INS1_25CollectiveMainloopFwdSm90ILi2EN4cute5tupleIJNS5_1CILi1EEES8_S8_EEENS6_IJNS7_ILi128EEESA_NS7_ILi192EEEEEELi128ENS_6half_tEfNS_4arch4Sm90ELb1ELb0ELb0ELb0ELb0ELb0ELb0ELb1ELb1ELb1ELb1ELb0EEENS1_21CollectiveEpilogueFwdINS6_IJSA_SA_SA_EEES9_SD_SF_Li256ELb0ELb1ELb1ELb0EEENS1_19SingleTileSchedulerILb0ELb1ELb1ELi128EEEEEEEEEvNT_6ParamsE,"a",@progbits
	.sectionflags	@""
	.align	4
.nv.constant0._ZN7cutlass13device_kernelIN5flash11enable_sm90INS1_16FlashAttnFwdSm90INS1_25CollectiveMainloopFwdSm90ILi2EN4cute5tupleIJNS5_1CILi1EEES8_S8_EEENS6_IJNS7_ILi128EEESA_NS7_ILi192EEEEEELi128ENS_6half_tEfNS_4arch4Sm90ELb1ELb0ELb0ELb0ELb0ELb0ELb0ELb1ELb1ELb1ELb1ELb0EEENS1_21CollectiveEpilogueFwdINS6_IJSA_SA_SA_EEES9_SD_SF_Li256ELb0ELb1ELb1ELb0EEENS1_19SingleTileSchedulerILb0ELb1ELb1ELi128EEEEEEEEEvNT_6ParamsE:
	.zero		3456


//--------------------- .nv.constant0._ZN7cutlass13device_kernelIN5flash11enable_sm90INS1_16FlashAttnFwdSm90INS1_25CollectiveMainloopFwdSm90ILi2EN4cute5tupleIJNS5_1CILi1EEES8_S8_EEENS6_IJNS7_ILi128EEESA_NS7_ILi192EEEEEELi128ENS_6half_tEfNS_4arch4Sm90ELb1ELb0ELb0ELb1ELb0ELb0ELb0ELb1ELb1ELb1ELb1ELb0EEENS1_21CollectiveEpilogueFwdINS6_IJSA_SA_SA_EEES9_SD_SF_Li256ELb1ELb1ELb1ELb0EEENS1_36VarlenDynamicPersistentTileSchedulerILi128ELi128ELi256ELi128ELb1ELb1ELb1ELb1ELb1ELb1EEEEEEEEEvNT_6ParamsE --------------------------
	.section	.nv.constant0._ZN7cutlass13device_kernelIN5flash11enable_sm90INS1_16FlashAttnFwdSm90INS1_25CollectiveMainloopFwdSm90ILi2EN4cute5tupleIJNS5_1CILi1EEES8_S8_EEENS6_IJNS7_ILi128EEESA_NS7_ILi192EEEEEELi128ENS_6half_tEfNS_4arch4Sm90ELb1ELb0ELb0ELb1ELb0ELb0ELb0ELb1ELb1ELb1ELb1ELb0EEENS1_21CollectiveEpilogueFwdINS6_IJSA_SA_SA_EEES9_SD_SF_Li256ELb1ELb1ELb1ELb0EEENS1_36VarlenDynamicPersistentTileSchedulerILi128ELi128ELi256ELi128ELb1ELb1ELb1ELb1ELb1ELb1EEEEEEEEEvNT_6ParamsE,"a",@progbits
	.sectionflags	@""
	.align	4
.nv.constant0._ZN7cutlass13device_kernelIN5flash11enable_sm90INS1_16FlashAttnFwdSm90INS1_25CollectiveMainloopFwdSm90ILi2EN4cute5tupleIJNS5_1CILi1EEES8_S8_EEENS6_IJNS7_ILi128EEESA_NS7_ILi192EEEEEELi128ENS_6half_tEfNS_4arch4Sm90ELb1ELb0ELb0ELb1ELb0ELb0ELb0ELb1ELb1ELb1ELb1ELb0EEENS1_21CollectiveEpilogueFwdINS6_IJSA_SA_SA_EEES9_SD_SF_Li256ELb1ELb1ELb1ELb0EEENS1_36VarlenDynamicPersistentTileSchedulerILi128ELi128ELi256ELi128ELb1ELb1ELb1ELb1ELb1ELb1EEEEEEEEEvNT_6ParamsE:
	.zero		3584


//--------------------- .nv.constant0._ZN7cutlass13device_kernelIN5flash11enable_sm90INS1_16FlashAttnFwdSm90INS1_25CollectiveMainloopFwdSm90ILi2EN4cute5tupleIJNS5_1CILi1EEES8_S8_EEENS6_IJNS7_ILi128EEESA_NS7_ILi192EEEEEELi128ENS_6half_tEfNS_4arch4Sm90ELb1ELb0ELb0ELb1ELb0ELb1ELb0ELb1ELb1ELb1ELb1ELb0EEENS1_21CollectiveEpilogueFwdINS6_IJSA_SA_SA_EEES9_SD_SF_Li256ELb1ELb1ELb1ELb0EEENS1_36VarlenDynamicPersistentTileSchedulerILi128ELi128ELi256ELi128ELb1ELb1ELb1ELb1ELb1ELb1EEEEEEEEEvNT_6ParamsE --------------------------
	.section	.nv.constant0._ZN7cutlass13device_kernelIN5flash11enable_sm90INS1_16FlashAttnFwdSm90INS1_25CollectiveMainloopFwdSm90ILi2EN4cute5tupleIJNS5_1CILi1EEES8_S8_EEENS6_IJNS7_ILi128EEESA_NS7_ILi192EEEEEELi128ENS_6half_tEfNS_4arch4Sm90ELb1ELb0ELb0ELb1ELb0ELb1ELb0ELb1ELb1ELb1ELb1ELb0EEENS1_21CollectiveEpilogueFwdINS6_IJSA_SA_SA_EEES9_SD_SF_Li256ELb1ELb1ELb1ELb0EEENS1_36VarlenDynamicPersistentTileSchedulerILi128ELi128ELi256ELi128ELb1ELb1ELb1ELb1ELb1ELb1EEEEEEEEEvNT_6ParamsE,"a",@progbits
	.sectionflags	@""
	.align	4
.nv.constant0._ZN7cutlass13device_kernelIN5flash11enable_sm90INS1_16FlashAttnFwdSm90INS1_25CollectiveMainloopFwdSm90ILi2EN4cute5tupleIJNS5_1CILi1EEES8_S8_EEENS6_IJNS7_ILi128EEESA_NS7_ILi192EEEEEELi128ENS_6half_tEfNS_4arch4Sm90ELb1ELb0ELb0ELb1ELb0ELb1ELb0ELb1ELb1ELb1ELb1ELb0EEENS1_21CollectiveEpilogueFwdINS6_IJSA_SA_SA_EEES9_SD_SF_Li256ELb1ELb1ELb1ELb0EEENS1_36VarlenDynamicPersistentTileSchedulerILi128ELi128ELi256ELi128ELb1ELb1ELb1ELb1ELb1ELb1EEEEEEEEEvNT_6ParamsE:
	.zero		3584


//--------------------- .nv.constant0._ZN7cutlass13device_kernelIN5flash11enable_sm90INS1_16FlashAttnFwdSm90INS1_25CollectiveMainloopFwdSm90ILi2EN4cute5tupleIJNS5_1CILi1EEES8_S8_EEENS6_IJNS7_ILi64EEESA_SA_EEELi512ENS_6half_tEfNS_4arch4Sm90ELb0ELb0ELb0ELb0ELb0ELb0ELb0ELb0ELb0ELb1ELb1ELb0EEENS1_21CollectiveEpilogueFwdINS6_IJSA_NS7_ILi512EEESA_EEES9_SC_SE_Li256ELb0ELb1ELb1ELb0EEENS1_19SingleTileSchedulerILb0ELb1ELb1ELi64EEEEEEEEEvNT_6ParamsE --------------------------
	.section	.nv.constant0._ZN7cutlass13device_kernelIN5flash11enable_sm90INS1_16FlashAttnFwdSm90INS1_25CollectiveMainloopFwdSm90ILi2EN4cute5tupleIJNS5_1CILi1EEES8_S8_EEENS6_IJNS7_ILi64EEESA_SA_EEELi512ENS_6half_tEfNS_4arch4Sm90ELb0ELb0ELb0ELb0ELb0ELb0ELb0ELb0ELb0ELb1ELb1ELb0EEENS1_21CollectiveEpilogueFwdINS6_IJSA_NS7_ILi512EEESA_EEES9_SC_SE_Li256ELb0ELb1ELb1ELb0EEENS1_19SingleTileSchedulerILb0ELb1ELb1ELi64EEEEEEEEEvNT_6ParamsE,"a",@progbits
	.sectionflags	@""
	.align	4
.nv.constant0._ZN7cutlass13device_kernelIN5flash11enable_sm90INS1_16FlashAttnFwdSm90INS1_25CollectiveMainloopFwdSm90ILi2EN4cute5tupleIJNS5_1CILi1EEES8_S8_EEENS6_IJNS7_ILi64EEESA_SA_EEELi512ENS_6half_tEfNS_4arch4Sm90ELb0ELb0ELb0ELb0ELb0ELb0ELb0ELb0ELb0ELb1ELb1ELb0EEENS1_21CollectiveEpilogueFwdINS6_IJSA_NS7_ILi512EEESA_EEES9_SC_SE_Li256ELb0ELb1ELb1ELb0EEENS1_19SingleTileSchedulerILb0ELb1ELb1ELi64EEEEEEEEEvNT_6ParamsE:
	.zero		3456


//--------------------- .nv.constant0._ZN7cutlass13device_kernelIN5flash11enable_sm90INS1_16FlashAttnFwdSm90INS1_25CollectiveMainloopFwdSm90ILi2EN4cute5tupleIJNS5_1CILi1EEES8_S8_EEENS6_IJNS7_ILi64EEESA_SA_EEELi512ENS_6half_tEfNS_4arch4Sm90ELb0ELb0ELb0ELb0ELb0ELb0ELb1ELb0ELb0ELb1ELb1ELb0EEENS1_21CollectiveEpilogueFwdINS6_IJSA_NS7_ILi512EEESA_EEES9_SC_SE_Li256ELb0ELb1ELb1ELb0EEENS1_19SingleTileSchedulerILb0ELb1ELb1ELi64EEEEEEEEEvNT_6ParamsE --------------------------
	.section	.nv.constant0._ZN7cutlass13device_kernelIN5flash11enable_sm90INS1_16FlashAttnFwdSm90INS1_25CollectiveMainloopFwdSm90ILi2EN4cute5tupleIJNS5_1CILi1EEES8_S8_EEENS6_IJNS7_ILi64EEESA_SA_EEELi512ENS_6half_tEfNS_4arch4Sm90ELb0ELb0ELb0ELb0ELb0ELb0ELb1ELb0ELb0ELb1ELb1ELb0EEENS1_21CollectiveEpilogueFwdINS6_IJSA_NS7_ILi512EEESA_EEES9_SC_SE_Li256ELb0ELb1ELb1ELb0EEENS1_19SingleTileSchedulerILb0ELb1ELb1ELi64EEEEEEEEEvNT_6ParamsE,"a",@progbits
	.sectionflags	@""
	.align	4
.nv.constant0._ZN7cutlass13device_kernelIN5flash11enable_sm90INS1_16FlashAttnFwdSm90INS1_25CollectiveMainloopFwdSm90ILi2EN4cute5tupleIJNS5_1CILi1EEES8_S8_EEENS6_IJNS7_ILi64EEESA_SA_EEELi512ENS_6half_tEfNS_4arch4Sm90ELb0ELb0ELb0ELb0ELb0ELb0ELb1ELb0ELb0ELb1ELb1ELb0EEENS1_21CollectiveEpilogueFwdINS6_IJSA_NS7_ILi512EEESA_EEES9_SC_SE_Li256ELb0ELb1ELb1ELb0EEENS1_19SingleTileSchedulerILb0ELb1ELb1ELi64EEEEEEEEEvNT_6ParamsE:
	.zero		3712


//--------------------- .nv.constant0._ZN7cutlass13device_kernelIN5flash11enable_sm90INS1_16FlashAttnFwdSm90INS1_25CollectiveMainloopFwdSm90ILi2EN4cute5tupleIJNS5_1CILi1EEES8_S8_EEENS6_IJNS7_ILi64EEESA_SA_EEELi512ENS_6half_tEfNS_4arch4Sm90ELb0ELb0ELb0ELb1ELb0ELb0ELb0ELb0ELb0ELb1ELb1ELb0EEENS1_21CollectiveEpilogueFwdINS6_IJSA_NS7_ILi512EEESA_EEES9_SC_SE_Li256ELb1ELb1ELb1ELb0EEENS1_36VarlenDynamicPersistentTileSchedulerILi64ELi64ELi256ELi128ELb1ELb1ELb1ELb0ELb1ELb1EEEEEEEEEvNT_6ParamsE --------------------------
	.section	.nv.constant0._ZN7cutlass13device_kernelIN5flash11enable_sm90INS1_16FlashAttnFwdSm90INS1_25CollectiveMainloopFwdSm90ILi2EN4cute5tupleIJNS5_1CILi1EEES8_S8_EEENS6_IJNS7_ILi64EEESA_SA_EEELi512ENS_6half_tEfNS_4arch4Sm90ELb0ELb0ELb0ELb1ELb0ELb0ELb0ELb0ELb0ELb1ELb1ELb0EEENS1_21CollectiveEpilogueFwdINS6_IJSA_NS7_ILi512EEESA_EEES9_SC_SE_Li256ELb1ELb1ELb1ELb0EEENS1_36VarlenDynamicPersistentTileSchedulerILi64ELi64ELi256ELi128ELb1ELb1ELb1ELb0ELb1ELb1EEEEEEEEEvNT_6ParamsE,"a",@progbits
	.sectionflags	@""
	.align	4
.nv.constant0._ZN7cutlass13device_kernelIN5flash11enable_sm90INS1_16FlashAttnFwdSm90INS1_25CollectiveMainloopFwdSm90ILi2EN4cute5tupleIJNS5_1CILi1EEES8_S8_EEENS6_IJNS7_ILi64EEESA_SA_EEELi512ENS_6half_tEfNS_4arch4Sm90ELb0ELb0ELb0ELb1ELb0ELb0ELb0ELb0ELb0ELb1ELb1ELb0EEENS1_21CollectiveEpilogueFwdINS6_IJSA_NS7_ILi512EEESA_EEES9_SC_SE_Li256ELb1ELb1ELb1ELb0EEENS1_36VarlenDynamicPersistentTileSchedulerILi64ELi64ELi256ELi128ELb1ELb1ELb1ELb0ELb1ELb1EEEEEEEEEvNT_6ParamsE:
	.zero		3584


//--------------------- .nv.constant0._ZN7cutlass13device_kernelIN5flash11enable_sm90INS1_16FlashAttnFwdSm90INS1_25CollectiveMainloopFwdSm90ILi2EN4cute5tupleIJNS5_1CILi1EEES8_S8_EEENS6_IJNS7_ILi64EEESA_SA_EEELi512ENS_6half_tEfNS_4arch4Sm90ELb0ELb0ELb0ELb1ELb0ELb1ELb0ELb0ELb0ELb1ELb1ELb0EEENS1_21CollectiveEpilogueFwdINS6_IJSA_NS7_ILi512EEESA_EEES9_SC_SE_Li256ELb1ELb1ELb1ELb0EEENS1_36VarlenDynamicPersistentTileSchedulerILi64ELi64ELi256ELi128ELb1ELb1ELb1ELb0ELb1ELb1EEEEEEEEEvNT_6ParamsE --------------------------
	.section	.nv.constant0._ZN7cutlass13device_kernelIN5flash11enable_sm90INS1_16FlashAttnFwdSm90INS1_25CollectiveMainloopFwdSm90ILi2EN4cute5tupleIJNS5_1CILi1EEES8_S8_EEENS6_IJNS7_ILi64EEESA_SA_EEELi512ENS_6half_tEfNS_4arch4Sm90ELb0ELb0ELb0ELb1ELb0ELb1ELb0ELb0ELb0ELb1ELb1ELb0EEENS1_21CollectiveEpilogueFwdINS6_IJSA_NS7_ILi512EEESA_EEES9_SC_SE_Li256ELb1ELb1ELb1ELb0EEENS1_36VarlenDynamicPersistentTileSchedulerILi64ELi64ELi256ELi128ELb1ELb1ELb1ELb0ELb1ELb1EEEEEEEEEvNT_6ParamsE,"a",@progbits
	.sectionflags	@""
	.align	4
.nv.constant0._ZN7cutlass13device_kernelIN5flash11enable_sm90INS1_16FlashAttnFwdSm90INS1_25CollectiveMainloopFwdSm90ILi2EN4cute5tupleIJNS5_1CILi1EEES8_S8_EEENS6_IJNS7_ILi64EEESA_SA_EEELi512ENS_6half_tEfNS_4arch4Sm90ELb0ELb0ELb0ELb1ELb0ELb1ELb0ELb0ELb0ELb1ELb1ELb0EEENS1_21CollectiveEpilogueFwdINS6_IJSA_NS7_ILi512EEESA_EEES9_SC_SE_Li256ELb1ELb1ELb1ELb0EEENS1_36VarlenDynamicPersistentTileSchedulerILi64ELi64ELi256ELi128ELb1ELb1ELb1ELb0ELb1ELb1EEEEEEEEEvNT_6ParamsE:
	.zero		3584


//--------------------- .nv.constant0._ZN7cutlass13device_kernelIN5flash11enable_sm90INS1_16FlashAttnFwdSm90INS1_25CollectiveMainloopFwdSm90ILi2EN4cute5tupleIJNS5_1CILi1EEES8_S8_EEENS6_IJNS7_ILi64EEESA_SA_EEELi512ENS_6half_tEfNS_4arch4Sm90ELb0ELb0ELb0ELb1ELb0ELb0ELb1ELb0ELb0ELb1ELb1ELb0EEENS1_21CollectiveEpilogueFwdINS6_IJSA_NS7_ILi512EEESA_EEES9_SC_SE_Li256ELb1ELb1ELb1ELb0EEENS1_36VarlenDynamicPersistentTileSchedulerILi64ELi64ELi256ELi128ELb1ELb1ELb1ELb0ELb1ELb1EEEEEEEEEvNT_6ParamsE --------------------------
	.section	.nv.constant0._ZN7cutlass13device_kernelIN5flash11enable_sm90INS1_16FlashAttnFwdSm90INS1_25CollectiveMainloopFwdSm90ILi2EN4cute5tupleIJNS5_1CILi1EEES8_S8_EEENS6_IJNS7_ILi64EEESA_SA_EEELi512ENS_6half_tEfNS_4arch4Sm90ELb0ELb0ELb0ELb1ELb0ELb0ELb1ELb0ELb0ELb1ELb1ELb0EEENS1_21CollectiveEpilogueFwdINS6_IJSA_NS7_ILi512EEESA_EEES9_SC_SE_Li256ELb1ELb1ELb1ELb0EEENS1_36VarlenDynamicPersistentTileSchedulerILi64ELi64ELi256ELi128ELb1ELb1ELb1ELb0ELb1ELb1EEEEEEEEEvNT_6ParamsE,"a",@progbits
	.sectionflags	@""
	.align	4
.nv.constant0._ZN7cutlass13device_kernelIN5flash11enable_sm90INS1_16FlashAttnFwdSm90INS1_25CollectiveMainloopFwdSm90ILi2EN4cute5tupleIJNS5_1CILi1EEES8_S8_EEENS6_IJNS7_ILi64EEESA_SA_EEELi512ENS_6half_tEfNS_4arch4Sm90ELb0ELb0ELb0ELb1ELb0ELb0ELb1ELb0ELb0ELb1ELb1ELb0EEENS1_21CollectiveEpilogueFwdINS6_IJSA_NS7_ILi512EEESA_EEES9_SC_SE_Li256ELb1ELb1ELb1ELb0EEENS1_36VarlenDynamicPersistentTileSchedulerILi64ELi64ELi256ELi128ELb1ELb1ELb1ELb0ELb1ELb1EEEEEEEEEvNT_6ParamsE:
	.zero		3840


//--------------------- .nv.constant0._ZN7cutlass13device_kernelIN5flash11enable_sm90INS1_16FlashAttnFwdSm90INS1_25CollectiveMainloopFwdSm90ILi2EN4cute5tupleIJNS5_1CILi1EEES8_S8_EEENS6_IJNS7_ILi64EEESA_SA_EEELi512ENS_6half_tEfNS_4arch4Sm90ELb0ELb0ELb0ELb1ELb0ELb1ELb1ELb0ELb0ELb1ELb1ELb0EEENS1_21CollectiveEpilogueFwdINS6_IJSA_NS7_ILi512EEESA_EEES9_SC_SE_Li256ELb1ELb1ELb1ELb0EEENS1_36VarlenDynamicPersistentTileSchedulerILi64ELi64ELi256ELi128ELb1ELb1ELb1ELb0ELb1ELb1EEEEEEEEEvNT_6ParamsE --------------------------
	.section	.nv.constant0._ZN7cutlass13device_kernelIN5flash11enable_sm90INS1_16FlashAttnFwdSm90INS1_25CollectiveMainloopFwdSm90ILi2EN4cute5tupleIJNS5_1CILi1EEES8_S8_EEENS6_IJNS7_ILi64EEESA_SA_EEELi512ENS_6half_tEfNS_4arch4Sm90ELb0ELb0ELb0ELb1ELb0ELb1ELb1ELb0ELb0ELb1ELb1ELb0EEENS1_21CollectiveEpilogueFwdINS6_IJSA_NS7_ILi512EEESA_EEES9_SC_SE_Li256ELb1ELb1ELb1ELb0EEENS1_36VarlenDynamicPersistentTileSchedulerILi64ELi64ELi256ELi128ELb1ELb1ELb1ELb0ELb1ELb1EEEEEEEEEvNT_6ParamsE,"a",@progbits
	.sectionflags	@""
	.align	4
.nv.constant0._ZN7cutlass13device_kernelIN5flash11enable_sm90INS1_16FlashAttnFwdSm90INS1_25CollectiveMainloopFwdSm90ILi2EN4cute5tupleIJNS5_1CILi1EEES8_S8_EEENS6_IJNS7_ILi64EEESA_SA_EEELi512ENS_6half_tEfNS_4arch4Sm90ELb0ELb0ELb0ELb1ELb0ELb1ELb1ELb0ELb0ELb1ELb1ELb0EEENS1_21CollectiveEpilogueFwdINS6_IJSA_NS7_ILi512EEESA_EEES9_SC_SE_Li256ELb1ELb1ELb1ELb0EEENS1_36VarlenDynamicPersistentTileSchedulerILi64ELi64ELi256ELi128ELb1ELb1ELb1ELb0ELb1ELb1EEEEEEEEEvNT_6ParamsE:
	.zero		3840


//--------------------- .nv.constant0._ZN7cutlass13device_kernelIN5flash11enable_sm90INS1_16FlashAttnFwdSm90INS1_25CollectiveMainloopFwdSm90ILi2EN4cute5tupleIJNS5_1CILi1EEES8_S8_EEENS6_IJNS7_ILi64EEESA_SA_EEELi512ENS_6half_tEfNS_4arch4Sm90ELb0ELb1ELb0ELb0ELb0ELb0ELb0ELb0ELb0ELb1ELb1ELb0EEENS1_21CollectiveEpilogueFwdINS6_IJSA_NS7_ILi512EEESA_EEES9_SC_SE_Li256ELb0ELb1ELb1ELb0EEENS1_19SingleTileSchedulerILb0ELb1ELb1ELi64EEEEEEEEEvNT_6ParamsE --------------------------
	.section	.nv.constant0._ZN7cutlass13device_kernelIN5flash11enable_sm90INS1_16FlashAttnFwdSm90INS1_25CollectiveMainloopFwdSm90ILi2EN4cute5tupleIJNS5_1CILi1EEES8_S8_EEENS6_IJNS7_ILi64EEESA_SA_EEELi512ENS_6half_tEfNS_4arch4Sm90ELb0ELb1ELb0ELb0ELb0ELb0ELb0ELb0ELb0ELb1ELb1ELb0EEENS1_21CollectiveEpilogueFwdINS6_IJSA_NS7_ILi512EEESA_EEES9_SC_SE_Li256ELb0ELb1ELb1ELb0EEENS1_19SingleTileSchedulerILb0ELb1ELb1ELi64EEEEEEEEEvNT_6ParamsE,"a",@progbits
	.sectionflags	@""
	.align	4
.nv.constant0._ZN7cutlass13device_kernelIN5flash11enable_sm90INS1_16FlashAttnFwdSm90INS1_25CollectiveMainloopFwdSm90ILi2EN4cute5tupleIJNS5_1CILi1EEES8_S8_EEENS6_IJNS7_ILi64EEESA_SA_EEELi512ENS_6half_tEfNS_4arch4Sm90ELb0ELb1ELb0ELb0ELb0ELb0ELb0ELb0ELb0ELb1ELb1ELb0EEENS1_21CollectiveEpilogueFwdINS6_IJSA_NS7_ILi512EEESA_EEES9_SC_SE_Li256ELb0ELb1ELb1ELb0EEENS1_19SingleTileSchedulerILb0ELb1ELb1ELi64EEEEEEEEEvNT_6ParamsE:
	.zero		3456


//--------------------- .nv.constant0._ZN7cutlass13device_kernelIN5flash11enable_sm90INS1_16FlashAttnFwdSm90INS1_25CollectiveMainloopFwdSm90ILi2EN4cute5tupleIJNS5_1CILi1EEES8_S8_EEENS6_IJNS7_ILi64EEESA_SA_EEELi512ENS_6half_tEfNS_4arch4Sm90ELb0ELb1ELb0ELb0ELb0ELb0ELb1ELb0ELb0ELb1ELb1ELb0EEENS1_21CollectiveEpilogueFwdINS6_IJSA_NS7_ILi512EEESA_EEES9_SC_SE_Li256ELb0ELb1ELb1ELb0EEENS1_19SingleTileSchedulerILb0ELb1ELb1ELi64EEEEEEEEEvNT_6ParamsE --------------------------
	.section	.nv.constant0._ZN7cutlass13device_kernelIN5flash11enable_sm90INS1_16FlashAttnFwdSm90INS1_25CollectiveMainloopFwdSm90ILi2EN4cute5tupleIJNS5_1CILi1EEES8_S8_EEENS6_IJNS7_ILi64EEESA_SA_EEELi512ENS_6half_tEfNS_4arch4Sm90ELb0ELb1ELb0ELb0ELb0ELb0ELb1ELb0ELb0ELb1ELb1ELb0EEENS1_21CollectiveEpilogueFwdINS6_IJSA_NS7_ILi512EEESA_EEES9_SC_SE_Li256ELb0ELb1ELb1ELb0EEENS1_19SingleTileSchedulerILb0ELb1ELb1ELi64EEEEEEEEEvNT_6ParamsE,"a",@progbits
	.sectionflags	@""
	.align	4
.nv.constant0._ZN7cutlass13device_kernelIN5flash11enable_sm90INS1_16FlashAttnFwdSm90INS1_25CollectiveMainloopFwdSm90ILi2EN4cute5tupleIJNS5_1CILi1EEES8_S8_EEENS6_IJNS7_ILi64EEESA_SA_EEELi512ENS_6half_tEfNS_4arch4Sm90ELb0ELb1ELb0ELb0ELb0ELb0ELb1ELb0ELb0ELb1ELb1ELb0EEENS1_21CollectiveEpilogueFwdINS6_IJSA_NS7_ILi512EEESA_EEES9_SC_SE_Li256ELb0ELb1ELb1ELb0EEENS1_19SingleTileSchedulerILb0ELb1ELb1ELi64EEEEEEEEEvNT_6ParamsE:
	.zero		3712


//--------------------- .nv.constant0._ZN7cutlass13device_kernelIN5flash11enable_sm90INS1_16FlashAttnFwdSm90INS1_25CollectiveMainloopFwdSm90ILi2EN4cute5tupleIJNS5_1CILi1EEES8_S8_EEENS6_IJNS7_ILi64EEESA_SA_EEELi512ENS_6half_tEfNS_4arch4Sm90ELb0ELb1ELb0ELb1ELb0ELb0ELb0ELb0ELb0ELb1ELb1ELb0EEENS1_21CollectiveEpilogueFwdINS6_IJSA_NS7_ILi512EEESA_EEES9_SC_SE_Li256ELb1ELb1ELb1ELb0EEENS1_36VarlenDynamicPersistentTileSchedulerILi64ELi64ELi256ELi128ELb1ELb1ELb1ELb1ELb0ELb1EEEEEEEEEvNT_6ParamsE --------------------------
	.section	.nv.constant0._ZN7cutlass13device_kernelIN5flash11enable_sm90INS1_16FlashAttnFwdSm90INS1_25CollectiveMainloopFwdSm90ILi2EN4cute5tupleIJNS5_1CILi1EEES8_S8_EEENS6_IJNS7_ILi64EEESA_SA_EEELi512ENS_6half_tEfNS_4arch4Sm90ELb0ELb1ELb0ELb1ELb0ELb0ELb0ELb0ELb0ELb1ELb1ELb0EEENS1_21CollectiveEpilogueFwdINS6_IJSA_NS7_ILi512EEESA_EEES9_SC_SE_Li256ELb1ELb1ELb1ELb0EEENS1_36VarlenDynamicPersistentTileSchedulerILi64ELi64ELi256ELi128ELb1ELb1ELb1ELb1ELb0ELb1EEEEEEEEEvNT_6ParamsE,"a",@progbits
	.sectionflags	@""
	.align	4
.nv.constant0._ZN7cutlass13device_kernelIN5flash11enable_sm90INS1_16FlashAttnFwdSm90INS1_25CollectiveMainloopFwdSm90ILi2EN4cute5tupleIJNS5_1CILi1EEES8_S8_EEENS6_IJNS7_ILi64EEESA_SA_EEELi512ENS_6half_tEfNS_4arch4Sm90ELb0ELb1ELb0ELb1ELb0ELb0ELb0ELb0ELb0ELb1ELb1ELb0EEENS1_21CollectiveEpilogueFwdINS6_IJSA_NS7_ILi512EEESA_EEES9_SC_SE_Li256ELb1ELb1ELb1ELb0EEENS1_36VarlenDynamicPersistentTileSchedulerILi64ELi64ELi256ELi128ELb1ELb1ELb1ELb1ELb0ELb1EEEEEEEEEvNT_6ParamsE:
	.zero		3584


//--------------------- .nv.constant0._ZN7cutlass13device_kernelIN5flash11enable_sm90INS1_16FlashAttnFwdSm90INS1_25CollectiveMainloopFwdSm90ILi2EN4cute5tupleIJNS5_1CILi1EEES8_S8_EEENS6_IJNS7_ILi64EEESA_SA_EEELi512ENS_6half_tEfNS_4arch4Sm90ELb0ELb1ELb0ELb1ELb0ELb1ELb0ELb0ELb0ELb1ELb1ELb0EEENS1_21CollectiveEpilogueFwdINS6_IJSA_NS7_ILi512EEESA_EEES9_SC_SE_Li256ELb1ELb1ELb1ELb0EEENS1_36VarlenDynamicPersistentTileSchedulerILi64ELi64ELi256ELi128ELb1ELb1ELb1ELb1ELb0ELb1EEEEEEEEEvNT_6ParamsE --------------------------
	.section	.nv.constant0._ZN7cutlass13device_kernelIN5flash11enable_sm90INS1_16FlashAttnFwdSm90INS1_25CollectiveMainloopFwdSm90ILi2EN4cute5tupleIJNS5_1CILi1EEES8_S8_EEENS6_IJNS7_ILi64EEESA_SA_EEELi512ENS_6half_tEfNS_4arch4Sm90ELb0ELb1ELb0ELb1ELb0ELb1ELb0ELb0ELb0ELb1ELb1ELb0EEENS1_21CollectiveEpilogueFwdINS6_IJSA_NS7_ILi512EEESA_EEES9_SC_SE_Li256ELb1ELb1ELb1ELb0EEENS1_36VarlenDynamicPersistentTileSchedulerILi64ELi64ELi256ELi128ELb1ELb1ELb1ELb1ELb0ELb1EEEEEEEEEvNT_6ParamsE,"a",@progbits
	.sectionflags	@""
	.align	4
.nv.constant0._ZN7cutlass13device_kernelIN5flash11enable_sm90INS1_16FlashAttnFwdSm90INS1_25CollectiveMainloopFwdSm90ILi2EN4cute5tupleIJNS5_1CILi1EEES8_S8_EEENS6_IJNS7_ILi64EEESA_SA_EEELi512ENS_6half_tEfNS_4arch4Sm90ELb0ELb1ELb0ELb1ELb0ELb1ELb0ELb0ELb0ELb1ELb1ELb0EEENS1_21CollectiveEpilogueFwdINS6_IJSA_NS7_ILi512EEESA_EEES9_SC_SE_Li256ELb1ELb1ELb1ELb0EEENS1_36VarlenDynamicPersistentTileSchedulerILi64ELi64ELi256ELi128ELb1ELb1ELb1ELb1ELb0ELb1EEEEEEEEEvNT_6ParamsE:
	.zero		3584


//--------------------- .nv.constant0._ZN7cutlass13device_kernelIN5flash11enable_sm90INS1_16FlashAttnFwdSm90INS1_25CollectiveMainloopFwdSm90ILi2EN4cute5tupleIJNS5_1CILi1EEES8_S8_EEENS6_IJNS7_ILi64EEESA_SA_EEELi512ENS_6half_tEfNS_4arch4Sm90ELb0ELb1ELb0ELb1ELb0ELb0ELb1ELb0ELb0ELb1ELb1ELb0EEENS1_21CollectiveEpilogueFwdINS6_IJSA_NS7_ILi512EEESA_EEES9_SC_SE_Li256ELb1ELb1ELb1ELb0EEENS1_36VarlenDynamicPersistentTileSchedulerILi64ELi64ELi256ELi128ELb1ELb1ELb1ELb1ELb0ELb1EEEEEEEEEvNT_6ParamsE --------------------------
	.section	.nv.constant0._ZN7cutlass13device_kernelIN5flash11enable_sm90INS1_16FlashAttnFwdSm90INS1_25CollectiveMainloopFwdSm90ILi2EN4cute5tupleIJNS5_1CILi1EEES8_S8_EEENS6_IJNS7_ILi64EEESA_SA_EEELi512ENS_6half_tEfNS_4arch4Sm90ELb0ELb1ELb0ELb1ELb0ELb0ELb1ELb0ELb0ELb1ELb1ELb0EEENS1_21CollectiveEpilogueFwdINS6_IJSA_NS7_ILi512EEESA_EEES9_SC_SE_Li256ELb1ELb1ELb1ELb0EEENS1_36VarlenDynamicPersistentTileSchedulerILi64ELi64ELi256ELi128ELb1ELb1ELb1ELb1ELb0ELb1EEEEEEEEEvNT_6ParamsE,"a",@progbits
	.sectionflags	@""
	.align	4
.nv.constant0._ZN7cutlass13device_kernelIN5flash11enable_sm90INS1_16FlashAttnFwdSm90INS1_25CollectiveMainloopFwdSm90ILi2EN4cute5tupleIJNS5_1CILi1EEES8_S8_EEENS6_IJNS7_ILi64EEESA_SA_EEELi512ENS_6half_tEfNS_4arch4Sm90ELb0ELb1ELb0ELb1ELb0ELb0ELb1ELb0ELb0ELb1ELb1ELb0EEENS1_21CollectiveEpilogueFwdINS6_IJSA_NS7_ILi512EEESA_EEES9_SC_SE_Li256ELb1ELb1ELb1ELb0EEENS1_36VarlenDynamicPersistentTileSchedulerILi64ELi64ELi256ELi128ELb1ELb1ELb1ELb1ELb0ELb1EEEEEEEEEvNT_6ParamsE:
	.zero		3840


//--------------------- .nv.constant0._ZN7cutlass13device_kernelIN5flash11enable_sm90INS1_16FlashAttnFwdSm90INS1_25CollectiveMainloopFwdSm90ILi2EN4cute5tupleIJNS5_1CILi1EEES8_S8_EEENS6_IJNS7_ILi64EEESA_SA_EEELi512ENS_6half_tEfNS_4arch4Sm90ELb0ELb1ELb0ELb1ELb0ELb1ELb1ELb0ELb0ELb1ELb1ELb0EEENS1_21CollectiveEpilogueFwdINS6_IJSA_NS7_ILi512EEESA_EEES9_SC_SE_Li256ELb1ELb1ELb1ELb0EEENS1_36VarlenDynamicPersistentTileSchedulerILi64ELi64ELi256ELi128ELb1ELb1ELb1ELb1ELb0ELb1EEEEEEEEEvNT_6ParamsE --------------------------
	.section	.nv.constant0._ZN7cutlass13device_kernelIN5flash11enable_sm90INS1_16FlashAttnFwdSm90INS1_25CollectiveMainloopFwdSm90ILi2EN4cute5tupleIJNS5_1CILi1EEES8_S8_EEENS6_IJNS7_ILi64EEESA_SA_EEELi512ENS_6half_tEfNS_4arch4Sm90ELb0ELb1ELb0ELb1ELb0ELb1ELb1ELb0ELb0ELb1ELb1ELb0EEENS1_21CollectiveEpilogueFwdINS6_IJSA_NS7_ILi512EEESA_EEES9_SC_SE_Li256ELb1ELb1ELb1ELb0EEENS1_36VarlenDynamicPersistentTileSchedulerILi64ELi64ELi256ELi128ELb1ELb1ELb1ELb1ELb0ELb1EEEEEEEEEvNT_6ParamsE,"a",@progbits
	.sectionflags	@""
	.align	4
.nv.constant0._ZN7cutlass13device_kernelIN5flash11enable_sm90INS1_16FlashAttnFwdSm90INS1_25CollectiveMainloopFwdSm90ILi2EN4cute5tupleIJNS5_1CILi1EEES8_S8_EEENS6_IJNS7_ILi64EEESA_SA_EEELi512ENS_6half_tEfNS_4arch4Sm90ELb0ELb1ELb0ELb1ELb0ELb1ELb1ELb0ELb0ELb1ELb1ELb0EEENS1_21CollectiveEpilogueFwdINS6_IJSA_NS7_ILi512EEESA_EEES9_SC_SE_Li256ELb1ELb1ELb1ELb0EEENS1_36VarlenDynamicPersistentTileSchedulerILi64ELi64ELi256ELi128ELb1ELb1ELb1ELb1ELb0ELb1EEEEEEEEEvNT_6ParamsE:
	.zero		3840


//--------------------- .nv.constant0._ZN7cutlass13device_kernelIN5flash11enable_sm90INS1_16FlashAttnFwdSm90INS1_25CollectiveMainloopFwdSm90ILi2EN4cute5tupleIJNS5_1CILi1EEES8_S8_EEENS6_IJNS7_ILi64EEESA_SA_EEELi512ENS_6half_tEfNS_4arch4Sm90ELb1ELb0ELb0ELb0ELb0ELb0ELb0ELb0ELb0ELb1ELb1ELb0EEENS1_21CollectiveEpilogueFwdINS6_IJSA_NS7_ILi512EEESA_EEES9_SC_SE_Li256ELb0ELb1ELb1ELb0EEENS1_19SingleTileSchedulerILb0ELb1ELb1ELi64EEEEEEEEEvNT_6ParamsE --------------------------
	.section	.nv.constant0._ZN7cutlass13device_kernelIN5flash11enable_sm90INS1_16FlashAttnFwdSm90INS1_25CollectiveMainloopFwdSm90ILi2EN4cute5tupleIJNS5_1CILi1EEES8_S8_EEENS6_IJNS7_ILi64EEESA_SA_EEELi512ENS_6half_tEfNS_4arch4Sm90ELb1ELb0ELb0ELb0ELb0ELb0ELb0ELb0ELb0ELb1ELb1ELb0EEENS1_21CollectiveEpilogueFwdINS6_IJSA_NS7_ILi512EEESA_EEES9_SC_SE_Li256ELb0ELb1ELb1ELb0EEENS1_19SingleTileSchedulerILb0ELb1ELb1ELi64EEEEEEEEEvNT_6ParamsE,"a",@progbits
	.sectionflags	@""
	.align	4
.nv.constant0._ZN7cutlass13device_kernelIN5flash11enable_sm90INS1_16FlashAttnFwdSm90INS1_25CollectiveMainloopFwdSm90ILi2EN4cute5tupleIJNS5_1CILi1EEES8_S8_EEENS6_IJNS7_ILi64EEESA_SA_EEELi512ENS_6half_tEfNS_4arch4Sm90ELb1ELb0ELb0ELb0ELb0ELb0ELb0ELb0ELb0ELb1ELb1ELb0EEENS1_21CollectiveEpilogueFwdINS6_IJSA_NS7_ILi512EEESA_EEES9_SC_SE_Li256ELb0ELb1ELb1ELb0EEENS1_19SingleTileSchedulerILb0ELb1ELb1ELi64EEEEEEEEEvNT_6ParamsE:
	.zero		3456


//--------------------- .nv.constant0._ZN7cutlass13device_kernelIN5flash11enable_sm90INS1_16FlashAttnFwdSm90INS1_25CollectiveMainloopFwdSm90ILi2EN4cute5tupleIJNS5_1CILi1EEES8_S8_EEENS6_IJNS7_ILi64EEESA_SA_EEELi512ENS_6half_tEfNS_4arch4Sm90ELb1ELb0ELb0ELb0ELb0ELb0ELb1ELb0ELb0ELb1ELb1ELb0EEENS1_21CollectiveEpilogueFwdINS6_IJSA_NS7_ILi512EEESA_EEES9_SC_SE_Li256ELb0ELb1ELb1ELb0EEENS1_19SingleTileSchedulerILb0ELb1ELb1ELi64EEEEEEEEEvNT_6ParamsE --------------------------
	.section	.nv.constant0._ZN7cutlass13device_kernelIN5flash11enable_sm90INS1_16FlashAttnFwdSm90INS1_25CollectiveMainloopFwdSm90ILi2EN4cute5tupleIJNS5_1CILi1EEES8_S8_EEENS6_IJNS7_ILi64EEESA_SA_EEELi512ENS_6half_tEfNS_4arch4Sm90ELb1ELb0ELb0ELb0ELb0ELb0ELb1ELb0ELb0ELb1ELb1ELb0EEENS1_21CollectiveEpilogueFwdINS6_IJSA_NS7_ILi512EEESA_EEES9_SC_SE_Li256ELb0ELb1ELb1ELb0EEENS1_19SingleTileSchedulerILb0ELb1ELb1ELi64EEEEEEEEEvNT_6ParamsE,"a",@progbits
	.sectionflags	@""
	.align	4
.nv.constant0._ZN7cutlass13device_kernelIN5flash11enable_sm90INS1_16FlashAttnFwdSm90INS1_25CollectiveMainloopFwdSm90ILi2EN4cute5tupleIJNS5_1CILi1EEES8_S8_EEENS6_IJNS7_ILi64EEESA_SA_EEELi512ENS_6half_tEfNS_4arch4Sm90ELb1ELb0ELb0ELb0ELb0ELb0ELb1ELb0ELb0ELb1ELb1ELb0EEENS1_21CollectiveEpilogueFwdINS6_IJSA_NS7_ILi512EEESA_EEES9_SC_SE_Li256ELb0ELb1ELb1ELb0EEENS1_19SingleTileSchedulerILb0ELb1ELb1ELi64EEEEEEEEEvNT_6ParamsE:
	.zero		3712


//--------------------- .nv.constant0._ZN7cutlass13device_kernelIN5flash11enable_sm90INS1_16FlashAttnFwdSm90INS1_25CollectiveMainloopFwdSm90ILi2EN4cute5tupleIJNS5_1CILi1EEES8_S8_EEENS6_IJNS7_ILi64EEESA_SA_EEELi512ENS_6half_tEfNS_4arch4Sm90ELb1ELb0ELb0ELb1ELb0ELb0ELb0ELb0ELb0ELb1ELb1ELb0EEENS1_21CollectiveEpilogueFwdINS6_IJSA_NS7_ILi512EEESA_EEES9_SC_SE_Li256ELb1ELb1ELb1ELb0EEENS1_36VarlenDynamicPersistentTileSchedulerILi64ELi64ELi256ELi128ELb1ELb1ELb1ELb1ELb1ELb1EEEEEEEEEvNT_6ParamsE --------------------------
	.section	.nv.constant0._ZN7cutlass13device_kernelIN5flash11enable_sm90INS1_16FlashAttnFwdSm90INS1_25CollectiveMainloopFwdSm90ILi2EN4cute5tupleIJNS5_1CILi1EEES8_S8_EEENS6_IJNS7_ILi64EEESA_SA_EEELi512ENS_6half_tEfNS_4arch4Sm90ELb1ELb0ELb0ELb1ELb0ELb0ELb0ELb0ELb0ELb1ELb1ELb0EEENS1_21CollectiveEpilogueFwdINS6_IJSA_NS7_ILi512EEESA_EEES9_SC_SE_Li256ELb1ELb1ELb1ELb0EEENS1_36VarlenDynamicPersistentTileSchedulerILi64ELi64ELi256ELi128ELb1ELb1ELb1ELb1ELb1ELb1EEEEEEEEEvNT_6ParamsE,"a",@progbits
	.sectionflags	@""
	.align	4
.nv.constant0._ZN7cutlass13device_kernelIN5flash11enable_sm90INS1_16FlashAttnFwdSm90INS1_25CollectiveMainloopFwdSm90ILi2EN4cute5tupleIJNS5_1CILi1EEES8_S8_EEENS6_IJNS7_ILi64EEESA_SA_EEELi512ENS_6half_tEfNS_4arch4Sm90ELb1ELb0ELb0ELb1ELb0ELb0ELb0ELb0ELb0ELb1ELb1ELb0EEENS1_21CollectiveEpilogueFwdINS6_IJSA_NS7_ILi512EEESA_EEES9_SC_SE_Li256ELb1ELb1ELb1ELb0EEENS1_36VarlenDynamicPersistentTileSchedulerILi64ELi64ELi256ELi128ELb1ELb1ELb1ELb1ELb1ELb1EEEEEEEEEvNT_6ParamsE:
	.zero		3584


//--------------------- .nv.constant0._ZN7cutlass13device_kernelIN5flash11enable_sm90INS1_16FlashAttnFwdSm90INS1_25CollectiveMainloopFwdSm90ILi2EN4cute5tupleIJNS5_1CILi1EEES8_S8_EEENS6_IJNS7_ILi64EEESA_SA_EEELi512ENS_6half_tEfNS_4arch4Sm90ELb1ELb0ELb0ELb1ELb0ELb1ELb0ELb0ELb0ELb1ELb1ELb0EEENS1_21CollectiveEpilogueFwdINS6_IJSA_NS7_ILi512EEESA_EEES9_SC_SE_Li256ELb1ELb1ELb1ELb0EEENS1_36VarlenDynamicPersistentTileSchedulerILi64ELi64ELi256ELi128ELb1ELb1ELb1ELb1ELb1ELb1EEEEEEEEEvNT_6ParamsE --------------------------
	.section	.nv.constant0._ZN7cutlass13device_kernelIN5flash11enable_sm90INS1_16FlashAttnFwdSm90INS1_25CollectiveMainloopFwdSm90ILi2EN4cute5tupleIJNS5_1CILi1EEES8_S8_EEENS6_IJNS7_ILi64EEESA_SA_EEELi512ENS_6half_tEfNS_4arch4Sm90ELb1ELb0ELb0ELb1ELb0ELb1ELb0ELb0ELb0ELb1ELb1ELb0EEENS1_21CollectiveEpilogueFwdINS6_IJSA_NS7_ILi512EEESA_EEES9_SC_SE_Li256ELb1ELb1ELb1ELb0EEENS1_36VarlenDynamicPersistentTileSchedulerILi64ELi64ELi256ELi128ELb1ELb1ELb1ELb1ELb1ELb1EEEEEEEEEvNT_6ParamsE,"a",@progbits
	.sectionflags	@""
	.align	4
.nv.constant0._ZN7cutlass13device_kernelIN5flash11enable_sm90INS1_16FlashAttnFwdSm90INS1_25CollectiveMainloopFwdSm90ILi2EN4cute5tupleIJNS5_1CILi1EEES8_S8_EEENS6_IJNS7_ILi64EEESA_SA_EEELi512ENS_6half_tEfNS_4arch4Sm90ELb1ELb0ELb0ELb1ELb0ELb1ELb0ELb0ELb0ELb1ELb1ELb0EEENS1_21CollectiveEpilogueFwdINS6_IJSA_NS7_ILi512EEESA_EEES9_SC_SE_Li256ELb1ELb1ELb1ELb0EEENS1_36VarlenDynamicPersistentTileSchedulerILi64ELi64ELi256ELi128ELb1ELb1ELb1ELb1ELb1ELb1EEEEEEEEEvNT_6ParamsE:
	.zero		3584


//--------------------- .nv.constant0._ZN7cutlass13device_kernelIN5flash11enable_sm90INS1_16FlashAttnFwdSm90INS1_25CollectiveMainloopFwdSm90ILi2EN4cute5tupleIJNS5_1CILi1EEES8_S8_EEENS6_IJNS7_ILi64EEESA_SA_EEELi512ENS_6half_tEfNS_4arch4Sm90ELb1ELb0ELb0ELb1ELb0ELb0ELb1ELb0ELb0ELb1ELb1ELb0EEENS1_21CollectiveEpilogueFwdINS6_IJSA_NS7_ILi512EEESA_EEES9_SC_SE_Li256ELb1ELb1ELb1ELb0EEENS1_36VarlenDynamicPersistentTileSchedulerILi64ELi64ELi256ELi128ELb1ELb1ELb1ELb1ELb1ELb1EEEEEEEEEvNT_6ParamsE --------------------------
	.section	.nv.constant0._ZN7cutlass13device_kernelIN5flash11enable_sm90INS1_16FlashAttnFwdSm90INS1_25CollectiveMainloopFwdSm90ILi2EN4cute5tupleIJNS5_1CILi1EEES8_S8_EEENS6_IJNS7_ILi64EEESA_SA_EEELi512ENS_6half_tEfNS_4arch4Sm90ELb1ELb0ELb0ELb1ELb0ELb0ELb1ELb0ELb0ELb1ELb1ELb0EEENS1_21CollectiveEpilogueFwdINS6_IJSA_NS7_ILi512EEESA_EEES9_SC_SE_Li256ELb1ELb1ELb1ELb0EEENS1_36VarlenDynamicPersistentTileSchedulerILi64ELi64ELi256ELi128ELb1ELb1ELb1ELb1ELb1ELb1EEEEEEEEEvNT_6ParamsE,"a",@progbits
	.sectionflags	@""
	.align	4
.nv.constant0._ZN7cutlass13device_kernelIN5flash11enable_sm90INS1_16FlashAttnFwdSm90INS1_25CollectiveMainloopFwdSm90ILi2EN4cute5tupleIJNS5_1CILi1EEES8_S8_EEENS6_IJNS7_ILi64EEESA_SA_EEELi512ENS_6half_tEfNS_4arch4Sm90ELb1ELb0ELb0ELb1ELb0ELb0ELb1ELb0ELb0ELb1ELb1ELb0EEENS1_21CollectiveEpilogueFwdINS6_IJSA_NS7_ILi512EEESA_EEES9_SC_SE_Li256ELb1ELb1ELb1ELb0EEENS1_36VarlenDynamicPersistentTileSchedulerILi64ELi64ELi256ELi128ELb1ELb1ELb1ELb1ELb1ELb1EEEEEEEEEvNT_6ParamsE:
	.zero		3840


//--------------------- .nv.constant0._ZN7cutlass13device_kernelIN5flash11enable_sm90INS1_16FlashAttnFwdSm90INS1_25CollectiveMainloopFwdSm90ILi2EN4cute5tupleIJNS5_1CILi1EEES8_S8_EEENS6_IJNS7_ILi64EEESA_SA_EEELi512ENS_6half_tEfNS_4arch4Sm90ELb1ELb0ELb0ELb1ELb0ELb1ELb1ELb0ELb0ELb1ELb1ELb0EEENS1_21CollectiveEpilogueFwdINS6_IJSA_NS7_ILi512EEESA_EEES9_SC_SE_Li256ELb1ELb1ELb1ELb0EEENS1_36VarlenDynamicPersistentTileSchedulerILi64ELi64ELi256ELi128ELb1ELb1ELb1ELb1ELb1ELb1EEEEEEEEEvNT_6ParamsE --------------------------
	.section	.nv.constant0._ZN7cutlass13device_kernelIN5flash11enable_sm90INS1_16FlashAttnFwdSm90INS1_25CollectiveMainloopFwdSm90ILi2EN4cute5tupleIJNS5_1CILi1EEES8_S8_EEENS6_IJNS7_ILi64EEESA_SA_EEELi512ENS_6half_tEfNS_4arch4Sm90ELb1ELb0ELb0ELb1ELb0ELb1ELb1ELb0ELb0ELb1ELb1ELb0EEENS1_21CollectiveEpilogueFwdINS6_IJSA_NS7_ILi512EEESA_EEES9_SC_SE_Li256ELb1ELb1ELb1ELb0EEENS1_36VarlenDynamicPersistentTileSchedulerILi64ELi64ELi256ELi128ELb1ELb1ELb1ELb1ELb1ELb1EEEEEEEEEvNT_6ParamsE,"a",@progbits
	.sectionflags	@""
	.align	4
.nv.constant0._ZN7cutlass13device_kernelIN5flash11enable_sm90INS1_16FlashAttnFwdSm90INS1_25CollectiveMainloopFwdSm90ILi2EN4cute5tupleIJNS5_1CILi1EEES8_S8_EEENS6_IJNS7_ILi64EEESA_SA_EEELi512ENS_6half_tEfNS_4arch4Sm90ELb1ELb0ELb0ELb1ELb0ELb1ELb1ELb0ELb0ELb1ELb1ELb0EEENS1_21CollectiveEpilogueFwdINS6_IJSA_NS7_ILi512EEESA_EEES9_SC_SE_Li256ELb1ELb1ELb1ELb0EEENS1_36VarlenDynamicPersistentTileSchedulerILi64ELi64ELi256ELi128ELb1ELb1ELb1ELb1ELb1ELb1EEEEEEEEEvNT_6ParamsE:
	.zero		3840


//--------------------- .nv.constant0._ZN7cutlass13device_kernelIN5flash11enable_sm90INS1_16FlashAttnFwdSm90INS1_25CollectiveMainloopFwdSm90ILi2EN4cute5tupleIJNS5_1CILi1EEES8_S8_EEENS6_IJNS7_ILi128EEENS7_ILi96EEENS7_ILi64EEEEEELi256ENS_6half_tEfNS_4arch4Sm90ELb0ELb0ELb0ELb0ELb0ELb0ELb0ELb1ELb0ELb1ELb1ELb0EEENS1_21CollectiveEpilogueFwdINS6_IJSA_NS7_ILi256EEESB_EEES9_SE_SG_Li256ELb0ELb1ELb1ELb0EEENS1_19SingleTileSchedulerILb0ELb1ELb1ELi128EEEEEEEEEvNT_6ParamsE --------------------------
	.section	.nv.constant0._ZN7cutlass13device_kernelIN5flash11enable_sm90INS1_16FlashAttnFwdSm90INS1_25CollectiveMainloopFwdSm90ILi2EN4cute5tupleIJNS5_1CILi1EEES8_S8_EEENS6_IJNS7_ILi128EEENS7_ILi96EEENS7_ILi64EEEEEELi256ENS_6half_tEfNS_4arch4Sm90ELb0ELb0ELb0ELb0ELb0ELb0ELb0ELb1ELb0ELb1ELb1ELb0EEENS1_21CollectiveEpilogueFwdINS6_IJSA_NS7_ILi256EEESB_EEES9_SE_SG_Li256ELb0ELb1ELb1ELb0EEENS1_19SingleTileSchedulerILb0ELb1ELb1ELi128EEEEEEEEEvNT_6ParamsE,"a",@progbits
	.sectionflags	@""
	.align	4
.nv.constant0._ZN7cutlass13device_kernelIN5flash11enable_sm90INS1_16FlashAttnFwdSm90INS1_25CollectiveMainloopFwdSm90ILi2EN4cute5tupleIJNS5_1CILi1EEES8_S8_EEENS6_IJNS7_ILi128EEENS7_ILi96EEENS7_ILi64EEEEEELi256ENS_6half_tEfNS_4arch4Sm90ELb0ELb0ELb0ELb0ELb0ELb0ELb0ELb1ELb0ELb1ELb1ELb0EEENS1_21CollectiveEpilogueFwdINS6_IJSA_NS7_ILi256EEESB_EEES9_SE_SG_Li256ELb0ELb1ELb1ELb0EEENS1_19SingleTileSchedulerILb0ELb1ELb1ELi128EEEEEEEEEvNT_6ParamsE:
	.zero		3456


//--------------------- .nv.constant0._ZN7cutlass13device_kernelIN5flash11enable_sm90INS1_16FlashAttnFwdSm90INS1_25CollectiveMainloopFwdSm90ILi2EN4cute5tupleIJNS5_1CILi1EEES8_S8_EEENS6_IJNS7_ILi128EEENS7_ILi96EEENS7_ILi64EEEEEELi256ENS_6half_tEfNS_4arch4Sm90ELb0ELb0ELb0ELb0ELb0ELb0ELb1ELb1ELb0ELb1ELb1ELb0EEENS1_21CollectiveEpilogueFwdINS6_IJSA_NS7_ILi256EEESB_EEES9_SE_SG_Li256ELb0ELb1ELb1ELb0EEENS1_19SingleTileSchedulerILb0ELb1ELb1ELi128EEEEEEEEEvNT_6ParamsE --------------------------
	.section	.nv.constant0._ZN7cutlass13device_kernelIN5flash11enable_sm90INS1_16FlashAttnFwdSm90INS1_25CollectiveMainloopFwdSm90ILi2EN4cute5tupleIJNS5_1CILi1EEES8_S8_EEENS6_IJNS7_ILi128EEENS7_ILi96EEENS7_ILi64EEEEEELi256ENS_6half_tEfNS_4arch4Sm90ELb0ELb0ELb0ELb0ELb0ELb0ELb1ELb1ELb0ELb1ELb1ELb0EEENS1_21CollectiveEpilogueFwdINS6_IJSA_NS7_ILi256EEESB_EEES9_SE_SG_Li256ELb0ELb1ELb1ELb0EEENS1_19SingleTileSchedulerILb0ELb1ELb1ELi128EEEEEEEEEvNT_6ParamsE,"a",@progbits
	.sectionflags	@""
	.align	4
.nv.constant0._ZN7cutlass13device_kernelIN5flash11enable_sm90INS1_16FlashAttnFwdSm90INS1_25CollectiveMainloopFwdSm90ILi2EN4cute5tupleIJNS5_1CILi1EEES8_S8_EEENS6_IJNS7_ILi128EEENS7_ILi96EEENS7_ILi64EEEEEELi256ENS_6half_tEfNS_4arch4Sm90ELb0ELb0ELb0ELb0ELb0ELb0ELb1ELb1ELb0ELb1ELb1ELb0EEENS1_21CollectiveEpilogueFwdINS6_IJSA_NS7_ILi256EEESB_EEES9_SE_SG_Li256ELb0ELb1ELb1ELb0EEENS1_19SingleTileSchedulerILb0ELb1ELb1ELi128EEEEEEEEEvNT_6ParamsE:
	.zero		3712


//--------------------- .nv.constant0._ZN7cutlass13device_kernelIN5flash11enable_sm90INS1_16FlashAttnFwdSm90INS1_25CollectiveMainloopFwdSm90ILi2EN4cute5tupleIJNS5_1CILi1EEES8_S8_EEENS6_IJNS7_ILi128EEENS7_ILi96EEENS7_ILi64EEEEEELi256ENS_6half_tEfNS_4arch4Sm90ELb0ELb0ELb0ELb1ELb0ELb0ELb0ELb1ELb0ELb1ELb1ELb0EEENS1_21CollectiveEpilogueFwdINS6_IJSA_NS7_ILi256EEESB_EEES9_SE_SG_Li256ELb1ELb1ELb1ELb0EEENS1_36VarlenDynamicPersistentTileSchedulerILi128ELi96ELi256ELi128ELb1ELb1ELb1ELb0ELb1ELb1EEEEEEEEEvNT_6ParamsE --------------------------
	.section	.nv.constant0._ZN7cutlass13device_kernelIN5flash11enable_sm90INS1_16FlashAttnFwdSm90INS1_25CollectiveMainloopFwdSm90ILi2EN4cute5tupleIJNS5_1CILi1EEES8_S8_EEENS6_IJNS7_ILi128EEENS7_ILi96EEENS7_ILi64EEEEEELi256ENS_6half_tEfNS_4arch4Sm90ELb0ELb0ELb0ELb1ELb0ELb0ELb0ELb1ELb0ELb1ELb1ELb0EEENS1_21CollectiveEpilogueFwdINS6_IJSA_NS7_ILi256EEESB_EEES9_SE_SG_Li256ELb1ELb1ELb1ELb0EEENS1_36VarlenDynamicPersistentTileSchedulerILi128ELi96ELi256ELi128ELb1ELb1ELb1ELb0ELb1ELb1EEEEEEEEEvNT_6ParamsE,"a",@progbits
	.sectionflags	@""
	.align	4
.nv.constant0._ZN7cutlass13device_kernelIN5flash11enable_sm90INS1_16FlashAttnFwdSm90INS1_25CollectiveMainloopFwdSm90ILi2EN4cute5tupleIJNS5_1CILi1EEES8_S8_EEENS6_IJNS7_ILi128EEENS7_ILi96EEENS7_ILi64EEEEEELi256ENS_6half_tEfNS_4arch4Sm90ELb0ELb0ELb0ELb1ELb0ELb0ELb0ELb1ELb0ELb1ELb1ELb0EEENS1_21CollectiveEpilogueFwdINS6_IJSA_NS7_ILi256EEESB_EEES9_SE_SG_Li256ELb1ELb1ELb1ELb0EEENS1_36VarlenDynamicPersistentTileSchedulerILi128ELi96ELi256ELi128ELb1ELb1ELb1ELb0ELb1ELb1EEEEEEEEEvNT_6ParamsE:
	.zero		3584


//--------------------- .nv.constant0._ZN7cutlass13device_kernelIN5flash11enable_sm90INS1_16FlashAttnFwdSm90INS1_25CollectiveMainloopFwdSm90ILi2EN4cute5tupleIJNS5_1CILi1EEES8_S8_EEENS6_IJNS7_ILi128EEENS7_ILi96EEENS7_ILi64EEEEEELi256ENS_6half_tEfNS_4arch4Sm90ELb0ELb0ELb0ELb1ELb0ELb1ELb0ELb1ELb0ELb1ELb1ELb0EEENS1_21CollectiveEpilogueFwdINS6_IJSA_NS7_ILi256EEESB_EEES9_SE_SG_Li256ELb1ELb1ELb1ELb0EEENS1_36VarlenDynamicPersistentTileSchedulerILi128ELi96ELi256ELi128ELb1ELb1ELb1ELb0ELb1ELb1EEEEEEEEEvNT_6ParamsE --------------------------
	.section	.nv.constant0._ZN7cutlass13device_kernelIN5flash11enable_sm90INS1_16FlashAttnFwdSm90INS1_25CollectiveMainloopFwdSm90ILi2EN4cute5tupleIJNS5_1CILi1EEES8_S8_EEENS6_IJNS7_ILi128EEENS7_ILi96EEENS7_ILi64EEEEEELi256ENS_6half_tEfNS_4arch4Sm90ELb0ELb0ELb0ELb1ELb0ELb1ELb0ELb1ELb0ELb1ELb1ELb0EEENS1_21CollectiveEpilogueFwdINS6_IJSA_NS7_ILi256EEESB_EEES9_SE_SG_Li256ELb1ELb1ELb1ELb0EEENS1_36VarlenDynamicPersistentTileSchedulerILi128ELi96ELi256ELi128ELb1ELb1ELb1ELb0ELb1ELb1EEEEEEEEEvNT_6ParamsE,"a",@progbits
	.sectionflags	@""
	.align	4
.nv.constant0._ZN7cutlass13device_kernelIN5flash11enable_sm90INS1_16FlashAttnFwdSm90INS1_25CollectiveMainloopFwdSm90ILi2EN4cute5tupleIJNS5_1CILi1EEES8_S8_EEENS6_IJNS7_ILi128EEENS7_ILi96EEENS7_ILi64EEEEEELi256ENS_6half_tEfNS_4arch4Sm90ELb0ELb0ELb0ELb1ELb0ELb1ELb0ELb1ELb0ELb1ELb1ELb0EEENS1_21CollectiveEpilogueFwdINS6_IJSA_NS7_ILi256EEESB_EEES9_SE_SG_Li256ELb1ELb1ELb1ELb0EEENS1_36VarlenDynamicPersistentTileSchedulerILi128ELi96ELi256ELi128ELb1ELb1ELb1ELb0ELb1ELb1EEEEEEEEEvNT_6ParamsE:
	.zero		3584


//--------------------- .nv.constant0._ZN7cutlass13device_kernelIN5flash11enable_sm90INS1_16FlashAttnFwdSm90INS1_25CollectiveMainloopFwdSm90ILi2EN4cute5tupleIJNS5_1CILi1EEES8_S8_EEENS6_IJNS7_ILi128EEENS7_ILi96EEENS7_ILi64EEEEEELi256ENS_6half_tEfNS_4arch4Sm90ELb0ELb0ELb0ELb1ELb0ELb0ELb1ELb1ELb0ELb1ELb1ELb0EEENS1_21CollectiveEpilogueFwdINS6_IJSA_NS7_ILi256EEESB_EEES9_SE_SG_Li256ELb1ELb1ELb1ELb0EEENS1_36VarlenDynamicPersistentTileSchedulerILi128ELi96ELi256ELi128ELb1ELb1ELb1ELb0ELb1ELb1EEEEEEEEEvNT_6ParamsE --------------------------
	.section	.nv.constant0._ZN7cutlass13device_kernelIN5flash11enable_sm90INS1_16FlashAttnFwdSm90INS1_25CollectiveMainloopFwdSm90ILi2EN4cute5tupleIJNS5_1CILi1EEES8_S8_EEENS6_IJNS7_ILi128EEENS7_ILi96EEENS7_ILi64EEEEEELi256ENS_6half_tEfNS_4arch4Sm90ELb0ELb0ELb0ELb1ELb0ELb0ELb1ELb1ELb0ELb1ELb1ELb0EEENS1_21CollectiveEpilogueFwdINS6_IJSA_NS7_ILi256EEESB_EEES9_SE_SG_Li256ELb1ELb1ELb1ELb0EEENS1_36VarlenDynamicPersistentTileSchedulerILi128ELi96ELi256ELi128ELb1ELb1ELb1ELb0ELb1ELb1EEEEEEEEEvNT_6ParamsE,"a",@progbits
	.sectionflags	@""
	.align	4
.nv.constant0._ZN7cutlass13device_kernelIN5flash11enable_sm90INS1_16FlashAttnFwdSm90INS1_25CollectiveMainloopFwdSm90ILi2EN4cute5tupleIJNS5_1CILi1EEES8_S8_EEENS6_IJNS7_ILi128EEENS7_ILi96EEENS7_ILi64EEEEEELi256ENS_6half_tEfNS_4arch4Sm90ELb0ELb0ELb0ELb1ELb0ELb0ELb1ELb1ELb0ELb1ELb1ELb0EEENS1_21CollectiveEpilogueFwdINS6_IJSA_NS7_ILi256EEESB_EEES9_SE_SG_Li256ELb1ELb1ELb1ELb0EEENS1_36VarlenDynamicPersistentTileSchedulerILi128ELi96ELi256ELi128ELb1ELb1ELb1ELb0ELb1ELb1EEEEEEEEEvNT_6ParamsE:
	.zero		3840


//--------------------- .nv.constant0._ZN7cutlass13device_kernelIN5flash11enable_sm90INS1_16FlashAttnFwdSm90INS1_25CollectiveMainloopFwdSm90ILi2EN4cute5tupleIJNS5_1CILi1EEES8_S8_EEENS6_IJNS7_ILi128EEENS7_ILi96EEENS7_ILi64EEEEEELi256ENS_6half_tEfNS_4arch4Sm90ELb0ELb0ELb0ELb1ELb0ELb1ELb1ELb1ELb0ELb1ELb1ELb0EEENS1_21CollectiveEpilogueFwdINS6_IJSA_NS7_ILi256EEESB_EEES9_SE_SG_Li256ELb1ELb1ELb1ELb0EEENS1_36VarlenDynamicPersistentTileSchedulerILi128ELi96ELi256ELi128ELb1ELb1ELb1ELb0ELb1ELb1EEEEEEEEEvNT_6ParamsE --------------------------
	.section	.nv.constant0._ZN7cutlass13device_kernelIN5flash11enable_sm90INS1_16FlashAttnFwdSm90INS1_25CollectiveMainloopFwdSm90ILi2EN4cute5tupleIJNS5_1CILi1EEES8_S8_EEENS6_IJNS7_ILi128EEENS7_ILi96EEENS7_ILi64EEEEEELi256ENS_6half_tEfNS_4arch4Sm90ELb0ELb0ELb0ELb1ELb0ELb1ELb1ELb1ELb0ELb1ELb1ELb0EEENS1_21CollectiveEpilogueFwdINS6_IJSA_NS7_ILi256EEESB_EEES9_SE_SG_Li256ELb1ELb1ELb1ELb0EEENS1_36VarlenDynamicPersistentTileSchedulerILi128ELi96ELi256ELi128ELb1ELb1ELb1ELb0ELb1ELb1EEEEEEEEEvNT_6ParamsE,"a",@progbits
	.sectionflags	@""
	.align	4
.nv.constant0._ZN7cutlass13device_kernelIN5flash11enable_sm90INS1_16FlashAttnFwdSm90INS1_25CollectiveMainloopFwdSm90ILi2EN4cute5tupleIJNS5_1CILi1EEES8_S8_EEENS6_IJNS7_ILi128EEENS7_ILi96EEENS7_ILi64EEEEEELi256ENS_6half_tEfNS_4arch4Sm90ELb0ELb0ELb0ELb1ELb0ELb1ELb1ELb1ELb0ELb1ELb1ELb0EEENS1_21CollectiveEpilogueFwdINS6_IJSA_NS7_ILi256EEESB_EEES9_SE_SG_Li256ELb1ELb1ELb1ELb0EEENS1_36VarlenDynamicPersistentTileSchedulerILi128ELi96ELi256ELi128ELb1ELb1ELb1ELb0ELb1ELb1EEEEEEEEEvNT_6ParamsE:
	.zero		3840


//--------------------- .nv.constant0._ZN7cutlass13device_kernelIN5flash11enable_sm90INS1_16FlashAttnFwdSm90INS1_25CollectiveMainloopFwdSm90ILi2EN4cute5tupleIJNS5_1CILi1EEES8_S8_EEENS6_IJNS7_ILi128EEENS7_ILi96EEENS7_ILi64EEEEEELi256ENS_6half_tEfNS_4arch4Sm90ELb0ELb1ELb0ELb0ELb0ELb0ELb0ELb1ELb0ELb1ELb1ELb0EEENS1_21CollectiveEpilogueFwdINS6_IJSA_NS7_ILi256EEESB_EEES9_SE_SG_Li256ELb0ELb1ELb1ELb0EEENS1_19SingleTileSchedulerILb0ELb1ELb1ELi128EEEEEEEEEvNT_6ParamsE --------------------------
	.section	.nv.constant0._ZN7cutlass13device_kernelIN5flash11enable_sm90INS1_16FlashAttnFwdSm90INS1_25CollectiveMainloopFwdSm90ILi2EN4cute5tupleIJNS5_1CILi1EEES8_S8_EEENS6_IJNS7_ILi128EEENS7_ILi96EEENS7_ILi64EEEEEELi256ENS_6half_tEfNS_4arch4Sm90ELb0ELb1ELb0ELb0ELb0ELb0ELb0ELb1ELb0ELb1ELb1ELb0EEENS1_21CollectiveEpilogueFwdINS6_IJSA_NS7_ILi256EEESB_EEES9_SE_SG_Li256ELb0ELb1ELb1ELb0EEENS1_19SingleTileSchedulerILb0ELb1ELb1ELi128EEEEEEEEEvNT_6ParamsE,"a",@progbits
	.sectionflags	@""
	.align	4
.nv.constant0._ZN7cutlass13device_kernelIN5flash11enable_sm90INS1_16FlashAttnFwdSm90INS1_25CollectiveMainloopFwdSm90ILi2EN4cute5tupleIJNS5_1CILi1EEES8_S8_EEENS6_IJNS7_ILi128EEENS7_ILi96EEENS7_ILi64EEEEEELi256ENS_6half_tEfNS_4arch4Sm90ELb0ELb1ELb0ELb0ELb0ELb0ELb0ELb1ELb0ELb1ELb1ELb0EEENS1_21CollectiveEpilogueFwdINS6_IJSA_NS7_ILi256EEESB_EEES9_SE_SG_Li256ELb0ELb1ELb1ELb0EEENS1_19SingleTileSchedulerILb0ELb1ELb1ELi128EEEEEEEEEvNT_6ParamsE:
	.zero		3456


//--------------------- .nv.constant0._ZN7cutlass13device_kernelIN5flash11enable_sm90INS1_16FlashAttnFwdSm90INS1_25CollectiveMainloopFwdSm90ILi2EN4cute5tupleIJNS5_1CILi1EEES8_S8_EEENS6_IJNS7_ILi128EEENS7_ILi96EEENS7_ILi64EEEEEELi256ENS_6half_tEfNS_4arch4Sm90ELb0ELb1ELb0ELb0ELb0ELb0ELb1ELb1ELb0ELb1ELb1ELb0EEENS1_21CollectiveEpilogueFwdINS6_IJSA_NS7_ILi256EEESB_EEES9_SE_SG_Li256ELb0ELb1ELb1ELb0EEENS1_19SingleTileSchedulerILb0ELb1ELb1ELi128EEEEEEEEEvNT_6ParamsE --------------------------
	.section	.nv.constant0._ZN7cutlass13device_kernelIN5flash11enable_sm90INS1_16FlashAttnFwdSm90INS1_25CollectiveMainloopFwdSm90ILi2EN4cute5tupleIJNS5_1CILi1EEES8_S8_EEENS6_IJNS7_ILi128EEENS7_ILi96EEENS7_ILi64EEEEEELi256ENS_6half_tEfNS_4arch4Sm90ELb0ELb1ELb0ELb0ELb0ELb0ELb1ELb1ELb0ELb1ELb1ELb0EEENS1_21CollectiveEpilogueFwdINS6_IJSA_NS7_ILi256EEESB_EEES9_SE_SG_Li256ELb0ELb1ELb1ELb0EEENS1_19SingleTileSchedulerILb0ELb1ELb1ELi128EEEEEEEEEvNT_6ParamsE,"a",@progbits
	.sectionflags	@""
	.align	4
.nv.constant0._ZN7cutlass13device_kernelIN5flash11enable_sm90INS1_16FlashAttnFwdSm90INS1_25CollectiveMainloopFwdSm90ILi2EN4cute5tupleIJNS5_1CILi1EEES8_S8_EEENS6_IJNS7_ILi128EEENS7_ILi96EEENS7_ILi64EEEEEELi256ENS_6half_tEfNS_4arch4Sm90ELb0ELb1ELb0ELb0ELb0ELb0ELb1ELb1ELb0ELb1ELb1ELb0EEENS1_21CollectiveEpilogueFwdINS6_IJSA_NS7_ILi256EEESB_EEES9_SE_SG_Li256ELb0ELb1ELb1ELb0EEENS1_19SingleTileSchedulerILb0ELb1ELb1ELi128EEEEEEEEEvNT_6ParamsE:
	.zero		3712


//--------------------- .nv.constant0._ZN7cutlass13device_kernelIN5flash11enable_sm90INS1_16FlashAttnFwdSm90INS1_25CollectiveMainloopFwdSm90ILi2EN4cute5tupleIJNS5_1CILi1EEES8_S8_EEENS6_IJNS7_ILi128EEENS7_ILi96EEENS7_ILi64EEEEEELi256ENS_6half_tEfNS_4arch4Sm90ELb0ELb1ELb0ELb1ELb0ELb0ELb0ELb1ELb0ELb1ELb1ELb0EEENS1_21CollectiveEpilogueFwdINS6_IJSA_NS7_ILi256EEESB_EEES9_SE_SG_Li256ELb1ELb1ELb1ELb0EEENS1_36VarlenDynamicPersistentTileSchedulerILi128ELi96ELi256ELi128ELb1ELb1ELb1ELb1ELb0ELb1EEEEEEEEEvNT_6ParamsE --------------------------
	.section	.nv.constant0._ZN7cutlass13device_kernelIN5flash11enable_sm90INS1_16FlashAttnFwdSm90INS1_25CollectiveMainloopFwdSm90ILi2EN4cute5tupleIJNS5_1CILi1EEES8_S8_EEENS6_IJNS7_ILi128EEENS7_ILi96EEENS7_ILi64EEEEEELi256ENS_6half_tEfNS_4arch4Sm90ELb0ELb1ELb0ELb1ELb0ELb0ELb0ELb1ELb0ELb1ELb1ELb0EEENS1_21CollectiveEpilogueFwdINS6_IJSA_NS7_ILi256EEESB_EEES9_SE_SG_Li256ELb1ELb1ELb1ELb0EEENS1_36VarlenDynamicPersistentTileSchedulerILi128ELi96ELi256ELi128ELb1ELb1ELb1ELb1ELb0ELb1EEEEEEEEEvNT_6ParamsE,"a",@progbits
	.sectionflags	@""
	.align	4
.nv.constant0._ZN7cutlass13device_kernelIN5flash11enable_sm90INS1_16FlashAttnFwdSm90INS1_25CollectiveMainloopFwdSm90ILi2EN4cute5tupleIJNS5_1CILi1EEES8_S8_EEENS6_IJNS7_ILi128EEENS7_ILi96EEENS7_ILi64EEEEEELi256ENS_6half_tEfNS_4arch4Sm90ELb0ELb1ELb0ELb1ELb0ELb0ELb0ELb1ELb0ELb1ELb1ELb0EEENS1_21CollectiveEpilogueFwdINS6_IJSA_NS7_ILi256EEESB_EEES9_SE_SG_Li256ELb1ELb1ELb1ELb0EEENS1_36VarlenDynamicPersistentTileSchedulerILi128ELi96ELi256ELi128ELb1ELb1ELb1ELb1ELb0ELb1EEEEEEEEEvNT_6ParamsE:
	.zero		3584


//--------------------- .nv.constant0._ZN7cutlass13device_kernelIN5flash11enable_sm90INS1_16FlashAttnFwdSm90INS1_25CollectiveMainloopFwdSm90ILi2EN4cute5tupleIJNS5_1CILi1EEES8_S8_EEENS6_IJNS7_ILi128EEENS7_ILi96EEENS7_ILi64EEEEEELi256ENS_6half_tEfNS_4arch4Sm90ELb0ELb1ELb0ELb1ELb0ELb1ELb0ELb1ELb0ELb1ELb1ELb0EEENS1_21CollectiveEpilogueFwdINS6_IJSA_NS7_ILi256EEESB_EEES9_SE_SG_Li256ELb1ELb1ELb1ELb0EEENS1_36VarlenDynamicPersistentTileSchedulerILi128ELi96ELi256ELi128ELb1ELb1ELb1ELb1ELb0ELb1EEEEEEEEEvNT_6ParamsE --------------------------
	.section	.nv.constant0._ZN7cutlass13device_kernelIN5flash11enable_sm90INS1_16FlashAttnFwdSm90INS1_25CollectiveMainloopFwdSm90ILi2EN4cute5tupleIJNS5_1CILi1EEES8_S8_EEENS6_IJNS7_ILi128EEENS7_ILi96EEENS7_ILi64EEEEEELi256ENS_6half_tEfNS_4arch4Sm90ELb0ELb1ELb0ELb1ELb0ELb1ELb0ELb1ELb0ELb1ELb1ELb0EEENS1_21CollectiveEpilogueFwdINS6_IJSA_NS7_ILi256EEESB_EEES9_SE_SG_Li256ELb1ELb1ELb1ELb0EEENS1_36VarlenDynamicPersistentTileSchedulerILi128ELi96ELi256ELi128ELb1ELb1ELb1ELb1ELb0ELb1EEEEEEEEEvNT_6ParamsE,"a",@progbits
	.sectionflags	@""
	.align	4
.nv.constant0._ZN7cutlass13device_kernelIN5flash11enable_sm90INS1_16FlashAttnFwdSm90INS1_25CollectiveMainloopFwdSm90ILi2EN4cute5tupleIJNS5_1CILi1EEES8_S8_EEENS6_IJNS7_ILi128EEENS7_ILi96EEENS7_ILi64EEEEEELi256ENS_6half_tEfNS_4arch4Sm90ELb0ELb1ELb0ELb1ELb0ELb1ELb0ELb1ELb0ELb1ELb1ELb0EEENS1_21CollectiveEpilogueFwdINS6_IJSA_NS7_ILi256EEESB_EEES9_SE_SG_Li256ELb1ELb1ELb1ELb0EEENS1_36VarlenDynamicPersistentTileSchedulerILi128ELi96ELi256ELi128ELb1ELb1ELb1ELb1ELb0ELb1EEEEEEEEEvNT_6ParamsE:
	.zero		3584


//--------------------- .nv.constant0._ZN7cutlass13device_kernelIN5flash11enable_sm90INS1_16FlashAttnFwdSm90INS1_25CollectiveMainloopFwdSm90ILi2EN4cute5tupleIJNS5_1CILi1EEES8_S8_EEENS6_IJNS7_ILi128EEENS7_ILi96EEENS7_ILi64EEEEEELi256ENS_6half_tEfNS_4arch4Sm90ELb0ELb1ELb0ELb1ELb0ELb0ELb1ELb1ELb0ELb1ELb1ELb0EEENS1_21CollectiveEpilogueFwdINS6_IJSA_NS7_ILi256EEESB_EEES9_SE_SG_Li256ELb1ELb1ELb1ELb0EEENS1_36VarlenDynamicPersistentTileSchedulerILi128ELi96ELi256ELi128ELb1ELb1ELb1ELb1ELb0ELb1EEEEEEEEEvNT_6ParamsE --------------------------
	.section	.nv.constant0._ZN7cutlass13device_kernelIN5flash11enable_sm90INS1_16FlashAttnFwdSm90INS1_25CollectiveMainloopFwdSm90ILi2EN4cute5tupleIJNS5_1CILi1EEES8_S8_EEENS6_IJNS7_ILi128EEENS7_ILi96EEENS7_ILi64EEEEEELi256ENS_6half_tEfNS_4arch4Sm90ELb0ELb1ELb0ELb1ELb0ELb0ELb1ELb1ELb0ELb1ELb1ELb0EEENS1_21CollectiveEpilogueFwdINS6_IJSA_NS7_ILi256EEESB_EEES9_SE_SG_Li256ELb1ELb1ELb1ELb0EEENS1_36VarlenDynamicPersistentTileSchedulerILi128ELi96ELi256ELi128ELb1ELb1ELb1ELb1ELb0ELb1EEEEEEEEEvNT_6ParamsE,"a",@progbits
	.sectionflags	@""
	.align	4
.nv.constant0._ZN7cutlass13device_kernelIN5flash11enable_sm90INS1_16FlashAttnFwdSm90INS1_25CollectiveMainloopFwdSm90ILi2EN4cute5tupleIJNS5_1CILi1EEES8_S8_EEENS6_IJNS7_ILi128EEENS7_ILi96EEENS7_ILi64EEEEEELi256ENS_6half_tEfNS_4arch4Sm90ELb0ELb1ELb0ELb1ELb0ELb0ELb1ELb1ELb0ELb1ELb1ELb0EEENS1_21CollectiveEpilogueFwdINS6_IJSA_NS7_ILi256EEESB_EEES9_SE_SG_Li256ELb1ELb1ELb1ELb0EEENS1_36VarlenDynamicPersistentTileSchedulerILi128ELi96ELi256ELi128ELb1ELb1ELb1ELb1ELb0ELb1EEEEEEEEEvNT_6ParamsE:
	.zero		3840


//--------------------- .nv.constant0._ZN7cutlass13device_kernelIN5flash11enable_sm90INS1_16FlashAttnFwdSm90INS1_25CollectiveMainloopFwdSm90ILi2EN4cute5tupleIJNS5_1CILi1EEES8_S8_EEENS6_IJNS7_ILi128EEENS7_ILi96EEENS7_ILi64EEEEEELi256ENS_6half_tEfNS_4arch4Sm90ELb0ELb1ELb0ELb1ELb0ELb1ELb1ELb1ELb0ELb1ELb1ELb0EEENS1_21CollectiveEpilogueFwdINS6_IJSA_NS7_ILi256EEESB_EEES9_SE_SG_Li256ELb1ELb1ELb1ELb0EEENS1_36VarlenDynamicPersistentTileSchedulerILi128ELi96ELi256ELi128ELb1ELb1ELb1ELb1ELb0ELb1EEEEEEEEEvNT_6ParamsE --------------------------
	.section	.nv.constant0._ZN7cutlass13device_kernelIN5flash11enable_sm90INS1_16FlashAttnFwdSm90INS1_25CollectiveMainloopFwdSm90ILi2EN4cute5tupleIJNS5_1CILi1EEES8_S8_EEENS6_IJNS7_ILi128EEENS7_ILi96EEENS7_ILi64EEEEEELi256ENS_6half_tEfNS_4arch4Sm90ELb0ELb1ELb0ELb1ELb0ELb1ELb1ELb1ELb0ELb1ELb1ELb0EEENS1_21CollectiveEpilogueFwdINS6_IJSA_NS7_ILi256EEESB_EEES9_SE_SG_Li256ELb1ELb1ELb1ELb0EEENS1_36VarlenDynamicPersistentTileSchedulerILi128ELi96ELi256ELi128ELb1ELb1ELb1ELb1ELb0ELb1EEEEEEEEEvNT_6ParamsE,"a",@progbits
	.sectionflags	@""
	.align	4
.nv.constant0._ZN7cutlass13device_kernelIN5flash11enable_sm90INS1_16FlashAttnFwdSm90INS1_25CollectiveMainloopFwdSm90ILi2EN4cute5tupleIJNS5_1CILi1EEES8_S8_EEENS6_IJNS7_ILi128EEENS7_ILi96EEENS7_ILi64EEEEEELi256ENS_6half_tEfNS_4arch4Sm90ELb0ELb1ELb0ELb1ELb0ELb1ELb1ELb1ELb0ELb1ELb1ELb0EEENS1_21CollectiveEpilogueFwdINS6_IJSA_NS7_ILi256EEESB_EEES9_SE_SG_Li256ELb1ELb1ELb1ELb0EEENS1_36VarlenDynamicPersistentTileSchedulerILi128ELi96ELi256ELi128ELb1ELb1ELb1ELb1ELb0ELb1EEEEEEEEEvNT_6ParamsE:
	.zero		3840


//--------------------- .nv.constant0._ZN7cutlass13device_kernelIN5flash11enable_sm90INS1_16FlashAttnFwdSm90INS1_25CollectiveMainloopFwdSm90ILi2EN4cute5tupleIJNS5_1CILi1EEES8_S8_EEENS6_IJNS7_ILi128EEENS7_ILi96EEENS7_ILi64EEEEEELi256ENS_6half_tEfNS_4arch4Sm90ELb1ELb0ELb0ELb0ELb0ELb0ELb0ELb1ELb0ELb1ELb1ELb0EEENS1_21CollectiveEpilogueFwdINS6_IJSA_NS7_ILi256EEESB_EEES9_SE_SG_Li256ELb0ELb1ELb1ELb0EEENS1_19SingleTileSchedulerILb0ELb1ELb1ELi128EEEEEEEEEvNT_6ParamsE --------------------------
	.section	.nv.constant0._ZN7cutlass13device_kernelIN5flash11enable_sm90INS1_16FlashAttnFwdSm90INS1_25CollectiveMainloopFwdSm90ILi2EN4cute5tupleIJNS5_1CILi1EEES8_S8_EEENS6_IJNS7_ILi128EEENS7_ILi96EEENS7_ILi64EEEEEELi256ENS_6half_tEfNS_4arch4Sm90ELb1ELb0ELb0ELb0ELb0ELb0ELb0ELb1ELb0ELb1ELb1ELb0EEENS1_21CollectiveEpilogueFwdINS6_IJSA_NS7_ILi256EEESB_EEES9_SE_SG_Li256ELb0ELb1ELb1ELb0EEENS1_19SingleTileSchedulerILb0ELb1ELb1ELi128EEEEEEEEEvNT_6ParamsE,"a",@progbits
	.sectionflags	@""
	.align	4
.nv.constant0._ZN7cutlass13device_kernelIN5flash11enable_sm90INS1_16FlashAttnFwdSm90INS1_25CollectiveMainloopFwdSm90ILi2EN4cute5tupleIJNS5_1CILi1EEES8_S8_EEENS6_IJNS7_ILi128EEENS7_ILi96EEENS7_ILi64EEEEEELi256ENS_6half_tEfNS_4arch4Sm90ELb1ELb0ELb0ELb0ELb0ELb0ELb0ELb1ELb0ELb1ELb1ELb0EEENS1_21CollectiveEpilogueFwdINS6_IJSA_NS7_ILi256EEESB_EEES9_SE_SG_Li256ELb0ELb1ELb1ELb0EEENS1_19SingleTileSchedulerILb0ELb1ELb1ELi128EEEEEEEEEvNT_6ParamsE:
	.zero		3456


//--------------------- .nv.constant0._ZN7cutlass13device_kernelIN5flash11enable_sm90INS1_16FlashAttnFwdSm90INS1_25CollectiveMainloopFwdSm90ILi2EN4cute5tupleIJNS5_1CILi1EEES8_S8_EEENS6_IJNS7_ILi128EEENS7_ILi96EEENS7_ILi64EEEEEELi256ENS_6half_tEfNS_4arch4Sm90ELb1ELb0ELb0ELb0ELb0ELb0ELb1ELb1ELb0ELb1ELb1ELb0EEENS1_21CollectiveEpilogueFwdINS6_IJSA_NS7_ILi256EEESB_EEES9_SE_SG_Li256ELb0ELb1ELb1ELb0EEENS1_19SingleTileSchedulerILb0ELb1ELb1ELi128EEEEEEEEEvNT_6ParamsE --------------------------
	.section	.nv.constant0._ZN7cutlass13device_kernelIN5flash11enable_sm90INS1_16FlashAttnFwdSm90INS1_25CollectiveMainloopFwdSm90ILi2EN4cute5tupleIJNS5_1CILi1EEES8_S8_EEENS6_IJNS7_ILi128EEENS7_ILi96EEENS7_ILi64EEEEEELi256ENS_6half_tEfNS_4arch4Sm90ELb1ELb0ELb0ELb0ELb0ELb0ELb1ELb1ELb0ELb1ELb1ELb0EEENS1_21CollectiveEpilogueFwdINS6_IJSA_NS7_ILi256EEESB_EEES9_SE_SG_Li256ELb0ELb1ELb1ELb0EEENS1_19SingleTileSchedulerILb0ELb1ELb1ELi128EEEEEEEEEvNT_6ParamsE,"a",@progbits
	.sectionflags	@""
	.align	4
.nv.constant0._ZN7cutlass13device_kernelIN5flash11enable_sm90INS1_16FlashAttnFwdSm90INS1_25CollectiveMainloopFwdSm90ILi2EN4cute5tupleIJNS5_1CILi1EEES8_S8_EEENS6_IJNS7_ILi128EEENS7_ILi96EEENS7_ILi64EEEEEELi256ENS_6half_tEfNS_4arch4Sm90ELb1ELb0ELb0ELb0ELb0ELb0ELb1ELb1ELb0ELb1ELb1ELb0EEENS1_21CollectiveEpilogueFwdINS6_IJSA_NS7_ILi256EEESB_EEES9_SE_SG_Li256ELb0ELb1ELb1ELb0EEENS1_19SingleTileSchedulerILb0ELb1ELb1ELi128EEEEEEEEEvNT_6ParamsE:
	.zero		3712


//--------------------- .nv.constant0._ZN7cutlass13device_kernelIN5flash11enable_sm90INS1_16FlashAttnFwdSm90INS1_25CollectiveMainloopFwdSm90ILi2EN4cute5tupleIJNS5_1CILi1EEES8_S8_EEENS6_IJNS7_ILi128EEENS7_ILi96EEENS7_ILi64EEEEEELi256ENS_6half_tEfNS_4arch4Sm90ELb1ELb0ELb0ELb1ELb0ELb0ELb0ELb1ELb0ELb1ELb1ELb0EEENS1_21CollectiveEpilogueFwdINS6_IJSA_NS7_ILi256EEESB_EEES9_SE_SG_Li256ELb1ELb1ELb1ELb0EEENS1_36VarlenDynamicPersistentTileSchedulerILi128ELi96ELi256ELi128ELb1ELb1ELb1ELb1ELb1ELb1EEEEEEEEEvNT_6ParamsE --------------------------
	.section	.nv.constant0._ZN7cutlass13device_kernelIN5flash11enable_sm90INS1_16FlashAttnFwdSm90INS1_25CollectiveMainloopFwdSm90ILi2EN4cute5tupleIJNS5_1CILi1EEES8_S8_EEENS6_IJNS7_ILi128EEENS7_ILi96EEENS7_ILi64EEEEEELi256ENS_6half_tEfNS_4arch4Sm90ELb1ELb0ELb0ELb1ELb0ELb0ELb0ELb1ELb0ELb1ELb1ELb0EEENS1_21CollectiveEpilogueFwdINS6_IJSA_NS7_ILi256EEESB_EEES9_SE_SG_Li256ELb1ELb1ELb1ELb0EEENS1_36VarlenDynamicPersistentTileSchedulerILi128ELi96ELi256ELi128ELb1ELb1ELb1ELb1ELb1ELb1EEEEEEEEEvNT_6ParamsE,"a",@progbits
	.sectionflags	@""
	.align	4
.nv.constant0._ZN7cutlass13device_kernelIN5flash11enable_sm90INS1_16FlashAttnFwdSm90INS1_25CollectiveMainloopFwdSm90ILi2EN4cute5tupleIJNS5_1CILi1EEES8_S8_EEENS6_IJNS7_ILi128EEENS7_ILi96EEENS7_ILi64EEEEEELi256ENS_6half_tEfNS_4arch4Sm90ELb1ELb0ELb0ELb1ELb0ELb0ELb0ELb1ELb0ELb1ELb1ELb0EEENS1_21CollectiveEpilogueFwdINS6_IJSA_NS7_ILi256EEESB_EEES9_SE_SG_Li256ELb1ELb1ELb1ELb0EEENS1_36VarlenDynamicPersistentTileSchedulerILi128ELi96ELi256ELi128ELb1ELb1ELb1ELb1ELb1ELb1EEEEEEEEEvNT_6ParamsE:
	.zero		3584


//--------------------- .nv.constant0._ZN7cutlass13device_kernelIN5flash11enable_sm90INS1_16FlashAttnFwdSm90INS1_25CollectiveMainloopFwdSm90ILi2EN4cute5tupleIJNS5_1CILi1EEES8_S8_EEENS6_IJNS7_ILi128EEENS7_ILi96EEENS7_ILi64EEEEEELi256ENS_6half_tEfNS_4arch4Sm90ELb1ELb0ELb0ELb1ELb0ELb1ELb0ELb1ELb0ELb1ELb1ELb0EEENS1_21CollectiveEpilogueFwdINS6_IJSA_NS7_ILi256EEESB_EEES9_SE_SG_Li256ELb1ELb1ELb1ELb0EEENS1_36VarlenDynamicPersistentTileSchedulerILi128ELi96ELi256ELi128ELb1ELb1ELb1ELb1ELb1ELb1EEEEEEEEEvNT_6ParamsE --------------------------
	.section	.nv.constant0._ZN7cutlass13device_kernelIN5flash11enable_sm90INS1_16FlashAttnFwdSm90INS1_25CollectiveMainloopFwdSm90ILi2EN4cute5tupleIJNS5_1CILi1EEES8_S8_EEENS6_IJNS7_ILi128EEENS7_ILi96EEENS7_ILi64EEEEEELi256ENS_6half_tEfNS_4arch4Sm90ELb1ELb0ELb0ELb1ELb0ELb1ELb0ELb1ELb0ELb1ELb1ELb0EEENS1_21CollectiveEpilogueFwdINS6_IJSA_NS7_ILi256EEESB_EEES9_SE_SG_Li256ELb1ELb1ELb1ELb0EEENS1_36VarlenDynamicPersistentTileSchedulerILi128ELi96ELi256ELi128ELb1ELb1ELb1ELb1ELb1ELb1EEEEEEEEEvNT_6ParamsE,"a",@progbits
	.sectionflags	@""
	.align	4
.nv.constant0._ZN7cutlass13device_kernelIN5flash11enable_sm90INS1_16FlashAttnFwdSm90INS1_25CollectiveMainloopFwdSm90ILi2EN4cute5tupleIJNS5_1CILi1EEES8_S8_EEENS6_IJNS7_ILi128EEENS7_ILi96EEENS7_ILi64EEEEEELi256ENS_6half_tEfNS_4arch4Sm90ELb1ELb0ELb0ELb1ELb0ELb1ELb0ELb1ELb0ELb1ELb1ELb0EEENS1_21CollectiveEpilogueFwdINS6_IJSA_NS7_ILi256EEESB_EEES9_SE_SG_Li256ELb1ELb1ELb1ELb0EEENS1_36VarlenDynamicPersistentTileSchedulerILi128ELi96ELi256ELi128ELb1ELb1ELb1ELb1ELb1ELb1EEEEEEEEEvNT_6ParamsE:
	.zero		3584


//--------------------- .nv.constant0._ZN7cutlass13device_kernelIN5flash11enable_sm90INS1_16FlashAttnFwdSm90INS1_25CollectiveMainloopFwdSm90ILi2EN4cute5tupleIJNS5_1CILi1EEES8_S8_EEENS6_IJNS7_ILi128EEENS7_ILi96EEENS7_ILi64EEEEEELi256ENS_6half_tEfNS_4arch4Sm90ELb1ELb0ELb0ELb1ELb0ELb0ELb1ELb1ELb0ELb1ELb1ELb0EEENS1_21CollectiveEpilogueFwdINS6_IJSA_NS7_ILi256EEESB_EEES9_SE_SG_Li256ELb1ELb1ELb1ELb0EEENS1_36VarlenDynamicPersistentTileSchedulerILi128ELi96ELi256ELi128ELb1ELb1ELb1ELb1ELb1ELb1EEEEEEEEEvNT_6ParamsE --------------------------
	.section	.nv.constant0._ZN7cutlass13device_kernelIN5flash11enable_sm90INS1_16FlashAttnFwdSm90INS1_25CollectiveMainloopFwdSm90ILi2EN4cute5tupleIJNS5_1CILi1EEES8_S8_EEENS6_IJNS7_ILi128EEENS7_ILi96EEENS7_ILi64EEEEEELi256ENS_6half_tEfNS_4arch4Sm90ELb1ELb0ELb0ELb1ELb0ELb0ELb1ELb1ELb0ELb1ELb1ELb0EEENS1_21CollectiveEpilogueFwdINS6_IJSA_NS7_ILi256EEESB_EEES9_SE_SG_Li256ELb1ELb1ELb1ELb0EEENS1_36VarlenDynamicPersistentTileSchedulerILi128ELi96ELi256ELi128ELb1ELb1ELb1ELb1ELb1ELb1EEEEEEEEEvNT_6ParamsE,"a",@progbits
	.sectionflags	@""
	.align	4
.nv.constant0._ZN7cutlass13device_kernelIN5flash11enable_sm90INS1_16FlashAttnFwdSm90INS1_25CollectiveMainloopFwdSm90ILi2EN4cute5tupleIJNS5_1CILi1EEES8_S8_EEENS6_IJNS7_ILi128EEENS7_ILi96EEENS7_ILi64EEEEEELi256ENS_6half_tEfNS_4arch4Sm90ELb1ELb0ELb0ELb1ELb0ELb0ELb1ELb1ELb0ELb1ELb1ELb0EEENS1_21CollectiveEpilogueFwdINS6_IJSA_NS7_ILi256EEESB_EEES9_SE_SG_Li256ELb1ELb1ELb1ELb0EEENS1_36VarlenDynamicPersistentTileSchedulerILi128ELi96ELi256ELi128ELb1ELb1ELb1ELb1ELb1ELb1EEEEEEEEEvNT_6ParamsE:
	.zero		3840


//--------------------- .nv.constant0._ZN7cutlass13device_kernelIN5flash11enable_sm90INS1_16FlashAttnFwdSm90INS1_25CollectiveMainloopFwdSm90ILi2EN4cute5tupleIJNS5_1CILi1EEES8_S8_EEENS6_IJNS7_ILi128EEENS7_ILi96EEENS7_ILi64EEEEEELi256ENS_6half_tEfNS_4arch4Sm90ELb1ELb0ELb0ELb1ELb0ELb1ELb1ELb1ELb0ELb1ELb1ELb0EEENS1_21CollectiveEpilogueFwdINS6_IJSA_NS7_ILi256EEESB_EEES9_SE_SG_Li256ELb1ELb1ELb1ELb0EEENS1_36VarlenDynamicPersistentTileSchedulerILi128ELi96ELi256ELi128ELb1ELb1ELb1ELb1ELb1ELb1EEEEEEEEEvNT_6ParamsE --------------------------
	.section	.nv.constant0._ZN7cutlass13device_kernelIN5flash11enable_sm90INS1_16FlashAttnFwdSm90INS1_25CollectiveMainloopFwdSm90ILi2EN4cute5tupleIJNS5_1CILi1EEES8_S8_EEENS6_IJNS7_ILi128EEENS7_ILi96EEENS7_ILi64EEEEEELi256ENS_6half_tEfNS_4arch4Sm90ELb1ELb0ELb0ELb1ELb0ELb1ELb1ELb1ELb0ELb1ELb1ELb0EEENS1_21CollectiveEpilogueFwdINS6_IJSA_NS7_ILi256EEESB_EEES9_SE_SG_Li256ELb1ELb1ELb1ELb0EEENS1_36VarlenDynamicPersistentTileSchedulerILi128ELi96ELi256ELi128ELb1ELb1ELb1ELb1ELb1ELb1EEEEEEEEEvNT_6ParamsE,"a",@progbits
	.sectionflags	@""
	.align	4
.nv.constant0._ZN7cutlass13device_kernelIN5flash11enable_sm90INS1_16FlashAttnFwdSm90INS1_25CollectiveMainloopFwdSm90ILi2EN4cute5tupleIJNS5_1CILi1EEES8_S8_EEENS6_IJNS7_ILi128EEENS7_ILi96EEENS7_ILi64EEEEEELi256ENS_6half_tEfNS_4arch4Sm90ELb1ELb0ELb0ELb1ELb0ELb1ELb1ELb1ELb0ELb1ELb1ELb0EEENS1_21CollectiveEpilogueFwdINS6_IJSA_NS7_ILi256EEESB_EEES9_SE_SG_Li256ELb1ELb1ELb1ELb0EEENS1_36VarlenDynamicPersistentTileSchedulerILi128ELi96ELi256ELi128ELb1ELb1ELb1ELb1ELb1ELb1EEEEEEEEEvNT_6ParamsE:
	.zero		3840


//--------------------- SYMBOLS --------------------------

	.type		.nv.reservedSmem.offset0,@object
	.size		.nv.reservedSmem.offset0,0x4
